//
// Generated by NVIDIA NVVM Compiler
//
// Compiler Build ID: CL-36424714
// Cuda compilation tools, release 13.0, V13.0.88
// Based on NVVM 20.0.0
//

.version 9.0
.target sm_100
.address_size 64

	// .globl	_Z4topkPfS_ii
// _ZZN3cub18CUB_300001_SM_10006detail10radix_sort31DeviceRadixSortSingleTileKernelINS1_5radix10policy_hubIfNS0_8NullTypeEjE10Policy1000ELNS0_9SortOrderE0EfS6_jNS1_21identity_decomposer_tEEEvPKT1_PSB_PKT2_PSF_T3_iiT4_E12temp_storage has been demoted
// _ZZN3cub18CUB_300001_SM_10006detail10radix_sort30DeviceRadixSortHistogramKernelINS1_5radix10policy_hubIfNS0_8NullTypeEjE10Policy1000ELNS0_9SortOrderE0EfjNS1_21identity_decomposer_tEEEvPT2_PKT1_SB_iiT3_E12temp_storage has been demoted
// _ZZN3cub18CUB_300001_SM_10006detail10radix_sort33DeviceRadixSortExclusiveSumKernelINS1_5radix10policy_hubIfNS0_8NullTypeEjE10Policy1000EjEEvPT0_E12temp_storage has been demoted
// _ZZN3cub18CUB_300001_SM_10006detail10radix_sort29DeviceRadixSortOnesweepKernelINS1_5radix10policy_hubIfNS0_8NullTypeEjE10Policy1000ELNS0_9SortOrderE0EfS6_jiiNS1_21identity_decomposer_tEEEvPT5_SC_PT3_PKSD_PT1_PKSH_PT2_PKSL_T4_iiT6_E1s has been demoted
.global .align 1 .b8 _ZN34_INTERNAL_cb68abc4_4_k_cu_121d86e44cuda3std3__45__cpo5beginE[1];
.global .align 1 .b8 _ZN34_INTERNAL_cb68abc4_4_k_cu_121d86e44cuda3std3__45__cpo3endE[1];
.global .align 1 .b8 _ZN34_INTERNAL_cb68abc4_4_k_cu_121d86e44cuda3std3__45__cpo6cbeginE[1];
.global .align 1 .b8 _ZN34_INTERNAL_cb68abc4_4_k_cu_121d86e44cuda3std3__45__cpo4cendE[1];
.global .align 1 .b8 _ZN34_INTERNAL_cb68abc4_4_k_cu_121d86e44cuda3std3__45__cpo6rbeginE[1];
.global .align 1 .b8 _ZN34_INTERNAL_cb68abc4_4_k_cu_121d86e44cuda3std3__45__cpo4rendE[1];
.global .align 1 .b8 _ZN34_INTERNAL_cb68abc4_4_k_cu_121d86e44cuda3std3__45__cpo7crbeginE[1];
.global .align 1 .b8 _ZN34_INTERNAL_cb68abc4_4_k_cu_121d86e44cuda3std3__45__cpo5crendE[1];
.global .align 1 .b8 _ZN34_INTERNAL_cb68abc4_4_k_cu_121d86e44cuda3std3__436_GLOBAL__N__cb68abc4_4_k_cu_121d86e46ignoreE[1];
.global .align 1 .b8 _ZN34_INTERNAL_cb68abc4_4_k_cu_121d86e44cuda3std3__419piecewise_constructE[1];
.global .align 1 .b8 _ZN34_INTERNAL_cb68abc4_4_k_cu_121d86e44cuda3std3__48in_placeE[1];
.global .align 1 .b8 _ZN34_INTERNAL_cb68abc4_4_k_cu_121d86e44cuda3std3__420unreachable_sentinelE[1];
.global .align 1 .b8 _ZN34_INTERNAL_cb68abc4_4_k_cu_121d86e44cuda3std3__47nulloptE[1];
.global .align 1 .b8 _ZN34_INTERNAL_cb68abc4_4_k_cu_121d86e44cuda3std3__48unexpectE[1];
.global .align 1 .b8 _ZN34_INTERNAL_cb68abc4_4_k_cu_121d86e44cuda3std6ranges3__45__cpo4swapE[1];
.global .align 1 .b8 _ZN34_INTERNAL_cb68abc4_4_k_cu_121d86e44cuda3std6ranges3__45__cpo9iter_moveE[1];
.global .align 1 .b8 _ZN34_INTERNAL_cb68abc4_4_k_cu_121d86e44cuda3std6ranges3__45__cpo5beginE[1];
.global .align 1 .b8 _ZN34_INTERNAL_cb68abc4_4_k_cu_121d86e44cuda3std6ranges3__45__cpo3endE[1];
.global .align 1 .b8 _ZN34_INTERNAL_cb68abc4_4_k_cu_121d86e44cuda3std6ranges3__45__cpo6cbeginE[1];
.global .align 1 .b8 _ZN34_INTERNAL_cb68abc4_4_k_cu_121d86e44cuda3std6ranges3__45__cpo4cendE[1];
.global .align 1 .b8 _ZN34_INTERNAL_cb68abc4_4_k_cu_121d86e44cuda3std6ranges3__45__cpo7advanceE[1];
.global .align 1 .b8 _ZN34_INTERNAL_cb68abc4_4_k_cu_121d86e44cuda3std6ranges3__45__cpo9iter_swapE[1];
.global .align 1 .b8 _ZN34_INTERNAL_cb68abc4_4_k_cu_121d86e44cuda3std6ranges3__45__cpo4nextE[1];
.global .align 1 .b8 _ZN34_INTERNAL_cb68abc4_4_k_cu_121d86e44cuda3std6ranges3__45__cpo4prevE[1];
.global .align 1 .b8 _ZN34_INTERNAL_cb68abc4_4_k_cu_121d86e44cuda3std6ranges3__45__cpo4dataE[1];
.global .align 1 .b8 _ZN34_INTERNAL_cb68abc4_4_k_cu_121d86e44cuda3std6ranges3__45__cpo5cdataE[1];
.global .align 1 .b8 _ZN34_INTERNAL_cb68abc4_4_k_cu_121d86e44cuda3std6ranges3__45__cpo4sizeE[1];
.global .align 1 .b8 _ZN34_INTERNAL_cb68abc4_4_k_cu_121d86e44cuda3std6ranges3__45__cpo5ssizeE[1];
.global .align 1 .b8 _ZN34_INTERNAL_cb68abc4_4_k_cu_121d86e44cuda3std6ranges3__45__cpo8distanceE[1];
.global .align 1 .b8 _ZN34_INTERNAL_cb68abc4_4_k_cu_121d86e46thrust24THRUST_300001_SM_1000_NS6system6detail10sequential3seqE[1];
.global .align 1 .b8 _ZN34_INTERNAL_cb68abc4_4_k_cu_121d86e46thrust24THRUST_300001_SM_1000_NS12placeholders2_1E[1];
.global .align 1 .b8 _ZN34_INTERNAL_cb68abc4_4_k_cu_121d86e46thrust24THRUST_300001_SM_1000_NS12placeholders2_2E[1];
.global .align 1 .b8 _ZN34_INTERNAL_cb68abc4_4_k_cu_121d86e46thrust24THRUST_300001_SM_1000_NS12placeholders2_3E[1];
.global .align 1 .b8 _ZN34_INTERNAL_cb68abc4_4_k_cu_121d86e46thrust24THRUST_300001_SM_1000_NS12placeholders2_4E[1];
.global .align 1 .b8 _ZN34_INTERNAL_cb68abc4_4_k_cu_121d86e46thrust24THRUST_300001_SM_1000_NS12placeholders2_5E[1];
.global .align 1 .b8 _ZN34_INTERNAL_cb68abc4_4_k_cu_121d86e46thrust24THRUST_300001_SM_1000_NS12placeholders2_6E[1];
.global .align 1 .b8 _ZN34_INTERNAL_cb68abc4_4_k_cu_121d86e46thrust24THRUST_300001_SM_1000_NS12placeholders2_7E[1];
.global .align 1 .b8 _ZN34_INTERNAL_cb68abc4_4_k_cu_121d86e46thrust24THRUST_300001_SM_1000_NS12placeholders2_8E[1];
.global .align 1 .b8 _ZN34_INTERNAL_cb68abc4_4_k_cu_121d86e46thrust24THRUST_300001_SM_1000_NS12placeholders2_9E[1];
.global .align 1 .b8 _ZN34_INTERNAL_cb68abc4_4_k_cu_121d86e46thrust24THRUST_300001_SM_1000_NS12placeholders3_10E[1];

.visible .entry _Z4topkPfS_ii(
	.param .u64 .ptr .align 1 _Z4topkPfS_ii_param_0,
	.param .u64 .ptr .align 1 _Z4topkPfS_ii_param_1,
	.param .u32 _Z4topkPfS_ii_param_2,
	.param .u32 _Z4topkPfS_ii_param_3
)
{
	.reg .pred 	%p<2>;
	.reg .b32 	%r<9>;
	.reg .b32 	%f<2>;
	.reg .b64 	%rd<9>;

	ld.param.u64 	%rd1, [_Z4topkPfS_ii_param_0];
	ld.param.u64 	%rd2, [_Z4topkPfS_ii_param_1];
	ld.param.u32 	%r2, [_Z4topkPfS_ii_param_2];
	ld.param.u32 	%r3, [_Z4topkPfS_ii_param_3];
	mov.u32 	%r4, %ctaid.x;
	mov.u32 	%r5, %ntid.x;
	mov.u32 	%r6, %tid.x;
	mad.lo.s32 	%r1, %r4, %r5, %r6;
	setp.ge.s32 	%p1, %r1, %r3;
	@%p1 bra 	$L__BB0_2;
	cvta.to.global.u64 	%rd3, %rd1;
	cvta.to.global.u64 	%rd4, %rd2;
	add.s32 	%r7, %r2, %r1;
	sub.s32 	%r8, %r7, %r3;
	mul.wide.s32 	%rd5, %r8, 4;
	add.s64 	%rd6, %rd3, %rd5;
	ld.global.f32 	%f1, [%rd6];
	mul.wide.s32 	%rd7, %r1, 4;
	add.s64 	%rd8, %rd4, %rd7;
	st.global.f32 	[%rd8], %f1;
$L__BB0_2:
	ret;

}
	// .globl	_ZN3cub18CUB_300001_SM_10006detail11EmptyKernelIvEEvv
.visible .entry _ZN3cub18CUB_300001_SM_10006detail11EmptyKernelIvEEvv()
{


	ret;

}
	// .globl	_ZN3cub18CUB_300001_SM_10006detail10radix_sort31DeviceRadixSortSingleTileKernelINS1_5radix10policy_hubIfNS0_8NullTypeEjE10Policy1000ELNS0_9SortOrderE0EfS6_jNS1_21identity_decomposer_tEEEvPKT1_PSB_PKT2_PSF_T3_iiT4_
.visible .entry _ZN3cub18CUB_300001_SM_10006detail10radix_sort31DeviceRadixSortSingleTileKernelINS1_5radix10policy_hubIfNS0_8NullTypeEjE10Policy1000ELNS0_9SortOrderE0EfS6_jNS1_21identity_decomposer_tEEEvPKT1_PSB_PKT2_PSF_T3_iiT4_(
	.param .u64 .ptr .align 1 _ZN3cub18CUB_300001_SM_10006detail10radix_sort31DeviceRadixSortSingleTileKernelINS1_5radix10policy_hubIfNS0_8NullTypeEjE10Policy1000ELNS0_9SortOrderE0EfS6_jNS1_21identity_decomposer_tEEEvPKT1_PSB_PKT2_PSF_T3_iiT4__param_0,
	.param .u64 .ptr .align 1 _ZN3cub18CUB_300001_SM_10006detail10radix_sort31DeviceRadixSortSingleTileKernelINS1_5radix10policy_hubIfNS0_8NullTypeEjE10Policy1000ELNS0_9SortOrderE0EfS6_jNS1_21identity_decomposer_tEEEvPKT1_PSB_PKT2_PSF_T3_iiT4__param_1,
	.param .u64 .ptr .align 1 _ZN3cub18CUB_300001_SM_10006detail10radix_sort31DeviceRadixSortSingleTileKernelINS1_5radix10policy_hubIfNS0_8NullTypeEjE10Policy1000ELNS0_9SortOrderE0EfS6_jNS1_21identity_decomposer_tEEEvPKT1_PSB_PKT2_PSF_T3_iiT4__param_2,
	.param .u64 .ptr .align 1 _ZN3cub18CUB_300001_SM_10006detail10radix_sort31DeviceRadixSortSingleTileKernelINS1_5radix10policy_hubIfNS0_8NullTypeEjE10Policy1000ELNS0_9SortOrderE0EfS6_jNS1_21identity_decomposer_tEEEvPKT1_PSB_PKT2_PSF_T3_iiT4__param_3,
	.param .u32 _ZN3cub18CUB_300001_SM_10006detail10radix_sort31DeviceRadixSortSingleTileKernelINS1_5radix10policy_hubIfNS0_8NullTypeEjE10Policy1000ELNS0_9SortOrderE0EfS6_jNS1_21identity_decomposer_tEEEvPKT1_PSB_PKT2_PSF_T3_iiT4__param_4,
	.param .u32 _ZN3cub18CUB_300001_SM_10006detail10radix_sort31DeviceRadixSortSingleTileKernelINS1_5radix10policy_hubIfNS0_8NullTypeEjE10Policy1000ELNS0_9SortOrderE0EfS6_jNS1_21identity_decomposer_tEEEvPKT1_PSB_PKT2_PSF_T3_iiT4__param_5,
	.param .u32 _ZN3cub18CUB_300001_SM_10006detail10radix_sort31DeviceRadixSortSingleTileKernelINS1_5radix10policy_hubIfNS0_8NullTypeEjE10Policy1000ELNS0_9SortOrderE0EfS6_jNS1_21identity_decomposer_tEEEvPKT1_PSB_PKT2_PSF_T3_iiT4__param_6,
	.param .align 1 .b8 _ZN3cub18CUB_300001_SM_10006detail10radix_sort31DeviceRadixSortSingleTileKernelINS1_5radix10policy_hubIfNS0_8NullTypeEjE10Policy1000ELNS0_9SortOrderE0EfS6_jNS1_21identity_decomposer_tEEEvPKT1_PSB_PKT2_PSF_T3_iiT4__param_7[1]
)
.maxntid 256
.minnctapersm 1
{
	.reg .pred 	%p<109>;
	.reg .b16 	%rs<39>;
	.reg .b32 	%r<782>;
	.reg .b64 	%rd<9>;
	// demoted variable
	.shared .align 16 .b8 _ZZN3cub18CUB_300001_SM_10006detail10radix_sort31DeviceRadixSortSingleTileKernelINS1_5radix10policy_hubIfNS0_8NullTypeEjE10Policy1000ELNS0_9SortOrderE0EfS6_jNS1_21identity_decomposer_tEEEvPKT1_PSB_PKT2_PSF_T3_iiT4_E12temp_storage[33856];
	ld.param.u64 	%rd4, [_ZN3cub18CUB_300001_SM_10006detail10radix_sort31DeviceRadixSortSingleTileKernelINS1_5radix10policy_hubIfNS0_8NullTypeEjE10Policy1000ELNS0_9SortOrderE0EfS6_jNS1_21identity_decomposer_tEEEvPKT1_PSB_PKT2_PSF_T3_iiT4__param_0];
	ld.param.u64 	%rd3, [_ZN3cub18CUB_300001_SM_10006detail10radix_sort31DeviceRadixSortSingleTileKernelINS1_5radix10policy_hubIfNS0_8NullTypeEjE10Policy1000ELNS0_9SortOrderE0EfS6_jNS1_21identity_decomposer_tEEEvPKT1_PSB_PKT2_PSF_T3_iiT4__param_1];
	ld.param.u32 	%r207, [_ZN3cub18CUB_300001_SM_10006detail10radix_sort31DeviceRadixSortSingleTileKernelINS1_5radix10policy_hubIfNS0_8NullTypeEjE10Policy1000ELNS0_9SortOrderE0EfS6_jNS1_21identity_decomposer_tEEEvPKT1_PSB_PKT2_PSF_T3_iiT4__param_4];
	ld.param.u32 	%r208, [_ZN3cub18CUB_300001_SM_10006detail10radix_sort31DeviceRadixSortSingleTileKernelINS1_5radix10policy_hubIfNS0_8NullTypeEjE10Policy1000ELNS0_9SortOrderE0EfS6_jNS1_21identity_decomposer_tEEEvPKT1_PSB_PKT2_PSF_T3_iiT4__param_5];
	ld.param.u32 	%r209, [_ZN3cub18CUB_300001_SM_10006detail10radix_sort31DeviceRadixSortSingleTileKernelINS1_5radix10policy_hubIfNS0_8NullTypeEjE10Policy1000ELNS0_9SortOrderE0EfS6_jNS1_21identity_decomposer_tEEEvPKT1_PSB_PKT2_PSF_T3_iiT4__param_6];
	cvta.to.global.u64 	%rd5, %rd4;
	mov.u32 	%r1, %tid.x;
	mul.lo.s32 	%r2, %r1, 19;
	setp.ge.s32 	%p1, %r2, %r207;
	mul.wide.u32 	%rd6, %r2, 4;
	add.s64 	%rd1, %rd5, %rd6;
	mov.b32 	%r740, 2147483647;
	@%p1 bra 	$L__BB2_2;
	ld.global.u32 	%r740, [%rd1];
$L__BB2_2:
	add.s32 	%r212, %r2, 1;
	setp.ge.s32 	%p2, %r212, %r207;
	mov.b32 	%r741, 2147483647;
	@%p2 bra 	$L__BB2_4;
	ld.global.u32 	%r741, [%rd1+4];
$L__BB2_4:
	add.s32 	%r214, %r2, 2;
	setp.ge.s32 	%p3, %r214, %r207;
	mov.b32 	%r742, 2147483647;
	@%p3 bra 	$L__BB2_6;
	ld.global.u32 	%r742, [%rd1+8];
$L__BB2_6:
	add.s32 	%r216, %r2, 3;
	setp.ge.s32 	%p4, %r216, %r207;
	mov.b32 	%r743, 2147483647;
	@%p4 bra 	$L__BB2_8;
	ld.global.u32 	%r743, [%rd1+12];
$L__BB2_8:
	add.s32 	%r218, %r2, 4;
	setp.ge.s32 	%p5, %r218, %r207;
	mov.b32 	%r744, 2147483647;
	@%p5 bra 	$L__BB2_10;
	ld.global.u32 	%r744, [%rd1+16];
$L__BB2_10:
	add.s32 	%r220, %r2, 5;
	setp.ge.s32 	%p6, %r220, %r207;
	mov.b32 	%r745, 2147483647;
	@%p6 bra 	$L__BB2_12;
	ld.global.u32 	%r745, [%rd1+20];
$L__BB2_12:
	add.s32 	%r222, %r2, 6;
	setp.ge.s32 	%p7, %r222, %r207;
	mov.b32 	%r746, 2147483647;
	@%p7 bra 	$L__BB2_14;
	ld.global.u32 	%r746, [%rd1+24];
$L__BB2_14:
	add.s32 	%r224, %r2, 7;
	setp.ge.s32 	%p8, %r224, %r207;
	mov.b32 	%r747, 2147483647;
	@%p8 bra 	$L__BB2_16;
	ld.global.u32 	%r747, [%rd1+28];
$L__BB2_16:
	add.s32 	%r226, %r2, 8;
	setp.ge.s32 	%p9, %r226, %r207;
	mov.b32 	%r748, 2147483647;
	@%p9 bra 	$L__BB2_18;
	ld.global.u32 	%r748, [%rd1+32];
$L__BB2_18:
	add.s32 	%r228, %r2, 9;
	setp.ge.s32 	%p10, %r228, %r207;
	mov.b32 	%r749, 2147483647;
	@%p10 bra 	$L__BB2_20;
	ld.global.u32 	%r749, [%rd1+36];
$L__BB2_20:
	add.s32 	%r230, %r2, 10;
	setp.ge.s32 	%p11, %r230, %r207;
	mov.b32 	%r750, 2147483647;
	@%p11 bra 	$L__BB2_22;
	ld.global.u32 	%r750, [%rd1+40];
$L__BB2_22:
	add.s32 	%r232, %r2, 11;
	setp.ge.s32 	%p12, %r232, %r207;
	mov.b32 	%r751, 2147483647;
	@%p12 bra 	$L__BB2_24;
	ld.global.u32 	%r751, [%rd1+44];
$L__BB2_24:
	add.s32 	%r234, %r2, 12;
	setp.ge.s32 	%p13, %r234, %r207;
	mov.b32 	%r752, 2147483647;
	@%p13 bra 	$L__BB2_26;
	ld.global.u32 	%r752, [%rd1+48];
$L__BB2_26:
	add.s32 	%r236, %r2, 13;
	setp.ge.s32 	%p14, %r236, %r207;
	mov.b32 	%r753, 2147483647;
	@%p14 bra 	$L__BB2_28;
	ld.global.u32 	%r753, [%rd1+52];
$L__BB2_28:
	add.s32 	%r238, %r2, 14;
	setp.ge.s32 	%p15, %r238, %r207;
	mov.b32 	%r754, 2147483647;
	@%p15 bra 	$L__BB2_30;
	ld.global.u32 	%r754, [%rd1+56];
$L__BB2_30:
	add.s32 	%r240, %r2, 15;
	setp.ge.s32 	%p16, %r240, %r207;
	mov.b32 	%r755, 2147483647;
	@%p16 bra 	$L__BB2_32;
	ld.global.u32 	%r755, [%rd1+60];
$L__BB2_32:
	add.s32 	%r242, %r2, 16;
	setp.ge.s32 	%p17, %r242, %r207;
	mov.b32 	%r756, 2147483647;
	@%p17 bra 	$L__BB2_34;
	ld.global.u32 	%r756, [%rd1+64];
$L__BB2_34:
	add.s32 	%r244, %r2, 17;
	setp.ge.s32 	%p18, %r244, %r207;
	mov.b32 	%r757, 2147483647;
	@%p18 bra 	$L__BB2_36;
	ld.global.u32 	%r757, [%rd1+68];
$L__BB2_36:
	add.s32 	%r246, %r2, 18;
	setp.ge.s32 	%p19, %r246, %r207;
	mov.b32 	%r758, 2147483647;
	@%p19 bra 	$L__BB2_38;
	ld.global.u32 	%r758, [%rd1+72];
$L__BB2_38:
	bar.sync 	0;
	setp.gt.s32 	%p20, %r740, -1;
	selp.b32 	%r248, -2147483648, -1, %p20;
	xor.b32  	%r779, %r248, %r740;
	setp.gt.s32 	%p21, %r741, -1;
	selp.b32 	%r249, -2147483648, -1, %p21;
	xor.b32  	%r778, %r249, %r741;
	setp.gt.s32 	%p22, %r742, -1;
	selp.b32 	%r250, -2147483648, -1, %p22;
	xor.b32  	%r777, %r250, %r742;
	setp.gt.s32 	%p23, %r743, -1;
	selp.b32 	%r251, -2147483648, -1, %p23;
	xor.b32  	%r776, %r251, %r743;
	setp.gt.s32 	%p24, %r744, -1;
	selp.b32 	%r252, -2147483648, -1, %p24;
	xor.b32  	%r775, %r252, %r744;
	setp.gt.s32 	%p25, %r745, -1;
	selp.b32 	%r253, -2147483648, -1, %p25;
	xor.b32  	%r774, %r253, %r745;
	setp.gt.s32 	%p26, %r746, -1;
	selp.b32 	%r254, -2147483648, -1, %p26;
	xor.b32  	%r773, %r254, %r746;
	setp.gt.s32 	%p27, %r747, -1;
	selp.b32 	%r255, -2147483648, -1, %p27;
	xor.b32  	%r772, %r255, %r747;
	setp.gt.s32 	%p28, %r748, -1;
	selp.b32 	%r256, -2147483648, -1, %p28;
	xor.b32  	%r771, %r256, %r748;
	setp.gt.s32 	%p29, %r749, -1;
	selp.b32 	%r257, -2147483648, -1, %p29;
	xor.b32  	%r770, %r257, %r749;
	setp.gt.s32 	%p30, %r750, -1;
	selp.b32 	%r258, -2147483648, -1, %p30;
	xor.b32  	%r769, %r258, %r750;
	setp.gt.s32 	%p31, %r751, -1;
	selp.b32 	%r259, -2147483648, -1, %p31;
	xor.b32  	%r768, %r259, %r751;
	setp.gt.s32 	%p32, %r752, -1;
	selp.b32 	%r260, -2147483648, -1, %p32;
	xor.b32  	%r767, %r260, %r752;
	setp.gt.s32 	%p33, %r753, -1;
	selp.b32 	%r261, -2147483648, -1, %p33;
	xor.b32  	%r766, %r261, %r753;
	setp.gt.s32 	%p34, %r754, -1;
	selp.b32 	%r262, -2147483648, -1, %p34;
	xor.b32  	%r765, %r262, %r754;
	setp.gt.s32 	%p35, %r755, -1;
	selp.b32 	%r263, -2147483648, -1, %p35;
	xor.b32  	%r764, %r263, %r755;
	setp.gt.s32 	%p36, %r756, -1;
	selp.b32 	%r264, -2147483648, -1, %p36;
	xor.b32  	%r763, %r264, %r756;
	setp.gt.s32 	%p37, %r757, -1;
	selp.b32 	%r265, -2147483648, -1, %p37;
	xor.b32  	%r762, %r265, %r757;
	setp.gt.s32 	%p38, %r758, -1;
	selp.b32 	%r266, -2147483648, -1, %p38;
	xor.b32  	%r761, %r266, %r758;
	shr.u32 	%r60, %r1, 5;
	shl.b32 	%r267, %r1, 2;
	mov.u32 	%r268, _ZZN3cub18CUB_300001_SM_10006detail10radix_sort31DeviceRadixSortSingleTileKernelINS1_5radix10policy_hubIfNS0_8NullTypeEjE10Policy1000ELNS0_9SortOrderE0EfS6_jNS1_21identity_decomposer_tEEEvPKT1_PSB_PKT2_PSF_T3_iiT4_E12temp_storage;
	add.s32 	%r61, %r268, %r267;
	shl.b32 	%r269, %r1, 7;
	add.s32 	%r62, %r61, %r269;
	shl.b32 	%r270, %r60, 2;
	add.s32 	%r271, %r268, %r270;
	add.s32 	%r63, %r271, 33792;
	mad.lo.s32 	%r64, %r1, -56, %r62;
	add.s32 	%r760, %r208, 6;
	sub.s32 	%r759, %r209, %r208;
$L__BB2_39:
	add.s32 	%r331, %r760, -6;
	min.s32 	%r274, %r759, 6;
	mov.b32 	%r360, 0;
	st.shared.u32 	[%r61], %r360;
	st.shared.u32 	[%r61+1024], %r360;
	st.shared.u32 	[%r61+2048], %r360;
	st.shared.u32 	[%r61+3072], %r360;
	st.shared.u32 	[%r61+4096], %r360;
	st.shared.u32 	[%r61+5120], %r360;
	st.shared.u32 	[%r61+6144], %r360;
	st.shared.u32 	[%r61+7168], %r360;
	st.shared.u32 	[%r61+8192], %r360;
	st.shared.u32 	[%r61+9216], %r360;
	st.shared.u32 	[%r61+10240], %r360;
	st.shared.u32 	[%r61+11264], %r360;
	st.shared.u32 	[%r61+12288], %r360;
	st.shared.u32 	[%r61+13312], %r360;
	st.shared.u32 	[%r61+14336], %r360;
	st.shared.u32 	[%r61+15360], %r360;
	st.shared.u32 	[%r61+16384], %r360;
	st.shared.u32 	[%r61+17408], %r360;
	st.shared.u32 	[%r61+18432], %r360;
	st.shared.u32 	[%r61+19456], %r360;
	st.shared.u32 	[%r61+20480], %r360;
	st.shared.u32 	[%r61+21504], %r360;
	st.shared.u32 	[%r61+22528], %r360;
	st.shared.u32 	[%r61+23552], %r360;
	st.shared.u32 	[%r61+24576], %r360;
	st.shared.u32 	[%r61+25600], %r360;
	st.shared.u32 	[%r61+26624], %r360;
	st.shared.u32 	[%r61+27648], %r360;
	st.shared.u32 	[%r61+28672], %r360;
	st.shared.u32 	[%r61+29696], %r360;
	st.shared.u32 	[%r61+30720], %r360;
	st.shared.u32 	[%r61+31744], %r360;
	st.shared.u32 	[%r61+32768], %r360;
	// begin inline asm
	bmsk.clamp.b32 %r272, %r360, %r274;
	// end inline asm
	setp.eq.s32 	%p39, %r779, 2147483647;
	selp.b32 	%r276, -2147483648, %r779, %p39;
	// begin inline asm
	shr.b32 %r275, %r276, %r331;
	// end inline asm
	and.b32  	%r363, %r272, %r275;
	shl.b32 	%r364, %r363, 10;
	and.b32  	%r365, %r364, 31744;
	add.s32 	%r366, %r61, %r365;
	shr.u32 	%r367, %r363, 4;
	and.b32  	%r368, %r367, 268435454;
	add.s32 	%r89, %r366, %r368;
	ld.shared.u16 	%rs1, [%r89];
	add.s16 	%rs20, %rs1, 1;
	st.shared.u16 	[%r89], %rs20;
	setp.eq.s32 	%p40, %r778, 2147483647;
	selp.b32 	%r279, -2147483648, %r778, %p40;
	// begin inline asm
	shr.b32 %r278, %r279, %r331;
	// end inline asm
	and.b32  	%r369, %r272, %r278;
	shl.b32 	%r370, %r369, 10;
	and.b32  	%r371, %r370, 31744;
	add.s32 	%r372, %r61, %r371;
	shr.u32 	%r373, %r369, 4;
	and.b32  	%r374, %r373, 268435454;
	add.s32 	%r90, %r372, %r374;
	ld.shared.u16 	%rs2, [%r90];
	add.s16 	%rs21, %rs2, 1;
	st.shared.u16 	[%r90], %rs21;
	setp.eq.s32 	%p41, %r777, 2147483647;
	selp.b32 	%r282, -2147483648, %r777, %p41;
	// begin inline asm
	shr.b32 %r281, %r282, %r331;
	// end inline asm
	and.b32  	%r375, %r272, %r281;
	shl.b32 	%r376, %r375, 10;
	and.b32  	%r377, %r376, 31744;
	add.s32 	%r378, %r61, %r377;
	shr.u32 	%r379, %r375, 4;
	and.b32  	%r380, %r379, 268435454;
	add.s32 	%r91, %r378, %r380;
	ld.shared.u16 	%rs3, [%r91];
	add.s16 	%rs22, %rs3, 1;
	st.shared.u16 	[%r91], %rs22;
	setp.eq.s32 	%p42, %r776, 2147483647;
	selp.b32 	%r285, -2147483648, %r776, %p42;
	// begin inline asm
	shr.b32 %r284, %r285, %r331;
	// end inline asm
	and.b32  	%r381, %r272, %r284;
	shl.b32 	%r382, %r381, 10;
	and.b32  	%r383, %r382, 31744;
	add.s32 	%r384, %r61, %r383;
	shr.u32 	%r385, %r381, 4;
	and.b32  	%r386, %r385, 268435454;
	add.s32 	%r92, %r384, %r386;
	ld.shared.u16 	%rs4, [%r92];
	add.s16 	%rs23, %rs4, 1;
	st.shared.u16 	[%r92], %rs23;
	setp.eq.s32 	%p43, %r775, 2147483647;
	selp.b32 	%r288, -2147483648, %r775, %p43;
	// begin inline asm
	shr.b32 %r287, %r288, %r331;
	// end inline asm
	and.b32  	%r387, %r272, %r287;
	shl.b32 	%r388, %r387, 10;
	and.b32  	%r389, %r388, 31744;
	add.s32 	%r390, %r61, %r389;
	shr.u32 	%r391, %r387, 4;
	and.b32  	%r392, %r391, 268435454;
	add.s32 	%r93, %r390, %r392;
	ld.shared.u16 	%rs5, [%r93];
	add.s16 	%rs24, %rs5, 1;
	st.shared.u16 	[%r93], %rs24;
	setp.eq.s32 	%p44, %r774, 2147483647;
	selp.b32 	%r291, -2147483648, %r774, %p44;
	// begin inline asm
	shr.b32 %r290, %r291, %r331;
	// end inline asm
	and.b32  	%r393, %r272, %r290;
	shl.b32 	%r394, %r393, 10;
	and.b32  	%r395, %r394, 31744;
	add.s32 	%r396, %r61, %r395;
	shr.u32 	%r397, %r393, 4;
	and.b32  	%r398, %r397, 268435454;
	add.s32 	%r94, %r396, %r398;
	ld.shared.u16 	%rs6, [%r94];
	add.s16 	%rs25, %rs6, 1;
	st.shared.u16 	[%r94], %rs25;
	setp.eq.s32 	%p45, %r773, 2147483647;
	selp.b32 	%r294, -2147483648, %r773, %p45;
	// begin inline asm
	shr.b32 %r293, %r294, %r331;
	// end inline asm
	and.b32  	%r399, %r272, %r293;
	shl.b32 	%r400, %r399, 10;
	and.b32  	%r401, %r400, 31744;
	add.s32 	%r402, %r61, %r401;
	shr.u32 	%r403, %r399, 4;
	and.b32  	%r404, %r403, 268435454;
	add.s32 	%r95, %r402, %r404;
	ld.shared.u16 	%rs7, [%r95];
	add.s16 	%rs26, %rs7, 1;
	st.shared.u16 	[%r95], %rs26;
	setp.eq.s32 	%p46, %r772, 2147483647;
	selp.b32 	%r297, -2147483648, %r772, %p46;
	// begin inline asm
	shr.b32 %r296, %r297, %r331;
	// end inline asm
	and.b32  	%r405, %r272, %r296;
	shl.b32 	%r406, %r405, 10;
	and.b32  	%r407, %r406, 31744;
	add.s32 	%r408, %r61, %r407;
	shr.u32 	%r409, %r405, 4;
	and.b32  	%r410, %r409, 268435454;
	add.s32 	%r96, %r408, %r410;
	ld.shared.u16 	%rs8, [%r96];
	add.s16 	%rs27, %rs8, 1;
	st.shared.u16 	[%r96], %rs27;
	setp.eq.s32 	%p47, %r771, 2147483647;
	selp.b32 	%r300, -2147483648, %r771, %p47;
	// begin inline asm
	shr.b32 %r299, %r300, %r331;
	// end inline asm
	and.b32  	%r411, %r272, %r299;
	shl.b32 	%r412, %r411, 10;
	and.b32  	%r413, %r412, 31744;
	add.s32 	%r414, %r61, %r413;
	shr.u32 	%r415, %r411, 4;
	and.b32  	%r416, %r415, 268435454;
	add.s32 	%r97, %r414, %r416;
	ld.shared.u16 	%rs9, [%r97];
	add.s16 	%rs28, %rs9, 1;
	st.shared.u16 	[%r97], %rs28;
	setp.eq.s32 	%p48, %r770, 2147483647;
	selp.b32 	%r303, -2147483648, %r770, %p48;
	// begin inline asm
	shr.b32 %r302, %r303, %r331;
	// end inline asm
	and.b32  	%r417, %r272, %r302;
	shl.b32 	%r418, %r417, 10;
	and.b32  	%r419, %r418, 31744;
	add.s32 	%r420, %r61, %r419;
	shr.u32 	%r421, %r417, 4;
	and.b32  	%r422, %r421, 268435454;
	add.s32 	%r98, %r420, %r422;
	ld.shared.u16 	%rs10, [%r98];
	add.s16 	%rs29, %rs10, 1;
	st.shared.u16 	[%r98], %rs29;
	setp.eq.s32 	%p49, %r769, 2147483647;
	selp.b32 	%r306, -2147483648, %r769, %p49;
	// begin inline asm
	shr.b32 %r305, %r306, %r331;
	// end inline asm
	and.b32  	%r423, %r272, %r305;
	shl.b32 	%r424, %r423, 10;
	and.b32  	%r425, %r424, 31744;
	add.s32 	%r426, %r61, %r425;
	shr.u32 	%r427, %r423, 4;
	and.b32  	%r428, %r427, 268435454;
	add.s32 	%r99, %r426, %r428;
	ld.shared.u16 	%rs11, [%r99];
	add.s16 	%rs30, %rs11, 1;
	st.shared.u16 	[%r99], %rs30;
	setp.eq.s32 	%p50, %r768, 2147483647;
	selp.b32 	%r309, -2147483648, %r768, %p50;
	// begin inline asm
	shr.b32 %r308, %r309, %r331;
	// end inline asm
	and.b32  	%r429, %r272, %r308;
	shl.b32 	%r430, %r429, 10;
	and.b32  	%r431, %r430, 31744;
	add.s32 	%r432, %r61, %r431;
	shr.u32 	%r433, %r429, 4;
	and.b32  	%r434, %r433, 268435454;
	add.s32 	%r100, %r432, %r434;
	ld.shared.u16 	%rs12, [%r100];
	add.s16 	%rs31, %rs12, 1;
	st.shared.u16 	[%r100], %rs31;
	setp.eq.s32 	%p51, %r767, 2147483647;
	selp.b32 	%r312, -2147483648, %r767, %p51;
	// begin inline asm
	shr.b32 %r311, %r312, %r331;
	// end inline asm
	and.b32  	%r435, %r272, %r311;
	shl.b32 	%r436, %r435, 10;
	and.b32  	%r437, %r436, 31744;
	add.s32 	%r438, %r61, %r437;
	shr.u32 	%r439, %r435, 4;
	and.b32  	%r440, %r439, 268435454;
	add.s32 	%r101, %r438, %r440;
	ld.shared.u16 	%rs13, [%r101];
	add.s16 	%rs32, %rs13, 1;
	st.shared.u16 	[%r101], %rs32;
	setp.eq.s32 	%p52, %r766, 2147483647;
	selp.b32 	%r315, -2147483648, %r766, %p52;
	// begin inline asm
	shr.b32 %r314, %r315, %r331;
	// end inline asm
	and.b32  	%r441, %r272, %r314;
	shl.b32 	%r442, %r441, 10;
	and.b32  	%r443, %r442, 31744;
	add.s32 	%r444, %r61, %r443;
	shr.u32 	%r445, %r441, 4;
	and.b32  	%r446, %r445, 268435454;
	add.s32 	%r102, %r444, %r446;
	ld.shared.u16 	%rs14, [%r102];
	add.s16 	%rs33, %rs14, 1;
	st.shared.u16 	[%r102], %rs33;
	setp.eq.s32 	%p53, %r765, 2147483647;
	selp.b32 	%r318, -2147483648, %r765, %p53;
	// begin inline asm
	shr.b32 %r317, %r318, %r331;
	// end inline asm
	and.b32  	%r447, %r272, %r317;
	shl.b32 	%r448, %r447, 10;
	and.b32  	%r449, %r448, 31744;
	add.s32 	%r450, %r61, %r449;
	shr.u32 	%r451, %r447, 4;
	and.b32  	%r452, %r451, 268435454;
	add.s32 	%r103, %r450, %r452;
	ld.shared.u16 	%rs15, [%r103];
	add.s16 	%rs34, %rs15, 1;
	st.shared.u16 	[%r103], %rs34;
	setp.eq.s32 	%p54, %r764, 2147483647;
	selp.b32 	%r321, -2147483648, %r764, %p54;
	// begin inline asm
	shr.b32 %r320, %r321, %r331;
	// end inline asm
	and.b32  	%r453, %r272, %r320;
	shl.b32 	%r454, %r453, 10;
	and.b32  	%r455, %r454, 31744;
	add.s32 	%r456, %r61, %r455;
	shr.u32 	%r457, %r453, 4;
	and.b32  	%r458, %r457, 268435454;
	add.s32 	%r104, %r456, %r458;
	ld.shared.u16 	%rs16, [%r104];
	add.s16 	%rs35, %rs16, 1;
	st.shared.u16 	[%r104], %rs35;
	setp.eq.s32 	%p55, %r763, 2147483647;
	selp.b32 	%r324, -2147483648, %r763, %p55;
	// begin inline asm
	shr.b32 %r323, %r324, %r331;
	// end inline asm
	and.b32  	%r459, %r272, %r323;
	shl.b32 	%r460, %r459, 10;
	and.b32  	%r461, %r460, 31744;
	add.s32 	%r462, %r61, %r461;
	shr.u32 	%r463, %r459, 4;
	and.b32  	%r464, %r463, 268435454;
	add.s32 	%r105, %r462, %r464;
	ld.shared.u16 	%rs17, [%r105];
	add.s16 	%rs36, %rs17, 1;
	st.shared.u16 	[%r105], %rs36;
	setp.eq.s32 	%p56, %r762, 2147483647;
	selp.b32 	%r327, -2147483648, %r762, %p56;
	// begin inline asm
	shr.b32 %r326, %r327, %r331;
	// end inline asm
	and.b32  	%r465, %r272, %r326;
	shl.b32 	%r466, %r465, 10;
	and.b32  	%r467, %r466, 31744;
	add.s32 	%r468, %r61, %r467;
	shr.u32 	%r469, %r465, 4;
	and.b32  	%r470, %r469, 268435454;
	add.s32 	%r106, %r468, %r470;
	ld.shared.u16 	%rs18, [%r106];
	add.s16 	%rs37, %rs18, 1;
	st.shared.u16 	[%r106], %rs37;
	setp.eq.s32 	%p57, %r761, 2147483647;
	selp.b32 	%r330, -2147483648, %r761, %p57;
	// begin inline asm
	shr.b32 %r329, %r330, %r331;
	// end inline asm
	and.b32  	%r471, %r272, %r329;
	shl.b32 	%r472, %r471, 10;
	and.b32  	%r473, %r472, 31744;
	add.s32 	%r474, %r61, %r473;
	shr.u32 	%r475, %r471, 4;
	and.b32  	%r476, %r475, 268435454;
	add.s32 	%r107, %r474, %r476;
	ld.shared.u16 	%rs19, [%r107];
	add.s16 	%rs38, %rs19, 1;
	st.shared.u16 	[%r107], %rs38;
	bar.sync 	0;
	ld.shared.u32 	%r108, [%r62];
	ld.shared.u32 	%r477, [%r62+4];
	ld.shared.u32 	%r478, [%r62+8];
	ld.shared.u32 	%r479, [%r62+12];
	ld.shared.u32 	%r480, [%r62+16];
	ld.shared.u32 	%r481, [%r62+20];
	ld.shared.u32 	%r482, [%r62+24];
	ld.shared.u32 	%r483, [%r62+28];
	ld.shared.u32 	%r484, [%r62+32];
	ld.shared.u32 	%r485, [%r62+36];
	ld.shared.u32 	%r486, [%r62+40];
	ld.shared.u32 	%r487, [%r62+44];
	ld.shared.u32 	%r488, [%r62+48];
	ld.shared.u32 	%r489, [%r62+52];
	ld.shared.u32 	%r490, [%r62+56];
	ld.shared.u32 	%r491, [%r62+60];
	ld.shared.u32 	%r492, [%r62+64];
	ld.shared.u32 	%r493, [%r62+68];
	ld.shared.u32 	%r494, [%r62+72];
	ld.shared.u32 	%r495, [%r62+76];
	ld.shared.u32 	%r496, [%r62+80];
	ld.shared.u32 	%r497, [%r62+84];
	ld.shared.u32 	%r498, [%r62+88];
	ld.shared.u32 	%r499, [%r62+92];
	ld.shared.u32 	%r500, [%r62+96];
	ld.shared.u32 	%r501, [%r62+100];
	ld.shared.u32 	%r502, [%r62+104];
	ld.shared.u32 	%r503, [%r62+108];
	ld.shared.u32 	%r504, [%r62+112];
	ld.shared.u32 	%r505, [%r62+116];
	ld.shared.u32 	%r506, [%r62+120];
	ld.shared.u32 	%r507, [%r62+124];
	ld.shared.u32 	%r508, [%r62+128];
	add.s32 	%r109, %r477, %r108;
	add.s32 	%r110, %r478, %r109;
	add.s32 	%r111, %r479, %r110;
	add.s32 	%r112, %r480, %r111;
	add.s32 	%r113, %r481, %r112;
	add.s32 	%r114, %r482, %r113;
	add.s32 	%r115, %r483, %r114;
	add.s32 	%r116, %r484, %r115;
	add.s32 	%r117, %r485, %r116;
	add.s32 	%r118, %r486, %r117;
	add.s32 	%r119, %r487, %r118;
	add.s32 	%r120, %r488, %r119;
	add.s32 	%r121, %r489, %r120;
	add.s32 	%r122, %r490, %r121;
	add.s32 	%r123, %r491, %r122;
	add.s32 	%r124, %r492, %r123;
	add.s32 	%r125, %r493, %r124;
	add.s32 	%r126, %r494, %r125;
	add.s32 	%r127, %r495, %r126;
	add.s32 	%r128, %r496, %r127;
	add.s32 	%r129, %r497, %r128;
	add.s32 	%r130, %r498, %r129;
	add.s32 	%r131, %r499, %r130;
	add.s32 	%r132, %r500, %r131;
	add.s32 	%r133, %r501, %r132;
	add.s32 	%r134, %r502, %r133;
	add.s32 	%r135, %r503, %r134;
	add.s32 	%r136, %r504, %r135;
	add.s32 	%r137, %r505, %r136;
	add.s32 	%r138, %r506, %r137;
	add.s32 	%r139, %r507, %r138;
	add.s32 	%r337, %r508, %r139;
	// begin inline asm
	mov.u32 %r332, %laneid;
	// end inline asm
	mov.b32 	%r335, 1;
	mov.b32 	%r362, -1;
	// begin inline asm
	{  .reg .u32 r0;  .reg .pred p;  shfl.sync.up.b32 r0|p, %r337, %r335, %r360, %r362;  @p add.u32 r0, r0, %r337;  mov.u32 %r333, r0;}
	// end inline asm
	mov.b32 	%r341, 2;
	// begin inline asm
	{  .reg .u32 r0;  .reg .pred p;  shfl.sync.up.b32 r0|p, %r333, %r341, %r360, %r362;  @p add.u32 r0, r0, %r333;  mov.u32 %r339, r0;}
	// end inline asm
	mov.b32 	%r347, 4;
	// begin inline asm
	{  .reg .u32 r0;  .reg .pred p;  shfl.sync.up.b32 r0|p, %r339, %r347, %r360, %r362;  @p add.u32 r0, r0, %r339;  mov.u32 %r345, r0;}
	// end inline asm
	mov.b32 	%r353, 8;
	// begin inline asm
	{  .reg .u32 r0;  .reg .pred p;  shfl.sync.up.b32 r0|p, %r345, %r353, %r360, %r362;  @p add.u32 r0, r0, %r345;  mov.u32 %r351, r0;}
	// end inline asm
	mov.b32 	%r359, 16;
	// begin inline asm
	{  .reg .u32 r0;  .reg .pred p;  shfl.sync.up.b32 r0|p, %r351, %r359, %r360, %r362;  @p add.u32 r0, r0, %r351;  mov.u32 %r357, r0;}
	// end inline asm
	setp.ne.s32 	%p58, %r332, 31;
	@%p58 bra 	$L__BB2_41;
	st.shared.u32 	[%r63], %r357;
$L__BB2_41:
	sub.s32 	%r509, %r357, %r337;
	setp.gt.u32 	%p59, %r1, 31;
	setp.eq.s32 	%p60, %r60, 7;
	setp.eq.s32 	%p61, %r60, 6;
	setp.eq.s32 	%p62, %r60, 5;
	setp.eq.s32 	%p63, %r60, 4;
	setp.eq.s32 	%p64, %r60, 3;
	setp.eq.s32 	%p65, %r60, 2;
	setp.eq.s32 	%p66, %r60, 1;
	bar.sync 	0;
	ld.shared.v4.u32 	{%r510, %r511, %r512, %r513}, [_ZZN3cub18CUB_300001_SM_10006detail10radix_sort31DeviceRadixSortSingleTileKernelINS1_5radix10policy_hubIfNS0_8NullTypeEjE10Policy1000ELNS0_9SortOrderE0EfS6_jNS1_21identity_decomposer_tEEEvPKT1_PSB_PKT2_PSF_T3_iiT4_E12temp_storage+33792];
	selp.b32 	%r514, %r510, %r780, %p66;
	add.s32 	%r515, %r511, %r510;
	selp.b32 	%r516, %r515, %r514, %p65;
	add.s32 	%r517, %r515, %r512;
	selp.b32 	%r518, %r517, %r516, %p64;
	add.s32 	%r519, %r517, %r513;
	selp.b32 	%r520, %r519, %r518, %p63;
	ld.shared.v4.u32 	{%r521, %r522, %r523, %r524}, [_ZZN3cub18CUB_300001_SM_10006detail10radix_sort31DeviceRadixSortSingleTileKernelINS1_5radix10policy_hubIfNS0_8NullTypeEjE10Policy1000ELNS0_9SortOrderE0EfS6_jNS1_21identity_decomposer_tEEEvPKT1_PSB_PKT2_PSF_T3_iiT4_E12temp_storage+33808];
	add.s32 	%r525, %r519, %r521;
	selp.b32 	%r526, %r525, %r520, %p62;
	add.s32 	%r527, %r525, %r522;
	selp.b32 	%r528, %r527, %r526, %p61;
	add.s32 	%r529, %r527, %r523;
	selp.b32 	%r780, %r529, %r528, %p60;
	add.s32 	%r144, %r529, %r524;
	setp.ne.s32 	%p67, %r332, 0;
	selp.b32 	%r530, %r509, 0, %p67;
	add.s32 	%r531, %r780, %r530;
	or.pred  	%p68, %p59, %p67;
	selp.b32 	%r781, %r531, %r509, %p59;
	@%p68 bra 	$L__BB2_43;
	shl.b32 	%r781, %r144, 16;
	st.shared.u32 	[_ZZN3cub18CUB_300001_SM_10006detail10radix_sort31DeviceRadixSortSingleTileKernelINS1_5radix10policy_hubIfNS0_8NullTypeEjE10Policy1000ELNS0_9SortOrderE0EfS6_jNS1_21identity_decomposer_tEEEvPKT1_PSB_PKT2_PSF_T3_iiT4_E12temp_storage+33832], %r781;
$L__BB2_43:
	setp.eq.s32 	%p69, %r1, 0;
	bar.sync 	0;
	ld.shared.u32 	%r532, [_ZZN3cub18CUB_300001_SM_10006detail10radix_sort31DeviceRadixSortSingleTileKernelINS1_5radix10policy_hubIfNS0_8NullTypeEjE10Policy1000ELNS0_9SortOrderE0EfS6_jNS1_21identity_decomposer_tEEEvPKT1_PSB_PKT2_PSF_T3_iiT4_E12temp_storage+33832];
	selp.b32 	%r533, 0, %r532, %p69;
	add.s32 	%r534, %r781, %r533;
	add.s32 	%r535, %r108, %r534;
	add.s32 	%r536, %r109, %r534;
	add.s32 	%r537, %r110, %r534;
	add.s32 	%r538, %r111, %r534;
	add.s32 	%r539, %r112, %r534;
	add.s32 	%r540, %r113, %r534;
	add.s32 	%r541, %r114, %r534;
	add.s32 	%r542, %r115, %r534;
	add.s32 	%r543, %r116, %r534;
	add.s32 	%r544, %r117, %r534;
	add.s32 	%r545, %r118, %r534;
	add.s32 	%r546, %r119, %r534;
	add.s32 	%r547, %r120, %r534;
	add.s32 	%r548, %r121, %r534;
	add.s32 	%r549, %r122, %r534;
	add.s32 	%r550, %r123, %r534;
	add.s32 	%r551, %r124, %r534;
	add.s32 	%r552, %r125, %r534;
	add.s32 	%r553, %r126, %r534;
	add.s32 	%r554, %r127, %r534;
	add.s32 	%r555, %r128, %r534;
	add.s32 	%r556, %r129, %r534;
	add.s32 	%r557, %r130, %r534;
	add.s32 	%r558, %r131, %r534;
	add.s32 	%r559, %r132, %r534;
	add.s32 	%r560, %r133, %r534;
	add.s32 	%r561, %r134, %r534;
	add.s32 	%r562, %r135, %r534;
	add.s32 	%r563, %r136, %r534;
	add.s32 	%r564, %r137, %r534;
	add.s32 	%r565, %r138, %r534;
	add.s32 	%r566, %r139, %r534;
	st.shared.u32 	[%r62], %r534;
	st.shared.u32 	[%r62+4], %r535;
	st.shared.u32 	[%r62+8], %r536;
	st.shared.u32 	[%r62+12], %r537;
	st.shared.u32 	[%r62+16], %r538;
	st.shared.u32 	[%r62+20], %r539;
	st.shared.u32 	[%r62+24], %r540;
	st.shared.u32 	[%r62+28], %r541;
	st.shared.u32 	[%r62+32], %r542;
	st.shared.u32 	[%r62+36], %r543;
	st.shared.u32 	[%r62+40], %r544;
	st.shared.u32 	[%r62+44], %r545;
	st.shared.u32 	[%r62+48], %r546;
	st.shared.u32 	[%r62+52], %r547;
	st.shared.u32 	[%r62+56], %r548;
	st.shared.u32 	[%r62+60], %r549;
	st.shared.u32 	[%r62+64], %r550;
	st.shared.u32 	[%r62+68], %r551;
	st.shared.u32 	[%r62+72], %r552;
	st.shared.u32 	[%r62+76], %r553;
	st.shared.u32 	[%r62+80], %r554;
	st.shared.u32 	[%r62+84], %r555;
	st.shared.u32 	[%r62+88], %r556;
	st.shared.u32 	[%r62+92], %r557;
	st.shared.u32 	[%r62+96], %r558;
	st.shared.u32 	[%r62+100], %r559;
	st.shared.u32 	[%r62+104], %r560;
	st.shared.u32 	[%r62+108], %r561;
	st.shared.u32 	[%r62+112], %r562;
	st.shared.u32 	[%r62+116], %r563;
	st.shared.u32 	[%r62+120], %r564;
	st.shared.u32 	[%r62+124], %r565;
	st.shared.u32 	[%r62+128], %r566;
	bar.sync 	0;
	cvt.u32.u16 	%r567, %rs1;
	ld.shared.u16 	%r568, [%r89];
	add.s32 	%r148, %r568, %r567;
	cvt.u32.u16 	%r569, %rs2;
	ld.shared.u16 	%r570, [%r90];
	add.s32 	%r149, %r570, %r569;
	cvt.u32.u16 	%r571, %rs3;
	ld.shared.u16 	%r572, [%r91];
	add.s32 	%r150, %r572, %r571;
	cvt.u32.u16 	%r573, %rs4;
	ld.shared.u16 	%r574, [%r92];
	add.s32 	%r151, %r574, %r573;
	cvt.u32.u16 	%r575, %rs5;
	ld.shared.u16 	%r576, [%r93];
	add.s32 	%r152, %r576, %r575;
	cvt.u32.u16 	%r577, %rs6;
	ld.shared.u16 	%r578, [%r94];
	add.s32 	%r153, %r578, %r577;
	cvt.u32.u16 	%r579, %rs7;
	ld.shared.u16 	%r580, [%r95];
	add.s32 	%r154, %r580, %r579;
	cvt.u32.u16 	%r581, %rs8;
	ld.shared.u16 	%r582, [%r96];
	add.s32 	%r155, %r582, %r581;
	cvt.u32.u16 	%r583, %rs9;
	ld.shared.u16 	%r584, [%r97];
	add.s32 	%r156, %r584, %r583;
	cvt.u32.u16 	%r585, %rs10;
	ld.shared.u16 	%r586, [%r98];
	add.s32 	%r157, %r586, %r585;
	cvt.u32.u16 	%r587, %rs11;
	ld.shared.u16 	%r588, [%r99];
	add.s32 	%r158, %r588, %r587;
	cvt.u32.u16 	%r589, %rs12;
	ld.shared.u16 	%r590, [%r100];
	add.s32 	%r159, %r590, %r589;
	cvt.u32.u16 	%r591, %rs13;
	ld.shared.u16 	%r592, [%r101];
	add.s32 	%r160, %r592, %r591;
	cvt.u32.u16 	%r593, %rs14;
	ld.shared.u16 	%r594, [%r102];
	add.s32 	%r161, %r594, %r593;
	cvt.u32.u16 	%r595, %rs15;
	ld.shared.u16 	%r596, [%r103];
	add.s32 	%r162, %r596, %r595;
	cvt.u32.u16 	%r597, %rs16;
	ld.shared.u16 	%r598, [%r104];
	add.s32 	%r163, %r598, %r597;
	cvt.u32.u16 	%r599, %rs17;
	ld.shared.u16 	%r600, [%r105];
	add.s32 	%r164, %r600, %r599;
	cvt.u32.u16 	%r601, %rs18;
	ld.shared.u16 	%r602, [%r106];
	add.s32 	%r165, %r602, %r601;
	cvt.u32.u16 	%r603, %rs19;
	ld.shared.u16 	%r604, [%r107];
	add.s32 	%r166, %r604, %r603;
	bar.sync 	0;
	setp.lt.s32 	%p70, %r760, %r209;
	@%p70 bra 	$L__BB2_83;
	shl.b32 	%r605, %r148, 2;
	mov.u32 	%r606, _ZZN3cub18CUB_300001_SM_10006detail10radix_sort31DeviceRadixSortSingleTileKernelINS1_5radix10policy_hubIfNS0_8NullTypeEjE10Policy1000ELNS0_9SortOrderE0EfS6_jNS1_21identity_decomposer_tEEEvPKT1_PSB_PKT2_PSF_T3_iiT4_E12temp_storage;
	add.s32 	%r607, %r606, %r605;
	st.shared.u32 	[%r607], %r779;
	shl.b32 	%r608, %r149, 2;
	add.s32 	%r609, %r606, %r608;
	st.shared.u32 	[%r609], %r778;
	shl.b32 	%r610, %r150, 2;
	add.s32 	%r611, %r606, %r610;
	st.shared.u32 	[%r611], %r777;
	shl.b32 	%r612, %r151, 2;
	add.s32 	%r613, %r606, %r612;
	st.shared.u32 	[%r613], %r776;
	shl.b32 	%r614, %r152, 2;
	add.s32 	%r615, %r606, %r614;
	st.shared.u32 	[%r615], %r775;
	shl.b32 	%r616, %r153, 2;
	add.s32 	%r617, %r606, %r616;
	st.shared.u32 	[%r617], %r774;
	shl.b32 	%r618, %r154, 2;
	add.s32 	%r619, %r606, %r618;
	st.shared.u32 	[%r619], %r773;
	shl.b32 	%r620, %r155, 2;
	add.s32 	%r621, %r606, %r620;
	st.shared.u32 	[%r621], %r772;
	shl.b32 	%r622, %r156, 2;
	add.s32 	%r623, %r606, %r622;
	st.shared.u32 	[%r623], %r771;
	shl.b32 	%r624, %r157, 2;
	add.s32 	%r625, %r606, %r624;
	st.shared.u32 	[%r625], %r770;
	shl.b32 	%r626, %r158, 2;
	add.s32 	%r627, %r606, %r626;
	st.shared.u32 	[%r627], %r769;
	shl.b32 	%r628, %r159, 2;
	add.s32 	%r629, %r606, %r628;
	st.shared.u32 	[%r629], %r768;
	shl.b32 	%r630, %r160, 2;
	add.s32 	%r631, %r606, %r630;
	st.shared.u32 	[%r631], %r767;
	shl.b32 	%r632, %r161, 2;
	add.s32 	%r633, %r606, %r632;
	st.shared.u32 	[%r633], %r766;
	shl.b32 	%r634, %r162, 2;
	add.s32 	%r635, %r606, %r634;
	st.shared.u32 	[%r635], %r765;
	shl.b32 	%r636, %r163, 2;
	add.s32 	%r637, %r606, %r636;
	st.shared.u32 	[%r637], %r764;
	shl.b32 	%r638, %r164, 2;
	add.s32 	%r639, %r606, %r638;
	st.shared.u32 	[%r639], %r763;
	shl.b32 	%r640, %r165, 2;
	add.s32 	%r641, %r606, %r640;
	st.shared.u32 	[%r641], %r762;
	shl.b32 	%r642, %r166, 2;
	add.s32 	%r643, %r606, %r642;
	st.shared.u32 	[%r643], %r761;
	bar.sync 	0;
	mad.lo.s32 	%r644, %r1, -72, %r64;
	ld.shared.u32 	%r167, [%r644];
	ld.shared.u32 	%r168, [%r644+1024];
	ld.shared.u32 	%r169, [%r644+2048];
	ld.shared.u32 	%r170, [%r644+3072];
	ld.shared.u32 	%r171, [%r644+4096];
	ld.shared.u32 	%r172, [%r644+5120];
	ld.shared.u32 	%r173, [%r644+6144];
	ld.shared.u32 	%r174, [%r644+7168];
	ld.shared.u32 	%r175, [%r644+8192];
	ld.shared.u32 	%r176, [%r644+9216];
	ld.shared.u32 	%r177, [%r644+10240];
	ld.shared.u32 	%r178, [%r644+11264];
	ld.shared.u32 	%r179, [%r644+12288];
	ld.shared.u32 	%r180, [%r644+13312];
	ld.shared.u32 	%r181, [%r644+14336];
	ld.shared.u32 	%r182, [%r644+15360];
	ld.shared.u32 	%r183, [%r644+16384];
	ld.shared.u32 	%r184, [%r644+17408];
	ld.shared.u32 	%r185, [%r644+18432];
	setp.lt.u32 	%p71, %r1, %r207;
	cvta.to.global.u64 	%rd7, %rd3;
	mul.wide.u32 	%rd8, %r1, 4;
	add.s64 	%rd2, %rd7, %rd8;
	@%p71 bra 	$L__BB2_45;
	bra.uni 	$L__BB2_46;
$L__BB2_45:
	setp.gt.s32 	%p72, %r167, -1;
	selp.b32 	%r645, -1, -2147483648, %p72;
	xor.b32  	%r646, %r645, %r167;
	st.global.u32 	[%rd2], %r646;
$L__BB2_46:
	add.s32 	%r647, %r1, 256;
	setp.ge.u32 	%p73, %r647, %r207;
	@%p73 bra 	$L__BB2_48;
	setp.gt.s32 	%p74, %r168, -1;
	selp.b32 	%r648, -1, -2147483648, %p74;
	xor.b32  	%r649, %r648, %r168;
	st.global.u32 	[%rd2+1024], %r649;
$L__BB2_48:
	add.s32 	%r650, %r1, 512;
	setp.ge.u32 	%p75, %r650, %r207;
	@%p75 bra 	$L__BB2_50;
	setp.gt.s32 	%p76, %r169, -1;
	selp.b32 	%r651, -1, -2147483648, %p76;
	xor.b32  	%r652, %r651, %r169;
	st.global.u32 	[%rd2+2048], %r652;
$L__BB2_50:
	add.s32 	%r653, %r1, 768;
	setp.ge.u32 	%p77, %r653, %r207;
	@%p77 bra 	$L__BB2_52;
	setp.gt.s32 	%p78, %r170, -1;
	selp.b32 	%r654, -1, -2147483648, %p78;
	xor.b32  	%r655, %r654, %r170;
	st.global.u32 	[%rd2+3072], %r655;
$L__BB2_52:
	or.b32  	%r656, %r1, 1024;
	setp.ge.u32 	%p79, %r656, %r207;
	@%p79 bra 	$L__BB2_54;
	setp.gt.s32 	%p80, %r171, -1;
	selp.b32 	%r657, -1, -2147483648, %p80;
	xor.b32  	%r658, %r657, %r171;
	st.global.u32 	[%rd2+4096], %r658;
$L__BB2_54:
	add.s32 	%r659, %r1, 1280;
	setp.ge.u32 	%p81, %r659, %r207;
	@%p81 bra 	$L__BB2_56;
	setp.gt.s32 	%p82, %r172, -1;
	selp.b32 	%r660, -1, -2147483648, %p82;
	xor.b32  	%r661, %r660, %r172;
	st.global.u32 	[%rd2+5120], %r661;
$L__BB2_56:
	add.s32 	%r662, %r1, 1536;
	setp.ge.u32 	%p83, %r662, %r207;
	@%p83 bra 	$L__BB2_58;
	setp.gt.s32 	%p84, %r173, -1;
	selp.b32 	%r663, -1, -2147483648, %p84;
	xor.b32  	%r664, %r663, %r173;
	st.global.u32 	[%rd2+6144], %r664;
$L__BB2_58:
	add.s32 	%r665, %r1, 1792;
	setp.ge.u32 	%p85, %r665, %r207;
	@%p85 bra 	$L__BB2_60;
	setp.gt.s32 	%p86, %r174, -1;
	selp.b32 	%r666, -1, -2147483648, %p86;
	xor.b32  	%r667, %r666, %r174;
	st.global.u32 	[%rd2+7168], %r667;
$L__BB2_60:
	or.b32  	%r668, %r1, 2048;
	setp.ge.u32 	%p87, %r668, %r207;
	@%p87 bra 	$L__BB2_62;
	setp.gt.s32 	%p88, %r175, -1;
	selp.b32 	%r669, -1, -2147483648, %p88;
	xor.b32  	%r670, %r669, %r175;
	st.global.u32 	[%rd2+8192], %r670;
$L__BB2_62:
	add.s32 	%r671, %r1, 2304;
	setp.ge.u32 	%p89, %r671, %r207;
	@%p89 bra 	$L__BB2_64;
	setp.gt.s32 	%p90, %r176, -1;
	selp.b32 	%r672, -1, -2147483648, %p90;
	xor.b32  	%r673, %r672, %r176;
	st.global.u32 	[%rd2+9216], %r673;
$L__BB2_64:
	add.s32 	%r674, %r1, 2560;
	setp.ge.u32 	%p91, %r674, %r207;
	@%p91 bra 	$L__BB2_66;
	setp.gt.s32 	%p92, %r177, -1;
	selp.b32 	%r675, -1, -2147483648, %p92;
	xor.b32  	%r676, %r675, %r177;
	st.global.u32 	[%rd2+10240], %r676;
$L__BB2_66:
	add.s32 	%r677, %r1, 2816;
	setp.ge.u32 	%p93, %r677, %r207;
	@%p93 bra 	$L__BB2_68;
	setp.gt.s32 	%p94, %r178, -1;
	selp.b32 	%r678, -1, -2147483648, %p94;
	xor.b32  	%r679, %r678, %r178;
	st.global.u32 	[%rd2+11264], %r679;
$L__BB2_68:
	or.b32  	%r680, %r1, 3072;
	setp.ge.u32 	%p95, %r680, %r207;
	@%p95 bra 	$L__BB2_70;
	setp.gt.s32 	%p96, %r179, -1;
	selp.b32 	%r681, -1, -2147483648, %p96;
	xor.b32  	%r682, %r681, %r179;
	st.global.u32 	[%rd2+12288], %r682;
$L__BB2_70:
	add.s32 	%r683, %r1, 3328;
	setp.ge.u32 	%p97, %r683, %r207;
	@%p97 bra 	$L__BB2_72;
	setp.gt.s32 	%p98, %r180, -1;
	selp.b32 	%r684, -1, -2147483648, %p98;
	xor.b32  	%r685, %r684, %r180;
	st.global.u32 	[%rd2+13312], %r685;
$L__BB2_72:
	add.s32 	%r686, %r1, 3584;
	setp.ge.u32 	%p99, %r686, %r207;
	@%p99 bra 	$L__BB2_74;
	setp.gt.s32 	%p100, %r181, -1;
	selp.b32 	%r687, -1, -2147483648, %p100;
	xor.b32  	%r688, %r687, %r181;
	st.global.u32 	[%rd2+14336], %r688;
$L__BB2_74:
	add.s32 	%r689, %r1, 3840;
	setp.ge.u32 	%p101, %r689, %r207;
	@%p101 bra 	$L__BB2_76;
	setp.gt.s32 	%p102, %r182, -1;
	selp.b32 	%r690, -1, -2147483648, %p102;
	xor.b32  	%r691, %r690, %r182;
	st.global.u32 	[%rd2+15360], %r691;
$L__BB2_76:
	or.b32  	%r692, %r1, 4096;
	setp.ge.u32 	%p103, %r692, %r207;
	@%p103 bra 	$L__BB2_78;
	setp.gt.s32 	%p104, %r183, -1;
	selp.b32 	%r693, -1, -2147483648, %p104;
	xor.b32  	%r694, %r693, %r183;
	st.global.u32 	[%rd2+16384], %r694;
$L__BB2_78:
	add.s32 	%r695, %r1, 4352;
	setp.ge.u32 	%p105, %r695, %r207;
	@%p105 bra 	$L__BB2_80;
	setp.gt.s32 	%p106, %r184, -1;
	selp.b32 	%r696, -1, -2147483648, %p106;
	xor.b32  	%r697, %r696, %r184;
	st.global.u32 	[%rd2+17408], %r697;
$L__BB2_80:
	add.s32 	%r698, %r1, 4608;
	setp.ge.u32 	%p107, %r698, %r207;
	@%p107 bra 	$L__BB2_82;
	setp.gt.s32 	%p108, %r185, -1;
	selp.b32 	%r699, -1, -2147483648, %p108;
	xor.b32  	%r700, %r699, %r185;
	st.global.u32 	[%rd2+18432], %r700;
$L__BB2_82:
	ret;
$L__BB2_83:
	shl.b32 	%r701, %r148, 2;
	mov.u32 	%r702, _ZZN3cub18CUB_300001_SM_10006detail10radix_sort31DeviceRadixSortSingleTileKernelINS1_5radix10policy_hubIfNS0_8NullTypeEjE10Policy1000ELNS0_9SortOrderE0EfS6_jNS1_21identity_decomposer_tEEEvPKT1_PSB_PKT2_PSF_T3_iiT4_E12temp_storage;
	add.s32 	%r703, %r702, %r701;
	st.shared.u32 	[%r703], %r779;
	shl.b32 	%r704, %r149, 2;
	add.s32 	%r705, %r702, %r704;
	st.shared.u32 	[%r705], %r778;
	shl.b32 	%r706, %r150, 2;
	add.s32 	%r707, %r702, %r706;
	st.shared.u32 	[%r707], %r777;
	shl.b32 	%r708, %r151, 2;
	add.s32 	%r709, %r702, %r708;
	st.shared.u32 	[%r709], %r776;
	shl.b32 	%r710, %r152, 2;
	add.s32 	%r711, %r702, %r710;
	st.shared.u32 	[%r711], %r775;
	shl.b32 	%r712, %r153, 2;
	add.s32 	%r713, %r702, %r712;
	st.shared.u32 	[%r713], %r774;
	shl.b32 	%r714, %r154, 2;
	add.s32 	%r715, %r702, %r714;
	st.shared.u32 	[%r715], %r773;
	shl.b32 	%r716, %r155, 2;
	add.s32 	%r717, %r702, %r716;
	st.shared.u32 	[%r717], %r772;
	shl.b32 	%r718, %r156, 2;
	add.s32 	%r719, %r702, %r718;
	st.shared.u32 	[%r719], %r771;
	shl.b32 	%r720, %r157, 2;
	add.s32 	%r721, %r702, %r720;
	st.shared.u32 	[%r721], %r770;
	shl.b32 	%r722, %r158, 2;
	add.s32 	%r723, %r702, %r722;
	st.shared.u32 	[%r723], %r769;
	shl.b32 	%r724, %r159, 2;
	add.s32 	%r725, %r702, %r724;
	st.shared.u32 	[%r725], %r768;
	shl.b32 	%r726, %r160, 2;
	add.s32 	%r727, %r702, %r726;
	st.shared.u32 	[%r727], %r767;
	shl.b32 	%r728, %r161, 2;
	add.s32 	%r729, %r702, %r728;
	st.shared.u32 	[%r729], %r766;
	shl.b32 	%r730, %r162, 2;
	add.s32 	%r731, %r702, %r730;
	st.shared.u32 	[%r731], %r765;
	shl.b32 	%r732, %r163, 2;
	add.s32 	%r733, %r702, %r732;
	st.shared.u32 	[%r733], %r764;
	shl.b32 	%r734, %r164, 2;
	add.s32 	%r735, %r702, %r734;
	st.shared.u32 	[%r735], %r763;
	shl.b32 	%r736, %r165, 2;
	add.s32 	%r737, %r702, %r736;
	st.shared.u32 	[%r737], %r762;
	shl.b32 	%r738, %r166, 2;
	add.s32 	%r739, %r702, %r738;
	st.shared.u32 	[%r739], %r761;
	bar.sync 	0;
	ld.shared.u32 	%r779, [%r64];
	ld.shared.u32 	%r778, [%r64+4];
	ld.shared.u32 	%r777, [%r64+8];
	ld.shared.u32 	%r776, [%r64+12];
	ld.shared.u32 	%r775, [%r64+16];
	ld.shared.u32 	%r774, [%r64+20];
	ld.shared.u32 	%r773, [%r64+24];
	ld.shared.u32 	%r772, [%r64+28];
	ld.shared.u32 	%r771, [%r64+32];
	ld.shared.u32 	%r770, [%r64+36];
	ld.shared.u32 	%r769, [%r64+40];
	ld.shared.u32 	%r768, [%r64+44];
	ld.shared.u32 	%r767, [%r64+48];
	ld.shared.u32 	%r766, [%r64+52];
	ld.shared.u32 	%r765, [%r64+56];
	ld.shared.u32 	%r764, [%r64+60];
	ld.shared.u32 	%r763, [%r64+64];
	ld.shared.u32 	%r762, [%r64+68];
	ld.shared.u32 	%r761, [%r64+72];
	bar.sync 	0;
	add.s32 	%r760, %r760, 6;
	add.s32 	%r759, %r759, -6;
	bra.uni 	$L__BB2_39;

}
	// .globl	_ZN3cub18CUB_300001_SM_10006detail10radix_sort30DeviceRadixSortHistogramKernelINS1_5radix10policy_hubIfNS0_8NullTypeEjE10Policy1000ELNS0_9SortOrderE0EfjNS1_21identity_decomposer_tEEEvPT2_PKT1_SB_iiT3_
.visible .entry _ZN3cub18CUB_300001_SM_10006detail10radix_sort30DeviceRadixSortHistogramKernelINS1_5radix10policy_hubIfNS0_8NullTypeEjE10Policy1000ELNS0_9SortOrderE0EfjNS1_21identity_decomposer_tEEEvPT2_PKT1_SB_iiT3_(
	.param .u64 .ptr .align 1 _ZN3cub18CUB_300001_SM_10006detail10radix_sort30DeviceRadixSortHistogramKernelINS1_5radix10policy_hubIfNS0_8NullTypeEjE10Policy1000ELNS0_9SortOrderE0EfjNS1_21identity_decomposer_tEEEvPT2_PKT1_SB_iiT3__param_0,
	.param .u64 .ptr .align 1 _ZN3cub18CUB_300001_SM_10006detail10radix_sort30DeviceRadixSortHistogramKernelINS1_5radix10policy_hubIfNS0_8NullTypeEjE10Policy1000ELNS0_9SortOrderE0EfjNS1_21identity_decomposer_tEEEvPT2_PKT1_SB_iiT3__param_1,
	.param .u32 _ZN3cub18CUB_300001_SM_10006detail10radix_sort30DeviceRadixSortHistogramKernelINS1_5radix10policy_hubIfNS0_8NullTypeEjE10Policy1000ELNS0_9SortOrderE0EfjNS1_21identity_decomposer_tEEEvPT2_PKT1_SB_iiT3__param_2,
	.param .u32 _ZN3cub18CUB_300001_SM_10006detail10radix_sort30DeviceRadixSortHistogramKernelINS1_5radix10policy_hubIfNS0_8NullTypeEjE10Policy1000ELNS0_9SortOrderE0EfjNS1_21identity_decomposer_tEEEvPT2_PKT1_SB_iiT3__param_3,
	.param .u32 _ZN3cub18CUB_300001_SM_10006detail10radix_sort30DeviceRadixSortHistogramKernelINS1_5radix10policy_hubIfNS0_8NullTypeEjE10Policy1000ELNS0_9SortOrderE0EfjNS1_21identity_decomposer_tEEEvPT2_PKT1_SB_iiT3__param_4,
	.param .align 1 .b8 _ZN3cub18CUB_300001_SM_10006detail10radix_sort30DeviceRadixSortHistogramKernelINS1_5radix10policy_hubIfNS0_8NullTypeEjE10Policy1000ELNS0_9SortOrderE0EfjNS1_21identity_decomposer_tEEEvPT2_PKT1_SB_iiT3__param_5[1]
)
.maxntid 128
{
	.reg .pred 	%p<123>;
	.reg .b32 	%r<534>;
	.reg .b64 	%rd<57>;
	// demoted variable
	.shared .align 4 .b8 _ZZN3cub18CUB_300001_SM_10006detail10radix_sort30DeviceRadixSortHistogramKernelINS1_5radix10policy_hubIfNS0_8NullTypeEjE10Policy1000ELNS0_9SortOrderE0EfjNS1_21identity_decomposer_tEEEvPT2_PKT1_SB_iiT3_E12temp_storage[4096];
	ld.param.u64 	%rd5, [_ZN3cub18CUB_300001_SM_10006detail10radix_sort30DeviceRadixSortHistogramKernelINS1_5radix10policy_hubIfNS0_8NullTypeEjE10Policy1000ELNS0_9SortOrderE0EfjNS1_21identity_decomposer_tEEEvPT2_PKT1_SB_iiT3__param_0];
	ld.param.u64 	%rd6, [_ZN3cub18CUB_300001_SM_10006detail10radix_sort30DeviceRadixSortHistogramKernelINS1_5radix10policy_hubIfNS0_8NullTypeEjE10Policy1000ELNS0_9SortOrderE0EfjNS1_21identity_decomposer_tEEEvPT2_PKT1_SB_iiT3__param_1];
	ld.param.u32 	%r184, [_ZN3cub18CUB_300001_SM_10006detail10radix_sort30DeviceRadixSortHistogramKernelINS1_5radix10policy_hubIfNS0_8NullTypeEjE10Policy1000ELNS0_9SortOrderE0EfjNS1_21identity_decomposer_tEEEvPT2_PKT1_SB_iiT3__param_2];
	ld.param.u32 	%r185, [_ZN3cub18CUB_300001_SM_10006detail10radix_sort30DeviceRadixSortHistogramKernelINS1_5radix10policy_hubIfNS0_8NullTypeEjE10Policy1000ELNS0_9SortOrderE0EfjNS1_21identity_decomposer_tEEEvPT2_PKT1_SB_iiT3__param_3];
	ld.param.u32 	%r186, [_ZN3cub18CUB_300001_SM_10006detail10radix_sort30DeviceRadixSortHistogramKernelINS1_5radix10policy_hubIfNS0_8NullTypeEjE10Policy1000ELNS0_9SortOrderE0EfjNS1_21identity_decomposer_tEEEvPT2_PKT1_SB_iiT3__param_4];
	cvta.to.global.u64 	%rd1, %rd6;
	cvta.to.global.u64 	%rd2, %rd5;
	setp.eq.s32 	%p2, %r184, 0;
	@%p2 bra 	$L__BB3_153;
	sub.s32 	%r188, %r186, %r185;
	add.s32 	%r189, %r188, 7;
	shr.s32 	%r190, %r189, 31;
	shr.u32 	%r191, %r190, 29;
	add.s32 	%r192, %r189, %r191;
	shr.s32 	%r193, %r192, 3;
	mov.u32 	%r1, %tid.x;
	setp.gt.u32 	%p3, %r1, 255;
	setp.lt.s32 	%p4, %r189, 8;
	mov.u32 	%r194, %ctaid.x;
	shl.b32 	%r2, %r194, 11;
	mov.u32 	%r195, %nctaid.x;
	shl.b32 	%r3, %r195, 11;
	add.s32 	%r4, %r193, -1;
	and.b32  	%r5, %r193, 15;
	add.s32 	%r6, %r5, -1;
	and.b32  	%r7, %r193, 7;
	add.s32 	%r8, %r7, -1;
	and.b32  	%r9, %r193, 3;
	add.s32 	%r10, %r9, -1;
	or.pred  	%p1, %p3, %p4;
	shl.b32 	%r196, %r1, 2;
	mov.u32 	%r197, _ZZN3cub18CUB_300001_SM_10006detail10radix_sort30DeviceRadixSortHistogramKernelINS1_5radix10policy_hubIfNS0_8NullTypeEjE10Policy1000ELNS0_9SortOrderE0EfjNS1_21identity_decomposer_tEEEvPT2_PKT1_SB_iiT3_E12temp_storage;
	add.s32 	%r11, %r197, %r196;
	and.b32  	%r12, %r193, 268435440;
	add.s32 	%r13, %r1, 256;
	add.s32 	%r14, %r1, 384;
	add.s32 	%r15, %r1, 512;
	add.s32 	%r16, %r1, 640;
	add.s32 	%r17, %r1, 768;
	add.s32 	%r18, %r1, 1280;
	add.s32 	%r19, %r1, 1920;
	and.b32  	%r20, %r193, 268435448;
	and.b32  	%r21, %r193, 1;
	neg.s32 	%r22, %r12;
	add.s32 	%r23, %r11, 8192;
	add.s32 	%r198, %r184, -1;
	shr.u32 	%r199, %r198, 30;
	add.s32 	%r200, %r199, 1;
	min.u32 	%r24, %r200, %r184;
	mov.b32 	%r482, 0;
$L__BB3_2:
	@%p1 bra 	$L__BB3_30;
	setp.lt.u32 	%p5, %r4, 15;
	mov.b32 	%r486, 0;
	@%p5 bra 	$L__BB3_6;
	mov.u32 	%r483, %r23;
	mov.u32 	%r484, %r22;
$L__BB3_5:
	.pragma "nounroll";
	mov.b32 	%r202, 0;
	st.shared.u32 	[%r483+-8192], %r202;
	st.shared.u32 	[%r483+-7168], %r202;
	st.shared.u32 	[%r483+-6144], %r202;
	st.shared.u32 	[%r483+-5120], %r202;
	st.shared.u32 	[%r483+-4096], %r202;
	st.shared.u32 	[%r483+-3072], %r202;
	st.shared.u32 	[%r483+-2048], %r202;
	st.shared.u32 	[%r483+-1024], %r202;
	st.shared.u32 	[%r483], %r202;
	st.shared.u32 	[%r483+1024], %r202;
	st.shared.u32 	[%r483+2048], %r202;
	st.shared.u32 	[%r483+3072], %r202;
	st.shared.u32 	[%r483+4096], %r202;
	st.shared.u32 	[%r483+5120], %r202;
	st.shared.u32 	[%r483+6144], %r202;
	st.shared.u32 	[%r483+7168], %r202;
	add.s32 	%r484, %r484, 16;
	add.s32 	%r483, %r483, 16384;
	setp.ne.s32 	%p6, %r484, 0;
	mov.u32 	%r486, %r12;
	@%p6 bra 	$L__BB3_5;
$L__BB3_6:
	setp.eq.s32 	%p7, %r5, 0;
	@%p7 bra 	$L__BB3_16;
	setp.lt.u32 	%p8, %r6, 7;
	@%p8 bra 	$L__BB3_9;
	shl.b32 	%r203, %r486, 10;
	add.s32 	%r204, %r11, %r203;
	mov.b32 	%r205, 0;
	st.shared.u32 	[%r204], %r205;
	st.shared.u32 	[%r204+1024], %r205;
	st.shared.u32 	[%r204+2048], %r205;
	st.shared.u32 	[%r204+3072], %r205;
	st.shared.u32 	[%r204+4096], %r205;
	st.shared.u32 	[%r204+5120], %r205;
	st.shared.u32 	[%r204+6144], %r205;
	st.shared.u32 	[%r204+7168], %r205;
	add.s32 	%r486, %r486, 8;
$L__BB3_9:
	setp.eq.s32 	%p9, %r7, 0;
	@%p9 bra 	$L__BB3_16;
	setp.lt.u32 	%p10, %r8, 3;
	@%p10 bra 	$L__BB3_12;
	shl.b32 	%r206, %r486, 10;
	add.s32 	%r207, %r11, %r206;
	mov.b32 	%r208, 0;
	st.shared.u32 	[%r207], %r208;
	st.shared.u32 	[%r207+1024], %r208;
	st.shared.u32 	[%r207+2048], %r208;
	st.shared.u32 	[%r207+3072], %r208;
	add.s32 	%r486, %r486, 4;
$L__BB3_12:
	setp.eq.s32 	%p11, %r9, 0;
	@%p11 bra 	$L__BB3_16;
	setp.eq.s32 	%p12, %r9, 1;
	shl.b32 	%r209, %r486, 10;
	add.s32 	%r35, %r11, %r209;
	mov.b32 	%r210, 0;
	st.shared.u32 	[%r35], %r210;
	@%p12 bra 	$L__BB3_16;
	setp.eq.s32 	%p13, %r9, 2;
	mov.b32 	%r211, 0;
	st.shared.u32 	[%r35+1024], %r211;
	@%p13 bra 	$L__BB3_16;
	mov.b32 	%r212, 0;
	st.shared.u32 	[%r35+2048], %r212;
$L__BB3_16:
	setp.gt.u32 	%p14, %r1, 127;
	@%p14 bra 	$L__BB3_30;
	setp.lt.u32 	%p15, %r4, 15;
	mov.b32 	%r490, 0;
	@%p15 bra 	$L__BB3_20;
	mov.b32 	%r488, 0;
$L__BB3_19:
	.pragma "nounroll";
	shl.b32 	%r215, %r488, 10;
	add.s32 	%r216, %r11, %r215;
	mov.b32 	%r217, 0;
	st.shared.u32 	[%r216+512], %r217;
	st.shared.u32 	[%r216+1536], %r217;
	st.shared.u32 	[%r216+2560], %r217;
	st.shared.u32 	[%r216+3584], %r217;
	st.shared.u32 	[%r216+4608], %r217;
	st.shared.u32 	[%r216+5632], %r217;
	st.shared.u32 	[%r216+6656], %r217;
	st.shared.u32 	[%r216+7680], %r217;
	st.shared.u32 	[%r216+8704], %r217;
	st.shared.u32 	[%r216+9728], %r217;
	st.shared.u32 	[%r216+10752], %r217;
	st.shared.u32 	[%r216+11776], %r217;
	st.shared.u32 	[%r216+12800], %r217;
	st.shared.u32 	[%r216+13824], %r217;
	st.shared.u32 	[%r216+14848], %r217;
	st.shared.u32 	[%r216+15872], %r217;
	add.s32 	%r488, %r488, 16;
	setp.ne.s32 	%p16, %r488, %r12;
	mov.u32 	%r490, %r12;
	@%p16 bra 	$L__BB3_19;
$L__BB3_20:
	setp.eq.s32 	%p17, %r5, 0;
	@%p17 bra 	$L__BB3_30;
	setp.lt.u32 	%p18, %r6, 7;
	@%p18 bra 	$L__BB3_23;
	shl.b32 	%r218, %r490, 10;
	add.s32 	%r219, %r11, %r218;
	mov.b32 	%r220, 0;
	st.shared.u32 	[%r219+512], %r220;
	st.shared.u32 	[%r219+1536], %r220;
	st.shared.u32 	[%r219+2560], %r220;
	st.shared.u32 	[%r219+3584], %r220;
	st.shared.u32 	[%r219+4608], %r220;
	st.shared.u32 	[%r219+5632], %r220;
	st.shared.u32 	[%r219+6656], %r220;
	st.shared.u32 	[%r219+7680], %r220;
	add.s32 	%r490, %r490, 8;
$L__BB3_23:
	setp.eq.s32 	%p19, %r7, 0;
	@%p19 bra 	$L__BB3_30;
	setp.lt.u32 	%p20, %r8, 3;
	@%p20 bra 	$L__BB3_26;
	shl.b32 	%r221, %r490, 10;
	add.s32 	%r222, %r11, %r221;
	mov.b32 	%r223, 0;
	st.shared.u32 	[%r222+512], %r223;
	st.shared.u32 	[%r222+1536], %r223;
	st.shared.u32 	[%r222+2560], %r223;
	st.shared.u32 	[%r222+3584], %r223;
	add.s32 	%r490, %r490, 4;
$L__BB3_26:
	setp.eq.s32 	%p21, %r9, 0;
	@%p21 bra 	$L__BB3_30;
	setp.eq.s32 	%p22, %r9, 1;
	shl.b32 	%r224, %r490, 10;
	add.s32 	%r43, %r11, %r224;
	mov.b32 	%r225, 0;
	st.shared.u32 	[%r43+512], %r225;
	@%p22 bra 	$L__BB3_30;
	setp.eq.s32 	%p23, %r9, 2;
	mov.b32 	%r226, 0;
	st.shared.u32 	[%r43+1536], %r226;
	@%p23 bra 	$L__BB3_30;
	mov.b32 	%r227, 0;
	st.shared.u32 	[%r43+2560], %r227;
$L__BB3_30:
	bar.sync 	0;
	bar.sync 	0;
	shl.b32 	%r44, %r482, 30;
	sub.s32 	%r228, %r184, %r44;
	min.u32 	%r45, %r228, 1073741824;
	setp.ge.u32 	%p24, %r2, %r45;
	@%p24 bra 	$L__BB3_70;
	mov.u32 	%r492, %r2;
$L__BB3_32:
	add.s32 	%r47, %r492, %r44;
	sub.s32 	%r48, %r184, %r47;
	setp.lt.u32 	%p25, %r48, 2048;
	@%p25 bra 	$L__BB3_34;
	add.s32 	%r255, %r1, %r47;
	mul.wide.u32 	%rd10, %r255, 4;
	add.s64 	%rd11, %rd1, %rd10;
	ld.global.u32 	%r523, [%rd11];
	ld.global.u32 	%r522, [%rd11+512];
	ld.global.u32 	%r521, [%rd11+1024];
	ld.global.u32 	%r520, [%rd11+1536];
	ld.global.u32 	%r519, [%rd11+2048];
	ld.global.u32 	%r518, [%rd11+2560];
	ld.global.u32 	%r517, [%rd11+3072];
	ld.global.u32 	%r516, [%rd11+3584];
	ld.global.u32 	%r515, [%rd11+4096];
	ld.global.u32 	%r514, [%rd11+4608];
	ld.global.u32 	%r513, [%rd11+5120];
	ld.global.u32 	%r512, [%rd11+5632];
	ld.global.u32 	%r511, [%rd11+6144];
	ld.global.u32 	%r510, [%rd11+6656];
	ld.global.u32 	%r509, [%rd11+7168];
	ld.global.u32 	%r508, [%rd11+7680];
	bra.uni 	$L__BB3_66;
$L__BB3_34:
	setp.ge.s32 	%p26, %r1, %r48;
	mov.b32 	%r523, 2147483647;
	@%p26 bra 	$L__BB3_36;
	add.s32 	%r230, %r1, %r47;
	mul.wide.u32 	%rd7, %r230, 4;
	add.s64 	%rd8, %rd1, %rd7;
	ld.global.u32 	%r523, [%rd8];
$L__BB3_36:
	add.s32 	%r232, %r1, 128;
	setp.ge.s32 	%p27, %r232, %r48;
	add.s32 	%r233, %r1, %r47;
	mul.wide.u32 	%rd9, %r233, 4;
	add.s64 	%rd3, %rd1, %rd9;
	mov.b32 	%r522, 2147483647;
	@%p27 bra 	$L__BB3_38;
	ld.global.u32 	%r522, [%rd3+512];
$L__BB3_38:
	setp.ge.s32 	%p28, %r13, %r48;
	mov.b32 	%r521, 2147483647;
	@%p28 bra 	$L__BB3_40;
	ld.global.u32 	%r521, [%rd3+1024];
$L__BB3_40:
	setp.ge.s32 	%p29, %r14, %r48;
	mov.b32 	%r520, 2147483647;
	@%p29 bra 	$L__BB3_42;
	ld.global.u32 	%r520, [%rd3+1536];
$L__BB3_42:
	setp.ge.s32 	%p30, %r15, %r48;
	mov.b32 	%r519, 2147483647;
	@%p30 bra 	$L__BB3_44;
	ld.global.u32 	%r519, [%rd3+2048];
$L__BB3_44:
	setp.ge.s32 	%p31, %r16, %r48;
	mov.b32 	%r518, 2147483647;
	@%p31 bra 	$L__BB3_46;
	ld.global.u32 	%r518, [%rd3+2560];
$L__BB3_46:
	setp.ge.s32 	%p32, %r17, %r48;
	mov.b32 	%r517, 2147483647;
	@%p32 bra 	$L__BB3_48;
	ld.global.u32 	%r517, [%rd3+3072];
$L__BB3_48:
	add.s32 	%r240, %r1, 896;
	setp.ge.s32 	%p33, %r240, %r48;
	mov.b32 	%r516, 2147483647;
	@%p33 bra 	$L__BB3_50;
	ld.global.u32 	%r516, [%rd3+3584];
$L__BB3_50:
	or.b32  	%r242, %r1, 1024;
	setp.ge.s32 	%p34, %r242, %r48;
	mov.b32 	%r515, 2147483647;
	@%p34 bra 	$L__BB3_52;
	ld.global.u32 	%r515, [%rd3+4096];
$L__BB3_52:
	add.s32 	%r244, %r1, 1152;
	setp.ge.s32 	%p35, %r244, %r48;
	mov.b32 	%r514, 2147483647;
	@%p35 bra 	$L__BB3_54;
	ld.global.u32 	%r514, [%rd3+4608];
$L__BB3_54:
	setp.ge.s32 	%p36, %r18, %r48;
	mov.b32 	%r513, 2147483647;
	@%p36 bra 	$L__BB3_56;
	ld.global.u32 	%r513, [%rd3+5120];
$L__BB3_56:
	add.s32 	%r247, %r1, 1408;
	setp.ge.s32 	%p37, %r247, %r48;
	mov.b32 	%r512, 2147483647;
	@%p37 bra 	$L__BB3_58;
	ld.global.u32 	%r512, [%rd3+5632];
$L__BB3_58:
	add.s32 	%r249, %r1, 1536;
	setp.ge.s32 	%p38, %r249, %r48;
	mov.b32 	%r511, 2147483647;
	@%p38 bra 	$L__BB3_60;
	ld.global.u32 	%r511, [%rd3+6144];
$L__BB3_60:
	add.s32 	%r251, %r1, 1664;
	setp.ge.s32 	%p39, %r251, %r48;
	mov.b32 	%r510, 2147483647;
	@%p39 bra 	$L__BB3_62;
	ld.global.u32 	%r510, [%rd3+6656];
$L__BB3_62:
	add.s32 	%r253, %r1, 1792;
	setp.ge.s32 	%p40, %r253, %r48;
	mov.b32 	%r509, 2147483647;
	@%p40 bra 	$L__BB3_64;
	ld.global.u32 	%r509, [%rd3+7168];
$L__BB3_64:
	setp.ge.s32 	%p41, %r19, %r48;
	mov.b32 	%r508, 2147483647;
	@%p41 bra 	$L__BB3_66;
	ld.global.u32 	%r508, [%rd3+7680];
$L__BB3_66:
	setp.le.s32 	%p42, %r186, %r185;
	@%p42 bra 	$L__BB3_69;
	setp.gt.s32 	%p43, %r523, -1;
	selp.b32 	%r257, -2147483648, -1, %p43;
	xor.b32  	%r258, %r257, %r523;
	setp.gt.s32 	%p44, %r522, -1;
	selp.b32 	%r259, -2147483648, -1, %p44;
	xor.b32  	%r260, %r259, %r522;
	setp.gt.s32 	%p45, %r521, -1;
	selp.b32 	%r261, -2147483648, -1, %p45;
	xor.b32  	%r262, %r261, %r521;
	setp.gt.s32 	%p46, %r520, -1;
	selp.b32 	%r263, -2147483648, -1, %p46;
	xor.b32  	%r264, %r263, %r520;
	setp.gt.s32 	%p47, %r519, -1;
	selp.b32 	%r265, -2147483648, -1, %p47;
	xor.b32  	%r266, %r265, %r519;
	setp.gt.s32 	%p48, %r518, -1;
	selp.b32 	%r267, -2147483648, -1, %p48;
	xor.b32  	%r268, %r267, %r518;
	setp.gt.s32 	%p49, %r517, -1;
	selp.b32 	%r269, -2147483648, -1, %p49;
	xor.b32  	%r270, %r269, %r517;
	setp.gt.s32 	%p50, %r516, -1;
	selp.b32 	%r271, -2147483648, -1, %p50;
	xor.b32  	%r272, %r271, %r516;
	setp.gt.s32 	%p51, %r515, -1;
	selp.b32 	%r273, -2147483648, -1, %p51;
	xor.b32  	%r274, %r273, %r515;
	setp.gt.s32 	%p52, %r514, -1;
	selp.b32 	%r275, -2147483648, -1, %p52;
	xor.b32  	%r276, %r275, %r514;
	setp.gt.s32 	%p53, %r513, -1;
	selp.b32 	%r277, -2147483648, -1, %p53;
	xor.b32  	%r278, %r277, %r513;
	setp.gt.s32 	%p54, %r512, -1;
	selp.b32 	%r279, -2147483648, -1, %p54;
	xor.b32  	%r280, %r279, %r512;
	setp.gt.s32 	%p55, %r511, -1;
	selp.b32 	%r281, -2147483648, -1, %p55;
	xor.b32  	%r282, %r281, %r511;
	setp.gt.s32 	%p56, %r510, -1;
	selp.b32 	%r283, -2147483648, -1, %p56;
	xor.b32  	%r284, %r283, %r510;
	setp.gt.s32 	%p57, %r509, -1;
	selp.b32 	%r285, -2147483648, -1, %p57;
	xor.b32  	%r286, %r285, %r509;
	setp.gt.s32 	%p58, %r508, -1;
	selp.b32 	%r287, -2147483648, -1, %p58;
	xor.b32  	%r288, %r287, %r508;
	setp.eq.s32 	%p59, %r258, 2147483647;
	selp.b32 	%r112, -2147483648, %r258, %p59;
	setp.eq.s32 	%p60, %r260, 2147483647;
	selp.b32 	%r113, -2147483648, %r260, %p60;
	setp.eq.s32 	%p61, %r262, 2147483647;
	selp.b32 	%r114, -2147483648, %r262, %p61;
	setp.eq.s32 	%p62, %r264, 2147483647;
	selp.b32 	%r115, -2147483648, %r264, %p62;
	setp.eq.s32 	%p63, %r266, 2147483647;
	selp.b32 	%r116, -2147483648, %r266, %p63;
	setp.eq.s32 	%p64, %r268, 2147483647;
	selp.b32 	%r117, -2147483648, %r268, %p64;
	setp.eq.s32 	%p65, %r270, 2147483647;
	selp.b32 	%r118, -2147483648, %r270, %p65;
	setp.eq.s32 	%p66, %r272, 2147483647;
	selp.b32 	%r119, -2147483648, %r272, %p66;
	setp.eq.s32 	%p67, %r274, 2147483647;
	selp.b32 	%r120, -2147483648, %r274, %p67;
	setp.eq.s32 	%p68, %r276, 2147483647;
	selp.b32 	%r121, -2147483648, %r276, %p68;
	setp.eq.s32 	%p69, %r278, 2147483647;
	selp.b32 	%r122, -2147483648, %r278, %p69;
	setp.eq.s32 	%p70, %r280, 2147483647;
	selp.b32 	%r123, -2147483648, %r280, %p70;
	setp.eq.s32 	%p71, %r282, 2147483647;
	selp.b32 	%r124, -2147483648, %r282, %p71;
	setp.eq.s32 	%p72, %r284, 2147483647;
	selp.b32 	%r125, -2147483648, %r284, %p72;
	setp.eq.s32 	%p73, %r286, 2147483647;
	selp.b32 	%r126, -2147483648, %r286, %p73;
	setp.eq.s32 	%p74, %r288, 2147483647;
	selp.b32 	%r127, -2147483648, %r288, %p74;
	mov.b32 	%r524, 0;
	mov.u32 	%r525, %r185;
$L__BB3_68:
	sub.s32 	%r289, %r186, %r525;
	shl.b32 	%r290, %r524, 10;
	mov.u32 	%r291, _ZZN3cub18CUB_300001_SM_10006detail10radix_sort30DeviceRadixSortHistogramKernelINS1_5radix10policy_hubIfNS0_8NullTypeEjE10Policy1000ELNS0_9SortOrderE0EfjNS1_21identity_decomposer_tEEEvPT2_PKT1_SB_iiT3_E12temp_storage;
	add.s32 	%r292, %r291, %r290;
	min.s32 	%r293, %r289, 8;
	mov.b32 	%r294, -1;
	shl.b32 	%r295, %r294, %r293;
	not.b32 	%r296, %r295;
	shr.u32 	%r297, %r112, %r525;
	and.b32  	%r298, %r297, %r296;
	shl.b32 	%r299, %r298, 2;
	add.s32 	%r300, %r292, %r299;
	atom.shared.add.u32 	%r301, [%r300], 1;
	shr.u32 	%r302, %r113, %r525;
	and.b32  	%r303, %r302, %r296;
	shl.b32 	%r304, %r303, 2;
	add.s32 	%r305, %r292, %r304;
	atom.shared.add.u32 	%r306, [%r305], 1;
	shr.u32 	%r307, %r114, %r525;
	and.b32  	%r308, %r307, %r296;
	shl.b32 	%r309, %r308, 2;
	add.s32 	%r310, %r292, %r309;
	atom.shared.add.u32 	%r311, [%r310], 1;
	shr.u32 	%r312, %r115, %r525;
	and.b32  	%r313, %r312, %r296;
	shl.b32 	%r314, %r313, 2;
	add.s32 	%r315, %r292, %r314;
	atom.shared.add.u32 	%r316, [%r315], 1;
	shr.u32 	%r317, %r116, %r525;
	and.b32  	%r318, %r317, %r296;
	shl.b32 	%r319, %r318, 2;
	add.s32 	%r320, %r292, %r319;
	atom.shared.add.u32 	%r321, [%r320], 1;
	shr.u32 	%r322, %r117, %r525;
	and.b32  	%r323, %r322, %r296;
	shl.b32 	%r324, %r323, 2;
	add.s32 	%r325, %r292, %r324;
	atom.shared.add.u32 	%r326, [%r325], 1;
	shr.u32 	%r327, %r118, %r525;
	and.b32  	%r328, %r327, %r296;
	shl.b32 	%r329, %r328, 2;
	add.s32 	%r330, %r292, %r329;
	atom.shared.add.u32 	%r331, [%r330], 1;
	shr.u32 	%r332, %r119, %r525;
	and.b32  	%r333, %r332, %r296;
	shl.b32 	%r334, %r333, 2;
	add.s32 	%r335, %r292, %r334;
	atom.shared.add.u32 	%r336, [%r335], 1;
	shr.u32 	%r337, %r120, %r525;
	and.b32  	%r338, %r337, %r296;
	shl.b32 	%r339, %r338, 2;
	add.s32 	%r340, %r292, %r339;
	atom.shared.add.u32 	%r341, [%r340], 1;
	shr.u32 	%r342, %r121, %r525;
	and.b32  	%r343, %r342, %r296;
	shl.b32 	%r344, %r343, 2;
	add.s32 	%r345, %r292, %r344;
	atom.shared.add.u32 	%r346, [%r345], 1;
	shr.u32 	%r347, %r122, %r525;
	and.b32  	%r348, %r347, %r296;
	shl.b32 	%r349, %r348, 2;
	add.s32 	%r350, %r292, %r349;
	atom.shared.add.u32 	%r351, [%r350], 1;
	shr.u32 	%r352, %r123, %r525;
	and.b32  	%r353, %r352, %r296;
	shl.b32 	%r354, %r353, 2;
	add.s32 	%r355, %r292, %r354;
	atom.shared.add.u32 	%r356, [%r355], 1;
	shr.u32 	%r357, %r124, %r525;
	and.b32  	%r358, %r357, %r296;
	shl.b32 	%r359, %r358, 2;
	add.s32 	%r360, %r292, %r359;
	atom.shared.add.u32 	%r361, [%r360], 1;
	shr.u32 	%r362, %r125, %r525;
	and.b32  	%r363, %r362, %r296;
	shl.b32 	%r364, %r363, 2;
	add.s32 	%r365, %r292, %r364;
	atom.shared.add.u32 	%r366, [%r365], 1;
	shr.u32 	%r367, %r126, %r525;
	and.b32  	%r368, %r367, %r296;
	shl.b32 	%r369, %r368, 2;
	add.s32 	%r370, %r292, %r369;
	atom.shared.add.u32 	%r371, [%r370], 1;
	shr.u32 	%r372, %r127, %r525;
	and.b32  	%r373, %r372, %r296;
	shl.b32 	%r374, %r373, 2;
	add.s32 	%r375, %r292, %r374;
	atom.shared.add.u32 	%r376, [%r375], 1;
	add.s32 	%r525, %r525, 8;
	add.s32 	%r524, %r524, 1;
	setp.lt.s32 	%p75, %r525, %r186;
	@%p75 bra 	$L__BB3_68;
$L__BB3_69:
	add.s32 	%r492, %r492, %r3;
	setp.lt.u32 	%p76, %r492, %r45;
	@%p76 bra 	$L__BB3_32;
$L__BB3_70:
	bar.sync 	0;
	@%p1 bra 	$L__BB3_152;
	setp.lt.u32 	%p77, %r4, 7;
	mov.b32 	%r528, 0;
	@%p77 bra 	$L__BB3_90;
	mov.b32 	%r526, 0;
$L__BB3_73:
	.pragma "nounroll";
	shl.b32 	%r379, %r526, 10;
	add.s32 	%r134, %r11, %r379;
	ld.shared.u32 	%r135, [%r134];
	setp.eq.s32 	%p78, %r135, 0;
	@%p78 bra 	$L__BB3_75;
	shl.b32 	%r380, %r526, 8;
	add.s32 	%r381, %r380, %r1;
	mul.wide.u32 	%rd12, %r381, 4;
	add.s64 	%rd13, %rd2, %rd12;
	atom.global.add.u32 	%r382, [%rd13], %r135;
$L__BB3_75:
	ld.shared.u32 	%r136, [%r134+1024];
	setp.eq.s32 	%p79, %r136, 0;
	@%p79 bra 	$L__BB3_77;
	shl.b32 	%r383, %r526, 8;
	add.s32 	%r384, %r383, %r1;
	add.s32 	%r385, %r384, 256;
	mul.wide.u32 	%rd14, %r385, 4;
	add.s64 	%rd15, %rd2, %rd14;
	atom.global.add.u32 	%r386, [%rd15], %r136;
$L__BB3_77:
	ld.shared.u32 	%r137, [%r134+2048];
	setp.eq.s32 	%p80, %r137, 0;
	@%p80 bra 	$L__BB3_79;
	shl.b32 	%r387, %r526, 8;
	add.s32 	%r388, %r387, %r1;
	add.s32 	%r389, %r388, 512;
	mul.wide.u32 	%rd16, %r389, 4;
	add.s64 	%rd17, %rd2, %rd16;
	atom.global.add.u32 	%r390, [%rd17], %r137;
$L__BB3_79:
	ld.shared.u32 	%r138, [%r134+3072];
	setp.eq.s32 	%p81, %r138, 0;
	@%p81 bra 	$L__BB3_81;
	shl.b32 	%r391, %r526, 8;
	add.s32 	%r392, %r391, %r1;
	add.s32 	%r393, %r392, 768;
	mul.wide.u32 	%rd18, %r393, 4;
	add.s64 	%rd19, %rd2, %rd18;
	atom.global.add.u32 	%r394, [%rd19], %r138;
$L__BB3_81:
	ld.shared.u32 	%r139, [%r134+4096];
	setp.eq.s32 	%p82, %r139, 0;
	@%p82 bra 	$L__BB3_83;
	shl.b32 	%r395, %r526, 8;
	add.s32 	%r396, %r395, %r1;
	add.s32 	%r397, %r396, 1024;
	mul.wide.u32 	%rd20, %r397, 4;
	add.s64 	%rd21, %rd2, %rd20;
	atom.global.add.u32 	%r398, [%rd21], %r139;
$L__BB3_83:
	ld.shared.u32 	%r140, [%r134+5120];
	setp.eq.s32 	%p83, %r140, 0;
	@%p83 bra 	$L__BB3_85;
	shl.b32 	%r399, %r526, 8;
	add.s32 	%r400, %r399, %r1;
	add.s32 	%r401, %r400, 1280;
	mul.wide.u32 	%rd22, %r401, 4;
	add.s64 	%rd23, %rd2, %rd22;
	atom.global.add.u32 	%r402, [%rd23], %r140;
$L__BB3_85:
	ld.shared.u32 	%r141, [%r134+6144];
	setp.eq.s32 	%p84, %r141, 0;
	@%p84 bra 	$L__BB3_87;
	shl.b32 	%r403, %r526, 8;
	add.s32 	%r404, %r403, %r1;
	add.s32 	%r405, %r404, 1536;
	mul.wide.u32 	%rd24, %r405, 4;
	add.s64 	%rd25, %rd2, %rd24;
	atom.global.add.u32 	%r406, [%rd25], %r141;
$L__BB3_87:
	ld.shared.u32 	%r142, [%r134+7168];
	setp.eq.s32 	%p85, %r142, 0;
	@%p85 bra 	$L__BB3_89;
	shl.b32 	%r407, %r526, 8;
	add.s32 	%r408, %r407, %r1;
	add.s32 	%r409, %r408, 1792;
	mul.wide.u32 	%rd26, %r409, 4;
	add.s64 	%rd27, %rd2, %rd26;
	atom.global.add.u32 	%r410, [%rd27], %r142;
$L__BB3_89:
	add.s32 	%r526, %r526, 8;
	setp.ne.s32 	%p86, %r526, %r20;
	mov.u32 	%r528, %r20;
	@%p86 bra 	$L__BB3_73;
$L__BB3_90:
	setp.eq.s32 	%p87, %r7, 0;
	@%p87 bra 	$L__BB3_111;
	setp.lt.u32 	%p88, %r8, 3;
	@%p88 bra 	$L__BB3_101;
	shl.b32 	%r411, %r528, 10;
	add.s32 	%r145, %r11, %r411;
	ld.shared.u32 	%r146, [%r145];
	setp.eq.s32 	%p89, %r146, 0;
	@%p89 bra 	$L__BB3_94;
	shl.b32 	%r412, %r528, 8;
	add.s32 	%r413, %r412, %r1;
	mul.wide.u32 	%rd28, %r413, 4;
	add.s64 	%rd29, %rd2, %rd28;
	atom.global.add.u32 	%r414, [%rd29], %r146;
$L__BB3_94:
	ld.shared.u32 	%r147, [%r145+1024];
	setp.eq.s32 	%p90, %r147, 0;
	@%p90 bra 	$L__BB3_96;
	shl.b32 	%r415, %r528, 8;
	add.s32 	%r416, %r415, %r1;
	add.s32 	%r417, %r416, 256;
	mul.wide.u32 	%rd30, %r417, 4;
	add.s64 	%rd31, %rd2, %rd30;
	atom.global.add.u32 	%r418, [%rd31], %r147;
$L__BB3_96:
	ld.shared.u32 	%r148, [%r145+2048];
	setp.eq.s32 	%p91, %r148, 0;
	@%p91 bra 	$L__BB3_98;
	shl.b32 	%r419, %r528, 8;
	add.s32 	%r420, %r419, %r1;
	add.s32 	%r421, %r420, 512;
	mul.wide.u32 	%rd32, %r421, 4;
	add.s64 	%rd33, %rd2, %rd32;
	atom.global.add.u32 	%r422, [%rd33], %r148;
$L__BB3_98:
	ld.shared.u32 	%r149, [%r145+3072];
	setp.eq.s32 	%p92, %r149, 0;
	@%p92 bra 	$L__BB3_100;
	shl.b32 	%r423, %r528, 8;
	add.s32 	%r424, %r423, %r1;
	add.s32 	%r425, %r424, 768;
	mul.wide.u32 	%rd34, %r425, 4;
	add.s64 	%rd35, %rd2, %rd34;
	atom.global.add.u32 	%r426, [%rd35], %r149;
$L__BB3_100:
	add.s32 	%r528, %r528, 4;
$L__BB3_101:
	setp.eq.s32 	%p93, %r9, 0;
	@%p93 bra 	$L__BB3_111;
	setp.eq.s32 	%p94, %r10, 0;
	@%p94 bra 	$L__BB3_108;
	shl.b32 	%r427, %r528, 10;
	add.s32 	%r152, %r11, %r427;
	ld.shared.u32 	%r153, [%r152];
	setp.eq.s32 	%p95, %r153, 0;
	@%p95 bra 	$L__BB3_105;
	shl.b32 	%r428, %r528, 8;
	add.s32 	%r429, %r428, %r1;
	mul.wide.u32 	%rd36, %r429, 4;
	add.s64 	%rd37, %rd2, %rd36;
	atom.global.add.u32 	%r430, [%rd37], %r153;
$L__BB3_105:
	ld.shared.u32 	%r154, [%r152+1024];
	setp.eq.s32 	%p96, %r154, 0;
	@%p96 bra 	$L__BB3_107;
	shl.b32 	%r431, %r528, 8;
	add.s32 	%r432, %r431, %r1;
	add.s32 	%r433, %r432, 256;
	mul.wide.u32 	%rd38, %r433, 4;
	add.s64 	%rd39, %rd2, %rd38;
	atom.global.add.u32 	%r434, [%rd39], %r154;
$L__BB3_107:
	add.s32 	%r528, %r528, 2;
$L__BB3_108:
	setp.eq.s32 	%p97, %r21, 0;
	@%p97 bra 	$L__BB3_111;
	shl.b32 	%r435, %r528, 10;
	add.s32 	%r436, %r11, %r435;
	ld.shared.u32 	%r157, [%r436];
	setp.eq.s32 	%p98, %r157, 0;
	@%p98 bra 	$L__BB3_111;
	shl.b32 	%r437, %r528, 8;
	add.s32 	%r438, %r437, %r1;
	mul.wide.u32 	%rd40, %r438, 4;
	add.s64 	%rd41, %rd2, %rd40;
	atom.global.add.u32 	%r439, [%rd41], %r157;
$L__BB3_111:
	setp.gt.u32 	%p99, %r1, 127;
	@%p99 bra 	$L__BB3_152;
	setp.lt.u32 	%p100, %r4, 7;
	mov.b32 	%r532, 0;
	@%p100 bra 	$L__BB3_131;
	mov.b32 	%r530, 0;
$L__BB3_114:
	.pragma "nounroll";
	shl.b32 	%r442, %r530, 10;
	add.s32 	%r159, %r11, %r442;
	ld.shared.u32 	%r160, [%r159+512];
	setp.eq.s32 	%p101, %r160, 0;
	shl.b32 	%r443, %r530, 8;
	add.s32 	%r444, %r443, %r1;
	mul.wide.u32 	%rd42, %r444, 4;
	add.s64 	%rd4, %rd2, %rd42;
	@%p101 bra 	$L__BB3_116;
	atom.global.add.u32 	%r445, [%rd4+512], %r160;
$L__BB3_116:
	ld.shared.u32 	%r161, [%r159+1536];
	setp.eq.s32 	%p102, %r161, 0;
	@%p102 bra 	$L__BB3_118;
	atom.global.add.u32 	%r446, [%rd4+1536], %r161;
$L__BB3_118:
	ld.shared.u32 	%r162, [%r159+2560];
	setp.eq.s32 	%p103, %r162, 0;
	@%p103 bra 	$L__BB3_120;
	atom.global.add.u32 	%r447, [%rd4+2560], %r162;
$L__BB3_120:
	ld.shared.u32 	%r163, [%r159+3584];
	setp.eq.s32 	%p104, %r163, 0;
	@%p104 bra 	$L__BB3_122;
	atom.global.add.u32 	%r448, [%rd4+3584], %r163;
$L__BB3_122:
	ld.shared.u32 	%r164, [%r159+4608];
	setp.eq.s32 	%p105, %r164, 0;
	@%p105 bra 	$L__BB3_124;
	atom.global.add.u32 	%r449, [%rd4+4608], %r164;
$L__BB3_124:
	ld.shared.u32 	%r165, [%r159+5632];
	setp.eq.s32 	%p106, %r165, 0;
	@%p106 bra 	$L__BB3_126;
	atom.global.add.u32 	%r450, [%rd4+5632], %r165;
$L__BB3_126:
	ld.shared.u32 	%r166, [%r159+6656];
	setp.eq.s32 	%p107, %r166, 0;
	@%p107 bra 	$L__BB3_128;
	atom.global.add.u32 	%r451, [%rd4+6656], %r166;
$L__BB3_128:
	ld.shared.u32 	%r167, [%r159+7680];
	setp.eq.s32 	%p108, %r167, 0;
	@%p108 bra 	$L__BB3_130;
	atom.global.add.u32 	%r452, [%rd4+7680], %r167;
$L__BB3_130:
	add.s32 	%r530, %r530, 8;
	setp.ne.s32 	%p109, %r530, %r20;
	mov.u32 	%r532, %r20;
	@%p109 bra 	$L__BB3_114;
$L__BB3_131:
	setp.eq.s32 	%p110, %r7, 0;
	@%p110 bra 	$L__BB3_152;
	setp.lt.u32 	%p111, %r8, 3;
	@%p111 bra 	$L__BB3_142;
	shl.b32 	%r453, %r532, 10;
	add.s32 	%r170, %r11, %r453;
	ld.shared.u32 	%r171, [%r170+512];
	setp.eq.s32 	%p112, %r171, 0;
	@%p112 bra 	$L__BB3_135;
	shl.b32 	%r454, %r532, 8;
	add.s32 	%r455, %r454, %r1;
	mul.wide.u32 	%rd43, %r455, 4;
	add.s64 	%rd44, %rd2, %rd43;
	atom.global.add.u32 	%r456, [%rd44+512], %r171;
$L__BB3_135:
	ld.shared.u32 	%r172, [%r170+1536];
	setp.eq.s32 	%p113, %r172, 0;
	@%p113 bra 	$L__BB3_137;
	shl.b32 	%r457, %r532, 8;
	add.s32 	%r458, %r457, %r1;
	add.s32 	%r459, %r458, 256;
	mul.wide.u32 	%rd45, %r459, 4;
	add.s64 	%rd46, %rd2, %rd45;
	atom.global.add.u32 	%r460, [%rd46+512], %r172;
$L__BB3_137:
	ld.shared.u32 	%r173, [%r170+2560];
	setp.eq.s32 	%p114, %r173, 0;
	@%p114 bra 	$L__BB3_139;
	shl.b32 	%r461, %r532, 8;
	add.s32 	%r462, %r461, %r1;
	add.s32 	%r463, %r462, 512;
	mul.wide.u32 	%rd47, %r463, 4;
	add.s64 	%rd48, %rd2, %rd47;
	atom.global.add.u32 	%r464, [%rd48+512], %r173;
$L__BB3_139:
	ld.shared.u32 	%r174, [%r170+3584];
	setp.eq.s32 	%p115, %r174, 0;
	@%p115 bra 	$L__BB3_141;
	shl.b32 	%r465, %r532, 8;
	add.s32 	%r466, %r465, %r1;
	add.s32 	%r467, %r466, 768;
	mul.wide.u32 	%rd49, %r467, 4;
	add.s64 	%rd50, %rd2, %rd49;
	atom.global.add.u32 	%r468, [%rd50+512], %r174;
$L__BB3_141:
	add.s32 	%r532, %r532, 4;
$L__BB3_142:
	setp.eq.s32 	%p116, %r9, 0;
	@%p116 bra 	$L__BB3_152;
	setp.eq.s32 	%p117, %r10, 0;
	@%p117 bra 	$L__BB3_149;
	shl.b32 	%r469, %r532, 10;
	add.s32 	%r177, %r11, %r469;
	ld.shared.u32 	%r178, [%r177+512];
	setp.eq.s32 	%p118, %r178, 0;
	@%p118 bra 	$L__BB3_146;
	shl.b32 	%r470, %r532, 8;
	add.s32 	%r471, %r470, %r1;
	mul.wide.u32 	%rd51, %r471, 4;
	add.s64 	%rd52, %rd2, %rd51;
	atom.global.add.u32 	%r472, [%rd52+512], %r178;
$L__BB3_146:
	ld.shared.u32 	%r179, [%r177+1536];
	setp.eq.s32 	%p119, %r179, 0;
	@%p119 bra 	$L__BB3_148;
	shl.b32 	%r473, %r532, 8;
	add.s32 	%r474, %r473, %r1;
	add.s32 	%r475, %r474, 256;
	mul.wide.u32 	%rd53, %r475, 4;
	add.s64 	%rd54, %rd2, %rd53;
	atom.global.add.u32 	%r476, [%rd54+512], %r179;
$L__BB3_148:
	add.s32 	%r532, %r532, 2;
$L__BB3_149:
	setp.eq.s32 	%p120, %r21, 0;
	@%p120 bra 	$L__BB3_152;
	shl.b32 	%r477, %r532, 10;
	add.s32 	%r478, %r11, %r477;
	ld.shared.u32 	%r182, [%r478+512];
	setp.eq.s32 	%p121, %r182, 0;
	@%p121 bra 	$L__BB3_152;
	shl.b32 	%r479, %r532, 8;
	add.s32 	%r480, %r479, %r1;
	mul.wide.u32 	%rd55, %r480, 4;
	add.s64 	%rd56, %rd2, %rd55;
	atom.global.add.u32 	%r481, [%rd56+512], %r182;
$L__BB3_152:
	bar.sync 	0;
	add.s32 	%r482, %r482, 1;
	setp.ne.s32 	%p122, %r482, %r24;
	@%p122 bra 	$L__BB3_2;
$L__BB3_153:
	ret;

}
	// .globl	_ZN3cub18CUB_300001_SM_10006detail10radix_sort33DeviceRadixSortExclusiveSumKernelINS1_5radix10policy_hubIfNS0_8NullTypeEjE10Policy1000EjEEvPT0_
.visible .entry _ZN3cub18CUB_300001_SM_10006detail10radix_sort33DeviceRadixSortExclusiveSumKernelINS1_5radix10policy_hubIfNS0_8NullTypeEjE10Policy1000EjEEvPT0_(
	.param .u64 .ptr .align 1 _ZN3cub18CUB_300001_SM_10006detail10radix_sort33DeviceRadixSortExclusiveSumKernelINS1_5radix10policy_hubIfNS0_8NullTypeEjE10Policy1000EjEEvPT0__param_0
)
{
	.reg .pred 	%p<4>;
	.reg .b32 	%r<77>;
	.reg .b64 	%rd<5>;
	// demoted variable
	.shared .align 16 .b8 _ZZN3cub18CUB_300001_SM_10006detail10radix_sort33DeviceRadixSortExclusiveSumKernelINS1_5radix10policy_hubIfNS0_8NullTypeEjE10Policy1000EjEEvPT0_E12temp_storage[1184];
	ld.param.u64 	%rd2, [_ZN3cub18CUB_300001_SM_10006detail10radix_sort33DeviceRadixSortExclusiveSumKernelINS1_5radix10policy_hubIfNS0_8NullTypeEjE10Policy1000EjEEvPT0__param_0];
	cvta.to.global.u64 	%rd3, %rd2;
	mov.u32 	%r6, %ctaid.x;
	shl.b32 	%r7, %r6, 8;
	mov.u32 	%r1, %tid.x;
	setp.gt.u32 	%p1, %r1, 255;
	add.s32 	%r8, %r7, %r1;
	mul.wide.s32 	%rd4, %r8, 4;
	add.s64 	%rd1, %rd3, %rd4;
	@%p1 bra 	$L__BB4_2;
	ld.global.u32 	%r76, [%rd1];
$L__BB4_2:
	shr.u32 	%r9, %r1, 3;
	add.s32 	%r10, %r9, %r1;
	shl.b32 	%r11, %r10, 2;
	mov.u32 	%r12, _ZZN3cub18CUB_300001_SM_10006detail10radix_sort33DeviceRadixSortExclusiveSumKernelINS1_5radix10policy_hubIfNS0_8NullTypeEjE10Policy1000EjEEvPT0_E12temp_storage;
	add.s32 	%r13, %r12, %r11;
	add.s32 	%r4, %r13, 16;
	st.shared.u32 	[%r13+16], %r76;
	bar.sync 	0;
	setp.gt.u32 	%p2, %r1, 31;
	@%p2 bra 	$L__BB4_4;
	mad.lo.s32 	%r45, %r1, 36, %r12;
	ld.shared.u32 	%r46, [%r45+16];
	ld.shared.u32 	%r47, [%r45+20];
	ld.shared.u32 	%r48, [%r45+24];
	ld.shared.u32 	%r49, [%r45+28];
	ld.shared.u32 	%r50, [%r45+32];
	ld.shared.u32 	%r51, [%r45+36];
	ld.shared.u32 	%r52, [%r45+40];
	ld.shared.u32 	%r53, [%r45+44];
	add.s32 	%r54, %r47, %r46;
	add.s32 	%r55, %r54, %r48;
	add.s32 	%r56, %r55, %r49;
	add.s32 	%r57, %r56, %r50;
	add.s32 	%r58, %r57, %r51;
	add.s32 	%r59, %r58, %r52;
	add.s32 	%r18, %r59, %r53;
	mov.b32 	%r16, 1;
	mov.b32 	%r41, 0;
	mov.b32 	%r43, -1;
	// begin inline asm
	{  .reg .u32 r0;  .reg .pred p;  shfl.sync.up.b32 r0|p, %r18, %r16, %r41, %r43;  @p add.u32 r0, r0, %r18;  mov.u32 %r14, r0;}
	// end inline asm
	mov.b32 	%r22, 2;
	// begin inline asm
	{  .reg .u32 r0;  .reg .pred p;  shfl.sync.up.b32 r0|p, %r14, %r22, %r41, %r43;  @p add.u32 r0, r0, %r14;  mov.u32 %r20, r0;}
	// end inline asm
	mov.b32 	%r28, 4;
	// begin inline asm
	{  .reg .u32 r0;  .reg .pred p;  shfl.sync.up.b32 r0|p, %r20, %r28, %r41, %r43;  @p add.u32 r0, r0, %r20;  mov.u32 %r26, r0;}
	// end inline asm
	mov.b32 	%r34, 8;
	// begin inline asm
	{  .reg .u32 r0;  .reg .pred p;  shfl.sync.up.b32 r0|p, %r26, %r34, %r41, %r43;  @p add.u32 r0, r0, %r26;  mov.u32 %r32, r0;}
	// end inline asm
	mov.b32 	%r40, 16;
	// begin inline asm
	{  .reg .u32 r0;  .reg .pred p;  shfl.sync.up.b32 r0|p, %r32, %r40, %r41, %r43;  @p add.u32 r0, r0, %r32;  mov.u32 %r38, r0;}
	// end inline asm
	sub.s32 	%r60, %r38, %r18;
	ld.shared.u32 	%r61, [%r45+16];
	ld.shared.u32 	%r62, [%r45+20];
	ld.shared.u32 	%r63, [%r45+24];
	ld.shared.u32 	%r64, [%r45+28];
	ld.shared.u32 	%r65, [%r45+32];
	ld.shared.u32 	%r66, [%r45+36];
	ld.shared.u32 	%r67, [%r45+40];
	add.s32 	%r68, %r61, %r60;
	add.s32 	%r69, %r62, %r68;
	add.s32 	%r70, %r63, %r69;
	add.s32 	%r71, %r64, %r70;
	add.s32 	%r72, %r65, %r71;
	add.s32 	%r73, %r66, %r72;
	add.s32 	%r74, %r67, %r73;
	st.shared.u32 	[%r45+16], %r60;
	st.shared.u32 	[%r45+20], %r68;
	st.shared.u32 	[%r45+24], %r69;
	st.shared.u32 	[%r45+28], %r70;
	st.shared.u32 	[%r45+32], %r71;
	st.shared.u32 	[%r45+36], %r72;
	st.shared.u32 	[%r45+40], %r73;
	st.shared.u32 	[%r45+44], %r74;
$L__BB4_4:
	setp.gt.u32 	%p3, %r1, 255;
	bar.sync 	0;
	@%p3 bra 	$L__BB4_6;
	ld.shared.u32 	%r75, [%r4];
	st.global.u32 	[%rd1], %r75;
$L__BB4_6:
	ret;

}
	// .globl	_ZN3cub18CUB_300001_SM_10006detail10radix_sort29DeviceRadixSortOnesweepKernelINS1_5radix10policy_hubIfNS0_8NullTypeEjE10Policy1000ELNS0_9SortOrderE0EfS6_jiiNS1_21identity_decomposer_tEEEvPT5_SC_PT3_PKSD_PT1_PKSH_PT2_PKSL_T4_iiT6_
.visible .entry _ZN3cub18CUB_300001_SM_10006detail10radix_sort29DeviceRadixSortOnesweepKernelINS1_5radix10policy_hubIfNS0_8NullTypeEjE10Policy1000ELNS0_9SortOrderE0EfS6_jiiNS1_21identity_decomposer_tEEEvPT5_SC_PT3_PKSD_PT1_PKSH_PT2_PKSL_T4_iiT6_(
	.param .u64 .ptr .align 1 _ZN3cub18CUB_300001_SM_10006detail10radix_sort29DeviceRadixSortOnesweepKernelINS1_5radix10policy_hubIfNS0_8NullTypeEjE10Policy1000ELNS0_9SortOrderE0EfS6_jiiNS1_21identity_decomposer_tEEEvPT5_SC_PT3_PKSD_PT1_PKSH_PT2_PKSL_T4_iiT6__param_0,
	.param .u64 .ptr .align 1 _ZN3cub18CUB_300001_SM_10006detail10radix_sort29DeviceRadixSortOnesweepKernelINS1_5radix10policy_hubIfNS0_8NullTypeEjE10Policy1000ELNS0_9SortOrderE0EfS6_jiiNS1_21identity_decomposer_tEEEvPT5_SC_PT3_PKSD_PT1_PKSH_PT2_PKSL_T4_iiT6__param_1,
	.param .u64 .ptr .align 1 _ZN3cub18CUB_300001_SM_10006detail10radix_sort29DeviceRadixSortOnesweepKernelINS1_5radix10policy_hubIfNS0_8NullTypeEjE10Policy1000ELNS0_9SortOrderE0EfS6_jiiNS1_21identity_decomposer_tEEEvPT5_SC_PT3_PKSD_PT1_PKSH_PT2_PKSL_T4_iiT6__param_2,
	.param .u64 .ptr .align 1 _ZN3cub18CUB_300001_SM_10006detail10radix_sort29DeviceRadixSortOnesweepKernelINS1_5radix10policy_hubIfNS0_8NullTypeEjE10Policy1000ELNS0_9SortOrderE0EfS6_jiiNS1_21identity_decomposer_tEEEvPT5_SC_PT3_PKSD_PT1_PKSH_PT2_PKSL_T4_iiT6__param_3,
	.param .u64 .ptr .align 1 _ZN3cub18CUB_300001_SM_10006detail10radix_sort29DeviceRadixSortOnesweepKernelINS1_5radix10policy_hubIfNS0_8NullTypeEjE10Policy1000ELNS0_9SortOrderE0EfS6_jiiNS1_21identity_decomposer_tEEEvPT5_SC_PT3_PKSD_PT1_PKSH_PT2_PKSL_T4_iiT6__param_4,
	.param .u64 .ptr .align 1 _ZN3cub18CUB_300001_SM_10006detail10radix_sort29DeviceRadixSortOnesweepKernelINS1_5radix10policy_hubIfNS0_8NullTypeEjE10Policy1000ELNS0_9SortOrderE0EfS6_jiiNS1_21identity_decomposer_tEEEvPT5_SC_PT3_PKSD_PT1_PKSH_PT2_PKSL_T4_iiT6__param_5,
	.param .u64 .ptr .align 1 _ZN3cub18CUB_300001_SM_10006detail10radix_sort29DeviceRadixSortOnesweepKernelINS1_5radix10policy_hubIfNS0_8NullTypeEjE10Policy1000ELNS0_9SortOrderE0EfS6_jiiNS1_21identity_decomposer_tEEEvPT5_SC_PT3_PKSD_PT1_PKSH_PT2_PKSL_T4_iiT6__param_6,
	.param .u64 .ptr .align 1 _ZN3cub18CUB_300001_SM_10006detail10radix_sort29DeviceRadixSortOnesweepKernelINS1_5radix10policy_hubIfNS0_8NullTypeEjE10Policy1000ELNS0_9SortOrderE0EfS6_jiiNS1_21identity_decomposer_tEEEvPT5_SC_PT3_PKSD_PT1_PKSH_PT2_PKSL_T4_iiT6__param_7,
	.param .u32 _ZN3cub18CUB_300001_SM_10006detail10radix_sort29DeviceRadixSortOnesweepKernelINS1_5radix10policy_hubIfNS0_8NullTypeEjE10Policy1000ELNS0_9SortOrderE0EfS6_jiiNS1_21identity_decomposer_tEEEvPT5_SC_PT3_PKSD_PT1_PKSH_PT2_PKSL_T4_iiT6__param_8,
	.param .u32 _ZN3cub18CUB_300001_SM_10006detail10radix_sort29DeviceRadixSortOnesweepKernelINS1_5radix10policy_hubIfNS0_8NullTypeEjE10Policy1000ELNS0_9SortOrderE0EfS6_jiiNS1_21identity_decomposer_tEEEvPT5_SC_PT3_PKSD_PT1_PKSH_PT2_PKSL_T4_iiT6__param_9,
	.param .u32 _ZN3cub18CUB_300001_SM_10006detail10radix_sort29DeviceRadixSortOnesweepKernelINS1_5radix10policy_hubIfNS0_8NullTypeEjE10Policy1000ELNS0_9SortOrderE0EfS6_jiiNS1_21identity_decomposer_tEEEvPT5_SC_PT3_PKSD_PT1_PKSH_PT2_PKSL_T4_iiT6__param_10,
	.param .align 1 .b8 _ZN3cub18CUB_300001_SM_10006detail10radix_sort29DeviceRadixSortOnesweepKernelINS1_5radix10policy_hubIfNS0_8NullTypeEjE10Policy1000ELNS0_9SortOrderE0EfS6_jiiNS1_21identity_decomposer_tEEEvPT5_SC_PT3_PKSD_PT1_PKSH_PT2_PKSL_T4_iiT6__param_11[1]
)
.maxntid 384
{
	.reg .pred 	%p<294>;
	.reg .b32 	%r<2038>;
	.reg .b64 	%rd<136>;
	// demoted variable
	.shared .align 16 .b8 _ZZN3cub18CUB_300001_SM_10006detail10radix_sort29DeviceRadixSortOnesweepKernelINS1_5radix10policy_hubIfNS0_8NullTypeEjE10Policy1000ELNS0_9SortOrderE0EfS6_jiiNS1_21identity_decomposer_tEEEvPT5_SC_PT3_PKSD_PT1_PKSH_PT2_PKSL_T4_iiT6_E1s[30208];
	ld.param.u64 	%rd13, [_ZN3cub18CUB_300001_SM_10006detail10radix_sort29DeviceRadixSortOnesweepKernelINS1_5radix10policy_hubIfNS0_8NullTypeEjE10Policy1000ELNS0_9SortOrderE0EfS6_jiiNS1_21identity_decomposer_tEEEvPT5_SC_PT3_PKSD_PT1_PKSH_PT2_PKSL_T4_iiT6__param_1];
	ld.param.u64 	%rd16, [_ZN3cub18CUB_300001_SM_10006detail10radix_sort29DeviceRadixSortOnesweepKernelINS1_5radix10policy_hubIfNS0_8NullTypeEjE10Policy1000ELNS0_9SortOrderE0EfS6_jiiNS1_21identity_decomposer_tEEEvPT5_SC_PT3_PKSD_PT1_PKSH_PT2_PKSL_T4_iiT6__param_4];
	ld.param.u64 	%rd17, [_ZN3cub18CUB_300001_SM_10006detail10radix_sort29DeviceRadixSortOnesweepKernelINS1_5radix10policy_hubIfNS0_8NullTypeEjE10Policy1000ELNS0_9SortOrderE0EfS6_jiiNS1_21identity_decomposer_tEEEvPT5_SC_PT3_PKSD_PT1_PKSH_PT2_PKSL_T4_iiT6__param_5];
	ld.param.u32 	%r333, [_ZN3cub18CUB_300001_SM_10006detail10radix_sort29DeviceRadixSortOnesweepKernelINS1_5radix10policy_hubIfNS0_8NullTypeEjE10Policy1000ELNS0_9SortOrderE0EfS6_jiiNS1_21identity_decomposer_tEEEvPT5_SC_PT3_PKSD_PT1_PKSH_PT2_PKSL_T4_iiT6__param_9];
	ld.param.u32 	%r334, [_ZN3cub18CUB_300001_SM_10006detail10radix_sort29DeviceRadixSortOnesweepKernelINS1_5radix10policy_hubIfNS0_8NullTypeEjE10Policy1000ELNS0_9SortOrderE0EfS6_jiiNS1_21identity_decomposer_tEEEvPT5_SC_PT3_PKSD_PT1_PKSH_PT2_PKSL_T4_iiT6__param_10];
	cvta.to.global.u64 	%rd1, %rd16;
	cvta.to.global.u64 	%rd2, %rd17;
	mov.u32 	%r1, %tid.x;
	shr.u32 	%r2, %r1, 5;
	// begin inline asm
	mov.u32 %r335, %laneid;
	// end inline asm
	setp.ne.s32 	%p1, %r1, 0;
	@%p1 bra 	$L__BB5_2;
	cvta.to.global.u64 	%rd18, %rd13;
	atom.global.add.u32 	%r336, [%rd18], 1;
	st.shared.u32 	[_ZZN3cub18CUB_300001_SM_10006detail10radix_sort29DeviceRadixSortOnesweepKernelINS1_5radix10policy_hubIfNS0_8NullTypeEjE10Policy1000ELNS0_9SortOrderE0EfS6_jiiNS1_21identity_decomposer_tEEEvPT5_SC_PT3_PKSD_PT1_PKSH_PT2_PKSL_T4_iiT6_E1s+29184], %r336;
$L__BB5_2:
	ld.param.u32 	%r1936, [_ZN3cub18CUB_300001_SM_10006detail10radix_sort29DeviceRadixSortOnesweepKernelINS1_5radix10policy_hubIfNS0_8NullTypeEjE10Policy1000ELNS0_9SortOrderE0EfS6_jiiNS1_21identity_decomposer_tEEEvPT5_SC_PT3_PKSD_PT1_PKSH_PT2_PKSL_T4_iiT6__param_8];
	bar.sync 	0;
	ld.shared.u32 	%r4, [_ZZN3cub18CUB_300001_SM_10006detail10radix_sort29DeviceRadixSortOnesweepKernelINS1_5radix10policy_hubIfNS0_8NullTypeEjE10Policy1000ELNS0_9SortOrderE0EfS6_jiiNS1_21identity_decomposer_tEEEvPT5_SC_PT3_PKSD_PT1_PKSH_PT2_PKSL_T4_iiT6_E1s+29184];
	mul.lo.s32 	%r5, %r4, 7296;
	add.s32 	%r6, %r5, 7296;
	setp.gt.s32 	%p2, %r6, %r1936;
	@%p2 bra 	$L__BB5_4;
	and.b32  	%r337, %r1, 31;
	and.b32  	%r338, %r1, 992;
	mul.lo.s32 	%r339, %r338, 19;
	or.b32  	%r340, %r339, %r337;
	cvt.u64.u32 	%rd19, %r5;
	cvt.u64.u32 	%rd20, %r340;
	add.s64 	%rd21, %rd20, %rd19;
	shl.b64 	%rd22, %rd21, 2;
	add.s64 	%rd23, %rd2, %rd22;
	ld.global.u32 	%r1962, [%rd23];
	ld.global.u32 	%r1963, [%rd23+128];
	ld.global.u32 	%r1964, [%rd23+256];
	ld.global.u32 	%r1965, [%rd23+384];
	ld.global.u32 	%r1966, [%rd23+512];
	ld.global.u32 	%r1967, [%rd23+640];
	ld.global.u32 	%r1968, [%rd23+768];
	ld.global.u32 	%r1969, [%rd23+896];
	ld.global.u32 	%r1970, [%rd23+1024];
	ld.global.u32 	%r1971, [%rd23+1152];
	ld.global.u32 	%r1972, [%rd23+1280];
	ld.global.u32 	%r1973, [%rd23+1408];
	ld.global.u32 	%r1974, [%rd23+1536];
	ld.global.u32 	%r1975, [%rd23+1664];
	ld.global.u32 	%r1976, [%rd23+1792];
	ld.global.u32 	%r1977, [%rd23+1920];
	ld.global.u32 	%r1978, [%rd23+2048];
	ld.global.u32 	%r1979, [%rd23+2176];
	ld.global.u32 	%r1980, [%rd23+2304];
	bra.uni 	$L__BB5_42;
$L__BB5_4:
	ld.param.u32 	%r1937, [_ZN3cub18CUB_300001_SM_10006detail10radix_sort29DeviceRadixSortOnesweepKernelINS1_5radix10policy_hubIfNS0_8NullTypeEjE10Policy1000ELNS0_9SortOrderE0EfS6_jiiNS1_21identity_decomposer_tEEEvPT5_SC_PT3_PKSD_PT1_PKSH_PT2_PKSL_T4_iiT6__param_8];
	cvt.u64.u32 	%rd24, %r5;
	sub.s32 	%r26, %r1937, %r5;
	and.b32  	%r342, %r1, 31;
	and.b32  	%r343, %r1, 992;
	mul.lo.s32 	%r344, %r343, 19;
	or.b32  	%r27, %r344, %r342;
	setp.ge.s32 	%p3, %r27, %r26;
	cvt.u64.u32 	%rd25, %r27;
	add.s64 	%rd26, %rd25, %rd24;
	shl.b64 	%rd27, %rd26, 2;
	add.s64 	%rd3, %rd2, %rd27;
	mov.b32 	%r1962, 2147483647;
	@%p3 bra 	$L__BB5_6;
	ld.global.u32 	%r1962, [%rd3];
$L__BB5_6:
	add.s32 	%r346, %r27, 32;
	setp.ge.s32 	%p4, %r346, %r26;
	mov.b32 	%r1963, 2147483647;
	@%p4 bra 	$L__BB5_8;
	ld.global.u32 	%r1963, [%rd3+128];
$L__BB5_8:
	add.s32 	%r348, %r27, 64;
	setp.ge.s32 	%p5, %r348, %r26;
	mov.b32 	%r1964, 2147483647;
	@%p5 bra 	$L__BB5_10;
	ld.global.u32 	%r1964, [%rd3+256];
$L__BB5_10:
	add.s32 	%r350, %r27, 96;
	setp.ge.s32 	%p6, %r350, %r26;
	mov.b32 	%r1965, 2147483647;
	@%p6 bra 	$L__BB5_12;
	ld.global.u32 	%r1965, [%rd3+384];
$L__BB5_12:
	add.s32 	%r352, %r27, 128;
	setp.ge.s32 	%p7, %r352, %r26;
	mov.b32 	%r1966, 2147483647;
	@%p7 bra 	$L__BB5_14;
	ld.global.u32 	%r1966, [%rd3+512];
$L__BB5_14:
	add.s32 	%r354, %r27, 160;
	setp.ge.s32 	%p8, %r354, %r26;
	mov.b32 	%r1967, 2147483647;
	@%p8 bra 	$L__BB5_16;
	ld.global.u32 	%r1967, [%rd3+640];
$L__BB5_16:
	add.s32 	%r356, %r27, 192;
	setp.ge.s32 	%p9, %r356, %r26;
	mov.b32 	%r1968, 2147483647;
	@%p9 bra 	$L__BB5_18;
	ld.global.u32 	%r1968, [%rd3+768];
$L__BB5_18:
	add.s32 	%r358, %r27, 224;
	setp.ge.s32 	%p10, %r358, %r26;
	mov.b32 	%r1969, 2147483647;
	@%p10 bra 	$L__BB5_20;
	ld.global.u32 	%r1969, [%rd3+896];
$L__BB5_20:
	add.s32 	%r360, %r27, 256;
	setp.ge.s32 	%p11, %r360, %r26;
	mov.b32 	%r1970, 2147483647;
	@%p11 bra 	$L__BB5_22;
	ld.global.u32 	%r1970, [%rd3+1024];
$L__BB5_22:
	add.s32 	%r362, %r27, 288;
	setp.ge.s32 	%p12, %r362, %r26;
	mov.b32 	%r1971, 2147483647;
	@%p12 bra 	$L__BB5_24;
	ld.global.u32 	%r1971, [%rd3+1152];
$L__BB5_24:
	add.s32 	%r364, %r27, 320;
	setp.ge.s32 	%p13, %r364, %r26;
	mov.b32 	%r1972, 2147483647;
	@%p13 bra 	$L__BB5_26;
	ld.global.u32 	%r1972, [%rd3+1280];
$L__BB5_26:
	add.s32 	%r366, %r27, 352;
	setp.ge.s32 	%p14, %r366, %r26;
	mov.b32 	%r1973, 2147483647;
	@%p14 bra 	$L__BB5_28;
	ld.global.u32 	%r1973, [%rd3+1408];
$L__BB5_28:
	add.s32 	%r368, %r27, 384;
	setp.ge.s32 	%p15, %r368, %r26;
	mov.b32 	%r1974, 2147483647;
	@%p15 bra 	$L__BB5_30;
	ld.global.u32 	%r1974, [%rd3+1536];
$L__BB5_30:
	add.s32 	%r370, %r27, 416;
	setp.ge.s32 	%p16, %r370, %r26;
	mov.b32 	%r1975, 2147483647;
	@%p16 bra 	$L__BB5_32;
	ld.global.u32 	%r1975, [%rd3+1664];
$L__BB5_32:
	add.s32 	%r372, %r27, 448;
	setp.ge.s32 	%p17, %r372, %r26;
	mov.b32 	%r1976, 2147483647;
	@%p17 bra 	$L__BB5_34;
	ld.global.u32 	%r1976, [%rd3+1792];
$L__BB5_34:
	add.s32 	%r374, %r27, 480;
	setp.ge.s32 	%p18, %r374, %r26;
	mov.b32 	%r1977, 2147483647;
	@%p18 bra 	$L__BB5_36;
	ld.global.u32 	%r1977, [%rd3+1920];
$L__BB5_36:
	add.s32 	%r376, %r27, 512;
	setp.ge.s32 	%p19, %r376, %r26;
	mov.b32 	%r1978, 2147483647;
	@%p19 bra 	$L__BB5_38;
	ld.global.u32 	%r1978, [%rd3+2048];
$L__BB5_38:
	add.s32 	%r378, %r27, 544;
	setp.ge.s32 	%p20, %r378, %r26;
	mov.b32 	%r1979, 2147483647;
	@%p20 bra 	$L__BB5_40;
	ld.global.u32 	%r1979, [%rd3+2176];
$L__BB5_40:
	add.s32 	%r380, %r27, 576;
	setp.ge.s32 	%p21, %r380, %r26;
	mov.b32 	%r1980, 2147483647;
	@%p21 bra 	$L__BB5_42;
	ld.global.u32 	%r1980, [%rd3+2304];
$L__BB5_42:
	setp.gt.s32 	%p22, %r1962, -1;
	selp.b32 	%r381, -2147483648, -1, %p22;
	xor.b32  	%r1995, %r381, %r1962;
	setp.gt.s32 	%p23, %r1963, -1;
	selp.b32 	%r382, -2147483648, -1, %p23;
	xor.b32  	%r1996, %r382, %r1963;
	setp.gt.s32 	%p24, %r1964, -1;
	selp.b32 	%r383, -2147483648, -1, %p24;
	xor.b32  	%r1997, %r383, %r1964;
	setp.gt.s32 	%p25, %r1965, -1;
	selp.b32 	%r384, -2147483648, -1, %p25;
	xor.b32  	%r1998, %r384, %r1965;
	setp.gt.s32 	%p26, %r1966, -1;
	selp.b32 	%r385, -2147483648, -1, %p26;
	xor.b32  	%r1999, %r385, %r1966;
	setp.gt.s32 	%p27, %r1967, -1;
	selp.b32 	%r386, -2147483648, -1, %p27;
	xor.b32  	%r2000, %r386, %r1967;
	setp.gt.s32 	%p28, %r1968, -1;
	selp.b32 	%r387, -2147483648, -1, %p28;
	xor.b32  	%r2001, %r387, %r1968;
	setp.gt.s32 	%p29, %r1969, -1;
	selp.b32 	%r388, -2147483648, -1, %p29;
	xor.b32  	%r2002, %r388, %r1969;
	setp.gt.s32 	%p30, %r1970, -1;
	selp.b32 	%r389, -2147483648, -1, %p30;
	xor.b32  	%r2003, %r389, %r1970;
	setp.gt.s32 	%p31, %r1971, -1;
	selp.b32 	%r390, -2147483648, -1, %p31;
	xor.b32  	%r2004, %r390, %r1971;
	setp.gt.s32 	%p32, %r1972, -1;
	selp.b32 	%r391, -2147483648, -1, %p32;
	xor.b32  	%r2005, %r391, %r1972;
	setp.gt.s32 	%p33, %r1973, -1;
	selp.b32 	%r392, -2147483648, -1, %p33;
	xor.b32  	%r2006, %r392, %r1973;
	setp.gt.s32 	%p34, %r1974, -1;
	selp.b32 	%r393, -2147483648, -1, %p34;
	xor.b32  	%r2007, %r393, %r1974;
	setp.gt.s32 	%p35, %r1975, -1;
	selp.b32 	%r394, -2147483648, -1, %p35;
	xor.b32  	%r2008, %r394, %r1975;
	setp.gt.s32 	%p36, %r1976, -1;
	selp.b32 	%r395, -2147483648, -1, %p36;
	xor.b32  	%r2009, %r395, %r1976;
	setp.gt.s32 	%p37, %r1977, -1;
	selp.b32 	%r396, -2147483648, -1, %p37;
	xor.b32  	%r2010, %r396, %r1977;
	setp.gt.s32 	%p38, %r1978, -1;
	selp.b32 	%r397, -2147483648, -1, %p38;
	xor.b32  	%r2011, %r397, %r1978;
	setp.gt.s32 	%p39, %r1979, -1;
	selp.b32 	%r398, -2147483648, -1, %p39;
	xor.b32  	%r2012, %r398, %r1979;
	setp.gt.s32 	%p40, %r1980, -1;
	selp.b32 	%r399, -2147483648, -1, %p40;
	xor.b32  	%r2013, %r399, %r1980;
	mov.b32 	%r400, -1;
	shl.b32 	%r401, %r400, %r334;
	not.b32 	%r103, %r401;
	shl.b32 	%r402, %r2, 10;
	mov.u32 	%r403, _ZZN3cub18CUB_300001_SM_10006detail10radix_sort29DeviceRadixSortOnesweepKernelINS1_5radix10policy_hubIfNS0_8NullTypeEjE10Policy1000ELNS0_9SortOrderE0EfS6_jiiNS1_21identity_decomposer_tEEEvPT5_SC_PT3_PKSD_PT1_PKSH_PT2_PKSL_T4_iiT6_E1s;
	add.s32 	%r104, %r403, %r402;
	setp.gt.s32 	%p41, %r335, 255;
	@%p41 bra 	$L__BB5_55;
	max.s32 	%r404, %r335, 224;
	sub.s32 	%r405, %r404, %r335;
	add.s32 	%r406, %r405, 31;
	shr.u32 	%r407, %r406, 5;
	add.s32 	%r105, %r407, 1;
	and.b32  	%r106, %r105, 15;
	setp.lt.u32 	%p42, %r406, 480;
	mov.u32 	%r1984, %r335;
	@%p42 bra 	$L__BB5_46;
	and.b32  	%r408, %r105, 268435440;
	neg.s32 	%r1982, %r408;
	shl.b32 	%r410, %r335, 2;
	add.s32 	%r411, %r402, %r410;
	add.s32 	%r413, %r411, %r403;
	add.s32 	%r1981, %r413, 1024;
	mov.u32 	%r1984, %r335;
$L__BB5_45:
	.pragma "nounroll";
	mov.b32 	%r414, 0;
	st.shared.u32 	[%r1981+-1024], %r414;
	st.shared.u32 	[%r1981+-896], %r414;
	st.shared.u32 	[%r1981+-768], %r414;
	st.shared.u32 	[%r1981+-640], %r414;
	st.shared.u32 	[%r1981+-512], %r414;
	st.shared.u32 	[%r1981+-384], %r414;
	st.shared.u32 	[%r1981+-256], %r414;
	st.shared.u32 	[%r1981+-128], %r414;
	st.shared.u32 	[%r1981], %r414;
	st.shared.u32 	[%r1981+128], %r414;
	st.shared.u32 	[%r1981+256], %r414;
	st.shared.u32 	[%r1981+384], %r414;
	st.shared.u32 	[%r1981+512], %r414;
	st.shared.u32 	[%r1981+640], %r414;
	st.shared.u32 	[%r1981+768], %r414;
	st.shared.u32 	[%r1981+896], %r414;
	add.s32 	%r1984, %r1984, 512;
	add.s32 	%r1982, %r1982, 16;
	add.s32 	%r1981, %r1981, 2048;
	setp.ne.s32 	%p43, %r1982, 0;
	@%p43 bra 	$L__BB5_45;
$L__BB5_46:
	setp.eq.s32 	%p44, %r106, 0;
	@%p44 bra 	$L__BB5_55;
	and.b32  	%r116, %r105, 7;
	setp.lt.u32 	%p45, %r106, 8;
	@%p45 bra 	$L__BB5_49;
	shl.b32 	%r415, %r1984, 2;
	add.s32 	%r416, %r104, %r415;
	mov.b32 	%r417, 0;
	st.shared.u32 	[%r416], %r417;
	st.shared.u32 	[%r416+128], %r417;
	st.shared.u32 	[%r416+256], %r417;
	st.shared.u32 	[%r416+384], %r417;
	st.shared.u32 	[%r416+512], %r417;
	st.shared.u32 	[%r416+640], %r417;
	st.shared.u32 	[%r416+768], %r417;
	st.shared.u32 	[%r416+896], %r417;
	add.s32 	%r1984, %r1984, 256;
$L__BB5_49:
	setp.eq.s32 	%p46, %r116, 0;
	@%p46 bra 	$L__BB5_55;
	and.b32  	%r119, %r105, 3;
	setp.lt.u32 	%p47, %r116, 4;
	@%p47 bra 	$L__BB5_52;
	shl.b32 	%r418, %r1984, 2;
	add.s32 	%r419, %r104, %r418;
	mov.b32 	%r420, 0;
	st.shared.u32 	[%r419], %r420;
	st.shared.u32 	[%r419+128], %r420;
	st.shared.u32 	[%r419+256], %r420;
	st.shared.u32 	[%r419+384], %r420;
	add.s32 	%r1984, %r1984, 128;
$L__BB5_52:
	setp.eq.s32 	%p48, %r119, 0;
	@%p48 bra 	$L__BB5_55;
	shl.b32 	%r422, %r1984, 2;
	add.s32 	%r423, %r402, %r422;
	add.s32 	%r1988, %r403, %r423;
	neg.s32 	%r1987, %r119;
$L__BB5_54:
	.pragma "nounroll";
	mov.b32 	%r425, 0;
	st.shared.u32 	[%r1988], %r425;
	add.s32 	%r1988, %r1988, 128;
	add.s32 	%r1987, %r1987, 1;
	setp.ne.s32 	%p49, %r1987, 0;
	@%p49 bra 	$L__BB5_54;
$L__BB5_55:
	bar.warp.sync 	-1;
	setp.eq.s32 	%p50, %r1995, 2147483647;
	selp.b32 	%r427, -2147483648, %r1995, %p50;
	shr.u32 	%r428, %r427, %r333;
	and.b32  	%r128, %r428, %r103;
	shl.b32 	%r429, %r128, 2;
	add.s32 	%r430, %r104, %r429;
	atom.shared.add.u32 	%r431, [%r430], 1;
	setp.eq.s32 	%p51, %r1996, 2147483647;
	selp.b32 	%r432, -2147483648, %r1996, %p51;
	shr.u32 	%r433, %r432, %r333;
	and.b32  	%r434, %r433, %r103;
	shl.b32 	%r435, %r434, 2;
	add.s32 	%r436, %r104, %r435;
	atom.shared.add.u32 	%r437, [%r436], 1;
	setp.eq.s32 	%p52, %r1997, 2147483647;
	selp.b32 	%r438, -2147483648, %r1997, %p52;
	shr.u32 	%r439, %r438, %r333;
	and.b32  	%r440, %r439, %r103;
	shl.b32 	%r441, %r440, 2;
	add.s32 	%r442, %r104, %r441;
	atom.shared.add.u32 	%r443, [%r442], 1;
	setp.eq.s32 	%p53, %r1998, 2147483647;
	selp.b32 	%r444, -2147483648, %r1998, %p53;
	shr.u32 	%r445, %r444, %r333;
	and.b32  	%r446, %r445, %r103;
	shl.b32 	%r447, %r446, 2;
	add.s32 	%r448, %r104, %r447;
	atom.shared.add.u32 	%r449, [%r448], 1;
	setp.eq.s32 	%p54, %r1999, 2147483647;
	selp.b32 	%r450, -2147483648, %r1999, %p54;
	shr.u32 	%r451, %r450, %r333;
	and.b32  	%r452, %r451, %r103;
	shl.b32 	%r453, %r452, 2;
	add.s32 	%r454, %r104, %r453;
	atom.shared.add.u32 	%r455, [%r454], 1;
	setp.eq.s32 	%p55, %r2000, 2147483647;
	selp.b32 	%r456, -2147483648, %r2000, %p55;
	shr.u32 	%r457, %r456, %r333;
	and.b32  	%r458, %r457, %r103;
	shl.b32 	%r459, %r458, 2;
	add.s32 	%r460, %r104, %r459;
	atom.shared.add.u32 	%r461, [%r460], 1;
	setp.eq.s32 	%p56, %r2001, 2147483647;
	selp.b32 	%r462, -2147483648, %r2001, %p56;
	shr.u32 	%r463, %r462, %r333;
	and.b32  	%r464, %r463, %r103;
	shl.b32 	%r465, %r464, 2;
	add.s32 	%r466, %r104, %r465;
	atom.shared.add.u32 	%r467, [%r466], 1;
	setp.eq.s32 	%p57, %r2002, 2147483647;
	selp.b32 	%r468, -2147483648, %r2002, %p57;
	shr.u32 	%r469, %r468, %r333;
	and.b32  	%r470, %r469, %r103;
	shl.b32 	%r471, %r470, 2;
	add.s32 	%r472, %r104, %r471;
	atom.shared.add.u32 	%r473, [%r472], 1;
	setp.eq.s32 	%p58, %r2003, 2147483647;
	selp.b32 	%r474, -2147483648, %r2003, %p58;
	shr.u32 	%r475, %r474, %r333;
	and.b32  	%r476, %r475, %r103;
	shl.b32 	%r477, %r476, 2;
	add.s32 	%r478, %r104, %r477;
	atom.shared.add.u32 	%r479, [%r478], 1;
	setp.eq.s32 	%p59, %r2004, 2147483647;
	selp.b32 	%r480, -2147483648, %r2004, %p59;
	shr.u32 	%r481, %r480, %r333;
	and.b32  	%r482, %r481, %r103;
	shl.b32 	%r483, %r482, 2;
	add.s32 	%r484, %r104, %r483;
	atom.shared.add.u32 	%r485, [%r484], 1;
	setp.eq.s32 	%p60, %r2005, 2147483647;
	selp.b32 	%r486, -2147483648, %r2005, %p60;
	shr.u32 	%r487, %r486, %r333;
	and.b32  	%r488, %r487, %r103;
	shl.b32 	%r489, %r488, 2;
	add.s32 	%r490, %r104, %r489;
	atom.shared.add.u32 	%r491, [%r490], 1;
	setp.eq.s32 	%p61, %r2006, 2147483647;
	selp.b32 	%r492, -2147483648, %r2006, %p61;
	shr.u32 	%r493, %r492, %r333;
	and.b32  	%r494, %r493, %r103;
	shl.b32 	%r495, %r494, 2;
	add.s32 	%r496, %r104, %r495;
	atom.shared.add.u32 	%r497, [%r496], 1;
	setp.eq.s32 	%p62, %r2007, 2147483647;
	selp.b32 	%r498, -2147483648, %r2007, %p62;
	shr.u32 	%r499, %r498, %r333;
	and.b32  	%r500, %r499, %r103;
	shl.b32 	%r501, %r500, 2;
	add.s32 	%r502, %r104, %r501;
	atom.shared.add.u32 	%r503, [%r502], 1;
	setp.eq.s32 	%p63, %r2008, 2147483647;
	selp.b32 	%r504, -2147483648, %r2008, %p63;
	shr.u32 	%r505, %r504, %r333;
	and.b32  	%r506, %r505, %r103;
	shl.b32 	%r507, %r506, 2;
	add.s32 	%r508, %r104, %r507;
	atom.shared.add.u32 	%r509, [%r508], 1;
	setp.eq.s32 	%p64, %r2009, 2147483647;
	selp.b32 	%r510, -2147483648, %r2009, %p64;
	shr.u32 	%r511, %r510, %r333;
	and.b32  	%r512, %r511, %r103;
	shl.b32 	%r513, %r512, 2;
	add.s32 	%r514, %r104, %r513;
	atom.shared.add.u32 	%r515, [%r514], 1;
	setp.eq.s32 	%p65, %r2010, 2147483647;
	selp.b32 	%r516, -2147483648, %r2010, %p65;
	shr.u32 	%r517, %r516, %r333;
	and.b32  	%r518, %r517, %r103;
	shl.b32 	%r519, %r518, 2;
	add.s32 	%r520, %r104, %r519;
	atom.shared.add.u32 	%r521, [%r520], 1;
	setp.eq.s32 	%p66, %r2011, 2147483647;
	selp.b32 	%r522, -2147483648, %r2011, %p66;
	shr.u32 	%r523, %r522, %r333;
	and.b32  	%r524, %r523, %r103;
	shl.b32 	%r525, %r524, 2;
	add.s32 	%r526, %r104, %r525;
	atom.shared.add.u32 	%r527, [%r526], 1;
	setp.eq.s32 	%p67, %r2012, 2147483647;
	selp.b32 	%r528, -2147483648, %r2012, %p67;
	shr.u32 	%r529, %r528, %r333;
	and.b32  	%r530, %r529, %r103;
	shl.b32 	%r531, %r530, 2;
	add.s32 	%r532, %r104, %r531;
	atom.shared.add.u32 	%r533, [%r532], 1;
	setp.eq.s32 	%p68, %r2013, 2147483647;
	selp.b32 	%r534, -2147483648, %r2013, %p68;
	shr.u32 	%r535, %r534, %r333;
	and.b32  	%r536, %r535, %r103;
	shl.b32 	%r537, %r536, 2;
	add.s32 	%r538, %r104, %r537;
	atom.shared.add.u32 	%r539, [%r538], 1;
	bar.sync 	0;
	setp.gt.u32 	%p69, %r1, 255;
	shl.b32 	%r540, %r1, 2;
	mov.u32 	%r541, _ZZN3cub18CUB_300001_SM_10006detail10radix_sort29DeviceRadixSortOnesweepKernelINS1_5radix10policy_hubIfNS0_8NullTypeEjE10Policy1000ELNS0_9SortOrderE0EfS6_jiiNS1_21identity_decomposer_tEEEvPT5_SC_PT3_PKSD_PT1_PKSH_PT2_PKSL_T4_iiT6_E1s;
	add.s32 	%r129, %r541, %r540;
	mov.b32 	%r1989, 0;
	@%p69 bra 	$L__BB5_57;
	ld.shared.u32 	%r542, [%r129];
	mov.b32 	%r543, 0;
	st.shared.u32 	[%r129], %r543;
	ld.shared.u32 	%r544, [%r129+1024];
	st.shared.u32 	[%r129+1024], %r542;
	add.s32 	%r545, %r544, %r542;
	ld.shared.u32 	%r546, [%r129+2048];
	st.shared.u32 	[%r129+2048], %r545;
	add.s32 	%r547, %r546, %r545;
	ld.shared.u32 	%r548, [%r129+3072];
	st.shared.u32 	[%r129+3072], %r547;
	add.s32 	%r549, %r548, %r547;
	ld.shared.u32 	%r550, [%r129+4096];
	st.shared.u32 	[%r129+4096], %r549;
	add.s32 	%r551, %r550, %r549;
	ld.shared.u32 	%r552, [%r129+5120];
	st.shared.u32 	[%r129+5120], %r551;
	add.s32 	%r553, %r552, %r551;
	ld.shared.u32 	%r554, [%r129+6144];
	st.shared.u32 	[%r129+6144], %r553;
	add.s32 	%r555, %r554, %r553;
	ld.shared.u32 	%r556, [%r129+7168];
	st.shared.u32 	[%r129+7168], %r555;
	add.s32 	%r557, %r556, %r555;
	ld.shared.u32 	%r558, [%r129+8192];
	st.shared.u32 	[%r129+8192], %r557;
	add.s32 	%r559, %r558, %r557;
	ld.shared.u32 	%r560, [%r129+9216];
	st.shared.u32 	[%r129+9216], %r559;
	add.s32 	%r561, %r560, %r559;
	ld.shared.u32 	%r562, [%r129+10240];
	st.shared.u32 	[%r129+10240], %r561;
	add.s32 	%r563, %r562, %r561;
	ld.shared.u32 	%r564, [%r129+11264];
	st.shared.u32 	[%r129+11264], %r563;
	add.s32 	%r1989, %r564, %r563;
$L__BB5_57:
	ld.param.u64 	%rd127, [_ZN3cub18CUB_300001_SM_10006detail10radix_sort29DeviceRadixSortOnesweepKernelINS1_5radix10policy_hubIfNS0_8NullTypeEjE10Policy1000ELNS0_9SortOrderE0EfS6_jiiNS1_21identity_decomposer_tEEEvPT5_SC_PT3_PKSD_PT1_PKSH_PT2_PKSL_T4_iiT6__param_0];
	shl.b32 	%r565, %r4, 8;
	add.s32 	%r566, %r565, %r1;
	cvta.to.global.u64 	%rd4, %rd127;
	mul.wide.s32 	%rd28, %r566, 4;
	add.s64 	%rd5, %rd4, %rd28;
	@%p69 bra 	$L__BB5_59;
	or.b32  	%r567, %r1989, 1073741824;
	st.volatile.global.u32 	[%rd5], %r567;
$L__BB5_59:
	ld.param.u64 	%rd134, [_ZN3cub18CUB_300001_SM_10006detail10radix_sort29DeviceRadixSortOnesweepKernelINS1_5radix10policy_hubIfNS0_8NullTypeEjE10Policy1000ELNS0_9SortOrderE0EfS6_jiiNS1_21identity_decomposer_tEEEvPT5_SC_PT3_PKSD_PT1_PKSH_PT2_PKSL_T4_iiT6__param_3];
	ld.param.u64 	%rd130, [_ZN3cub18CUB_300001_SM_10006detail10radix_sort29DeviceRadixSortOnesweepKernelINS1_5radix10policy_hubIfNS0_8NullTypeEjE10Policy1000ELNS0_9SortOrderE0EfS6_jiiNS1_21identity_decomposer_tEEEvPT5_SC_PT3_PKSD_PT1_PKSH_PT2_PKSL_T4_iiT6__param_2];
	setp.lt.u32 	%p71, %r1, 256;
	setp.eq.s32 	%p72, %r1989, 7296;
	and.pred  	%p73, %p71, %p72;
	selp.u32 	%r568, 1, 0, %p73;
	{ 
	.reg .pred 	%p1; 
	.reg .pred 	%p2; 
	setp.ne.u32 	%p1, %r568, 0; 
	bar.red.or.pred 	%p2, 0, %p1; 
	selp.u32 	%r569, 1, 0, %p2; 
	}
	setp.eq.s32 	%p74, %r569, 0;
	cvta.to.global.u64 	%rd29, %rd130;
	mul.wide.u32 	%rd30, %r1, 4;
	add.s64 	%rd6, %rd29, %rd30;
	cvta.to.global.u64 	%rd31, %rd134;
	add.s64 	%rd7, %rd31, %rd30;
	@%p74 bra 	$L__BB5_111;
	setp.gt.u32 	%p76, %r1, %r128;
	selp.b32 	%r132, 7296, 0, %p76;
	@%p69 bra 	$L__BB5_68;
	ld.global.u32 	%r570, [%rd7];
	sub.s32 	%r1993, %r570, %r132;
	st.shared.u32 	[%r129+29184], %r1993;
	setp.lt.s32 	%p77, %r4, 1;
	mov.u32 	%r1994, %r1989;
	@%p77 bra 	$L__BB5_67;
	mov.b32 	%r1991, -1;
	mov.u32 	%r1990, %r4;
	mov.u32 	%r1994, %r1989;
$L__BB5_63:
	add.s32 	%r137, %r1990, -1;
	shl.b32 	%r572, %r137, 8;
	add.s32 	%r573, %r572, %r1;
	mul.wide.s32 	%rd32, %r573, 4;
	add.s64 	%rd8, %rd4, %rd32;
$L__BB5_64:
	membar.cta;
	ld.volatile.global.u32 	%r138, [%rd8];
	setp.eq.s32 	%p78, %r138, 0;
	@%p78 bra 	$L__BB5_64;
	and.b32  	%r574, %r138, 1073741823;
	add.s32 	%r1994, %r574, %r1994;
	setp.gt.s32 	%p79, %r138, -1;
	vote.sync.ballot.b32 	%r1991, %p79, %r1991;
	setp.gt.u32 	%p81, %r1990, 1;
	and.pred  	%p82, %p79, %p81;
	mov.u32 	%r1990, %r137;
	@%p82 bra 	$L__BB5_63;
	ld.shared.u32 	%r1993, [%r129+29184];
$L__BB5_67:
	or.b32  	%r575, %r1994, -2147483648;
	st.volatile.global.u32 	[%rd5], %r575;
	sub.s32 	%r576, %r1994, %r1989;
	add.s32 	%r577, %r576, %r1993;
	st.shared.u32 	[%r129+29184], %r577;
$L__BB5_68:
	ld.param.u32 	%r1938, [_ZN3cub18CUB_300001_SM_10006detail10radix_sort29DeviceRadixSortOnesweepKernelINS1_5radix10policy_hubIfNS0_8NullTypeEjE10Policy1000ELNS0_9SortOrderE0EfS6_jiiNS1_21identity_decomposer_tEEEvPT5_SC_PT3_PKSD_PT1_PKSH_PT2_PKSL_T4_iiT6__param_8];
	ld.param.u64 	%rd131, [_ZN3cub18CUB_300001_SM_10006detail10radix_sort29DeviceRadixSortOnesweepKernelINS1_5radix10policy_hubIfNS0_8NullTypeEjE10Policy1000ELNS0_9SortOrderE0EfS6_jiiNS1_21identity_decomposer_tEEEvPT5_SC_PT3_PKSD_PT1_PKSH_PT2_PKSL_T4_iiT6__param_2];
	setp.lt.s32 	%p84, %r6, %r1938;
	setp.eq.s64 	%p85, %rd131, 0;
	or.pred  	%p86, %p85, %p84;
	or.pred  	%p87, %p69, %p86;
	@%p87 bra 	$L__BB5_70;
	ld.shared.u32 	%r578, [%r129+29184];
	add.s32 	%r579, %r132, %r1989;
	add.s32 	%r580, %r579, %r578;
	st.global.u32 	[%rd6], %r580;
$L__BB5_70:
	ld.param.u32 	%r1939, [_ZN3cub18CUB_300001_SM_10006detail10radix_sort29DeviceRadixSortOnesweepKernelINS1_5radix10policy_hubIfNS0_8NullTypeEjE10Policy1000ELNS0_9SortOrderE0EfS6_jiiNS1_21identity_decomposer_tEEEvPT5_SC_PT3_PKSD_PT1_PKSH_PT2_PKSL_T4_iiT6__param_8];
	setp.gt.s32 	%p88, %r6, %r1939;
	bar.sync 	0;
	shl.b32 	%r581, %r128, 2;
	mov.u32 	%r582, _ZZN3cub18CUB_300001_SM_10006detail10radix_sort29DeviceRadixSortOnesweepKernelINS1_5radix10policy_hubIfNS0_8NullTypeEjE10Policy1000ELNS0_9SortOrderE0EfS6_jiiNS1_21identity_decomposer_tEEEvPT5_SC_PT3_PKSD_PT1_PKSH_PT2_PKSL_T4_iiT6_E1s;
	add.s32 	%r583, %r582, %r581;
	ld.shared.u32 	%rd9, [%r583+29184];
	setp.gt.s32 	%p89, %r1995, -1;
	selp.b32 	%r584, -1, -2147483648, %p89;
	xor.b32  	%r1995, %r584, %r1995;
	setp.gt.s32 	%p90, %r1996, -1;
	selp.b32 	%r585, -1, -2147483648, %p90;
	xor.b32  	%r1996, %r585, %r1996;
	setp.gt.s32 	%p91, %r1997, -1;
	selp.b32 	%r586, -1, -2147483648, %p91;
	xor.b32  	%r1997, %r586, %r1997;
	setp.gt.s32 	%p92, %r1998, -1;
	selp.b32 	%r587, -1, -2147483648, %p92;
	xor.b32  	%r1998, %r587, %r1998;
	setp.gt.s32 	%p93, %r1999, -1;
	selp.b32 	%r588, -1, -2147483648, %p93;
	xor.b32  	%r1999, %r588, %r1999;
	setp.gt.s32 	%p94, %r2000, -1;
	selp.b32 	%r589, -1, -2147483648, %p94;
	xor.b32  	%r2000, %r589, %r2000;
	setp.gt.s32 	%p95, %r2001, -1;
	selp.b32 	%r590, -1, -2147483648, %p95;
	xor.b32  	%r2001, %r590, %r2001;
	setp.gt.s32 	%p96, %r2002, -1;
	selp.b32 	%r591, -1, -2147483648, %p96;
	xor.b32  	%r2002, %r591, %r2002;
	setp.gt.s32 	%p97, %r2003, -1;
	selp.b32 	%r592, -1, -2147483648, %p97;
	xor.b32  	%r2003, %r592, %r2003;
	setp.gt.s32 	%p98, %r2004, -1;
	selp.b32 	%r593, -1, -2147483648, %p98;
	xor.b32  	%r2004, %r593, %r2004;
	setp.gt.s32 	%p99, %r2005, -1;
	selp.b32 	%r594, -1, -2147483648, %p99;
	xor.b32  	%r2005, %r594, %r2005;
	setp.gt.s32 	%p100, %r2006, -1;
	selp.b32 	%r595, -1, -2147483648, %p100;
	xor.b32  	%r2006, %r595, %r2006;
	setp.gt.s32 	%p101, %r2007, -1;
	selp.b32 	%r596, -1, -2147483648, %p101;
	xor.b32  	%r2007, %r596, %r2007;
	setp.gt.s32 	%p102, %r2008, -1;
	selp.b32 	%r597, -1, -2147483648, %p102;
	xor.b32  	%r2008, %r597, %r2008;
	setp.gt.s32 	%p103, %r2009, -1;
	selp.b32 	%r598, -1, -2147483648, %p103;
	xor.b32  	%r2009, %r598, %r2009;
	setp.gt.s32 	%p104, %r2010, -1;
	selp.b32 	%r599, -1, -2147483648, %p104;
	xor.b32  	%r2010, %r599, %r2010;
	setp.gt.s32 	%p105, %r2011, -1;
	selp.b32 	%r600, -1, -2147483648, %p105;
	xor.b32  	%r2011, %r600, %r2011;
	setp.gt.s32 	%p106, %r2012, -1;
	selp.b32 	%r601, -1, -2147483648, %p106;
	xor.b32  	%r2012, %r601, %r2012;
	setp.gt.s32 	%p107, %r2013, -1;
	selp.b32 	%r602, -1, -2147483648, %p107;
	xor.b32  	%r2013, %r602, %r2013;
	@%p88 bra 	$L__BB5_72;
	and.b32  	%r603, %r1, 31;
	and.b32  	%r604, %r1, 992;
	mul.lo.s32 	%r605, %r604, 19;
	or.b32  	%r606, %r605, %r603;
	cvt.u64.u32 	%rd33, %r606;
	add.s64 	%rd34, %rd33, %rd9;
	shl.b64 	%rd35, %rd34, 2;
	add.s64 	%rd36, %rd1, %rd35;
	st.global.u32 	[%rd36], %r1995;
	st.global.u32 	[%rd36+128], %r1996;
	st.global.u32 	[%rd36+256], %r1997;
	st.global.u32 	[%rd36+384], %r1998;
	st.global.u32 	[%rd36+512], %r1999;
	st.global.u32 	[%rd36+640], %r2000;
	st.global.u32 	[%rd36+768], %r2001;
	st.global.u32 	[%rd36+896], %r2002;
	st.global.u32 	[%rd36+1024], %r2003;
	st.global.u32 	[%rd36+1152], %r2004;
	st.global.u32 	[%rd36+1280], %r2005;
	st.global.u32 	[%rd36+1408], %r2006;
	st.global.u32 	[%rd36+1536], %r2007;
	st.global.u32 	[%rd36+1664], %r2008;
	st.global.u32 	[%rd36+1792], %r2009;
	st.global.u32 	[%rd36+1920], %r2010;
	st.global.u32 	[%rd36+2048], %r2011;
	st.global.u32 	[%rd36+2176], %r2012;
	st.global.u32 	[%rd36+2304], %r2013;
	bra.uni 	$L__BB5_110;
$L__BB5_72:
	ld.param.u32 	%r1940, [_ZN3cub18CUB_300001_SM_10006detail10radix_sort29DeviceRadixSortOnesweepKernelINS1_5radix10policy_hubIfNS0_8NullTypeEjE10Policy1000ELNS0_9SortOrderE0EfS6_jiiNS1_21identity_decomposer_tEEEvPT5_SC_PT3_PKSD_PT1_PKSH_PT2_PKSL_T4_iiT6__param_8];
	mad.lo.s32 	%r163, %r4, -7296, %r1940;
	and.b32  	%r607, %r1, 31;
	and.b32  	%r608, %r1, 992;
	mul.lo.s32 	%r609, %r608, 19;
	or.b32  	%r164, %r609, %r607;
	setp.ge.s32 	%p108, %r164, %r163;
	cvt.u64.u32 	%rd37, %r164;
	add.s64 	%rd38, %rd37, %rd9;
	shl.b64 	%rd39, %rd38, 2;
	add.s64 	%rd10, %rd1, %rd39;
	@%p108 bra 	$L__BB5_74;
	st.global.u32 	[%rd10], %r1995;
$L__BB5_74:
	add.s32 	%r610, %r164, 32;
	setp.ge.s32 	%p109, %r610, %r163;
	@%p109 bra 	$L__BB5_76;
	st.global.u32 	[%rd10+128], %r1996;
$L__BB5_76:
	add.s32 	%r611, %r164, 64;
	setp.ge.s32 	%p110, %r611, %r163;
	@%p110 bra 	$L__BB5_78;
	st.global.u32 	[%rd10+256], %r1997;
$L__BB5_78:
	add.s32 	%r612, %r164, 96;
	setp.ge.s32 	%p111, %r612, %r163;
	@%p111 bra 	$L__BB5_80;
	st.global.u32 	[%rd10+384], %r1998;
$L__BB5_80:
	add.s32 	%r613, %r164, 128;
	setp.ge.s32 	%p112, %r613, %r163;
	@%p112 bra 	$L__BB5_82;
	st.global.u32 	[%rd10+512], %r1999;
$L__BB5_82:
	add.s32 	%r614, %r164, 160;
	setp.ge.s32 	%p113, %r614, %r163;
	@%p113 bra 	$L__BB5_84;
	st.global.u32 	[%rd10+640], %r2000;
$L__BB5_84:
	add.s32 	%r615, %r164, 192;
	setp.ge.s32 	%p114, %r615, %r163;
	@%p114 bra 	$L__BB5_86;
	st.global.u32 	[%rd10+768], %r2001;
$L__BB5_86:
	add.s32 	%r616, %r164, 224;
	setp.ge.s32 	%p115, %r616, %r163;
	@%p115 bra 	$L__BB5_88;
	st.global.u32 	[%rd10+896], %r2002;
$L__BB5_88:
	add.s32 	%r617, %r164, 256;
	setp.ge.s32 	%p116, %r617, %r163;
	@%p116 bra 	$L__BB5_90;
	st.global.u32 	[%rd10+1024], %r2003;
$L__BB5_90:
	add.s32 	%r618, %r164, 288;
	setp.ge.s32 	%p117, %r618, %r163;
	@%p117 bra 	$L__BB5_92;
	st.global.u32 	[%rd10+1152], %r2004;
$L__BB5_92:
	add.s32 	%r619, %r164, 320;
	setp.ge.s32 	%p118, %r619, %r163;
	@%p118 bra 	$L__BB5_94;
	st.global.u32 	[%rd10+1280], %r2005;
$L__BB5_94:
	add.s32 	%r620, %r164, 352;
	setp.ge.s32 	%p119, %r620, %r163;
	@%p119 bra 	$L__BB5_96;
	st.global.u32 	[%rd10+1408], %r2006;
$L__BB5_96:
	add.s32 	%r621, %r164, 384;
	setp.ge.s32 	%p120, %r621, %r163;
	@%p120 bra 	$L__BB5_98;
	st.global.u32 	[%rd10+1536], %r2007;
$L__BB5_98:
	add.s32 	%r622, %r164, 416;
	setp.ge.s32 	%p121, %r622, %r163;
	@%p121 bra 	$L__BB5_100;
	st.global.u32 	[%rd10+1664], %r2008;
$L__BB5_100:
	add.s32 	%r623, %r164, 448;
	setp.ge.s32 	%p122, %r623, %r163;
	@%p122 bra 	$L__BB5_102;
	st.global.u32 	[%rd10+1792], %r2009;
$L__BB5_102:
	add.s32 	%r624, %r164, 480;
	setp.ge.s32 	%p123, %r624, %r163;
	@%p123 bra 	$L__BB5_104;
	st.global.u32 	[%rd10+1920], %r2010;
$L__BB5_104:
	add.s32 	%r625, %r164, 512;
	setp.ge.s32 	%p124, %r625, %r163;
	@%p124 bra 	$L__BB5_106;
	st.global.u32 	[%rd10+2048], %r2011;
$L__BB5_106:
	add.s32 	%r626, %r164, 544;
	setp.ge.s32 	%p125, %r626, %r163;
	@%p125 bra 	$L__BB5_108;
	st.global.u32 	[%rd10+2176], %r2012;
$L__BB5_108:
	add.s32 	%r627, %r164, 576;
	setp.ge.s32 	%p126, %r627, %r163;
	@%p126 bra 	$L__BB5_110;
	st.global.u32 	[%rd10+2304], %r2013;
$L__BB5_110:
	// begin inline asm
	exit;
	// end inline asm
$L__BB5_111:
	mul.hi.u32 	%r628, %r1, 357913942;
	add.s32 	%r629, %r628, %r1;
	shl.b32 	%r630, %r629, 2;
	mov.u32 	%r631, _ZZN3cub18CUB_300001_SM_10006detail10radix_sort29DeviceRadixSortOnesweepKernelINS1_5radix10policy_hubIfNS0_8NullTypeEjE10Policy1000ELNS0_9SortOrderE0EfS6_jiiNS1_21identity_decomposer_tEEEvPT5_SC_PT3_PKSD_PT1_PKSH_PT2_PKSL_T4_iiT6_E1s;
	add.s32 	%r632, %r631, %r630;
	add.s32 	%r184, %r632, 13328;
	st.shared.u32 	[%r632+13328], %r1989;
	bar.sync 	0;
	setp.gt.u32 	%p127, %r1, 31;
	@%p127 bra 	$L__BB5_113;
	mov.u32 	%r663, _ZZN3cub18CUB_300001_SM_10006detail10radix_sort29DeviceRadixSortOnesweepKernelINS1_5radix10policy_hubIfNS0_8NullTypeEjE10Policy1000ELNS0_9SortOrderE0EfS6_jiiNS1_21identity_decomposer_tEEEvPT5_SC_PT3_PKSD_PT1_PKSH_PT2_PKSL_T4_iiT6_E1s;
	mad.lo.s32 	%r664, %r1, 52, %r663;
	ld.shared.u32 	%r665, [%r664+13328];
	ld.shared.u32 	%r666, [%r664+13332];
	ld.shared.u32 	%r667, [%r664+13336];
	ld.shared.u32 	%r668, [%r664+13340];
	ld.shared.u32 	%r669, [%r664+13344];
	ld.shared.u32 	%r670, [%r664+13348];
	ld.shared.u32 	%r671, [%r664+13352];
	ld.shared.u32 	%r672, [%r664+13356];
	ld.shared.u32 	%r673, [%r664+13360];
	ld.shared.u32 	%r674, [%r664+13364];
	ld.shared.u32 	%r675, [%r664+13368];
	ld.shared.u32 	%r676, [%r664+13372];
	add.s32 	%r677, %r666, %r665;
	add.s32 	%r678, %r677, %r667;
	add.s32 	%r679, %r678, %r668;
	add.s32 	%r680, %r679, %r669;
	add.s32 	%r681, %r680, %r670;
	add.s32 	%r682, %r681, %r671;
	add.s32 	%r683, %r682, %r672;
	add.s32 	%r684, %r683, %r673;
	add.s32 	%r685, %r684, %r674;
	add.s32 	%r686, %r685, %r675;
	add.s32 	%r637, %r686, %r676;
	mov.b32 	%r635, 1;
	mov.b32 	%r660, 0;
	mov.b32 	%r662, -1;
	// begin inline asm
	{  .reg .s32 r0;  .reg .pred p;  shfl.sync.up.b32 r0|p, %r637, %r635, %r660, %r662;  @p add.s32 r0, r0, %r637;  mov.s32 %r633, r0;}
	// end inline asm
	mov.b32 	%r641, 2;
	// begin inline asm
	{  .reg .s32 r0;  .reg .pred p;  shfl.sync.up.b32 r0|p, %r633, %r641, %r660, %r662;  @p add.s32 r0, r0, %r633;  mov.s32 %r639, r0;}
	// end inline asm
	mov.b32 	%r647, 4;
	// begin inline asm
	{  .reg .s32 r0;  .reg .pred p;  shfl.sync.up.b32 r0|p, %r639, %r647, %r660, %r662;  @p add.s32 r0, r0, %r639;  mov.s32 %r645, r0;}
	// end inline asm
	mov.b32 	%r653, 8;
	// begin inline asm
	{  .reg .s32 r0;  .reg .pred p;  shfl.sync.up.b32 r0|p, %r645, %r653, %r660, %r662;  @p add.s32 r0, r0, %r645;  mov.s32 %r651, r0;}
	// end inline asm
	mov.b32 	%r659, 16;
	// begin inline asm
	{  .reg .s32 r0;  .reg .pred p;  shfl.sync.up.b32 r0|p, %r651, %r659, %r660, %r662;  @p add.s32 r0, r0, %r651;  mov.s32 %r657, r0;}
	// end inline asm
	sub.s32 	%r687, %r657, %r637;
	add.s32 	%r688, %r665, %r687;
	add.s32 	%r689, %r666, %r688;
	add.s32 	%r690, %r667, %r689;
	add.s32 	%r691, %r668, %r690;
	add.s32 	%r692, %r669, %r691;
	add.s32 	%r693, %r670, %r692;
	add.s32 	%r694, %r671, %r693;
	add.s32 	%r695, %r672, %r694;
	add.s32 	%r696, %r673, %r695;
	add.s32 	%r697, %r674, %r696;
	add.s32 	%r698, %r675, %r697;
	st.shared.u32 	[%r664+13328], %r687;
	st.shared.u32 	[%r664+13332], %r688;
	st.shared.u32 	[%r664+13336], %r689;
	st.shared.u32 	[%r664+13340], %r690;
	st.shared.u32 	[%r664+13344], %r691;
	st.shared.u32 	[%r664+13348], %r692;
	st.shared.u32 	[%r664+13352], %r693;
	st.shared.u32 	[%r664+13356], %r694;
	st.shared.u32 	[%r664+13360], %r695;
	st.shared.u32 	[%r664+13364], %r696;
	st.shared.u32 	[%r664+13368], %r697;
	st.shared.u32 	[%r664+13372], %r698;
$L__BB5_113:
	setp.gt.u32 	%p128, %r1, 255;
	bar.sync 	0;
	ld.shared.u32 	%r185, [%r184];
	@%p128 bra 	$L__BB5_115;
	ld.shared.u32 	%r699, [%r129];
	add.s32 	%r700, %r699, %r185;
	st.shared.u32 	[%r129], %r700;
	ld.shared.u32 	%r701, [%r129+1024];
	add.s32 	%r702, %r701, %r185;
	st.shared.u32 	[%r129+1024], %r702;
	ld.shared.u32 	%r703, [%r129+2048];
	add.s32 	%r704, %r703, %r185;
	st.shared.u32 	[%r129+2048], %r704;
	ld.shared.u32 	%r705, [%r129+3072];
	add.s32 	%r706, %r705, %r185;
	st.shared.u32 	[%r129+3072], %r706;
	ld.shared.u32 	%r707, [%r129+4096];
	add.s32 	%r708, %r707, %r185;
	st.shared.u32 	[%r129+4096], %r708;
	ld.shared.u32 	%r709, [%r129+5120];
	add.s32 	%r710, %r709, %r185;
	st.shared.u32 	[%r129+5120], %r710;
	ld.shared.u32 	%r711, [%r129+6144];
	add.s32 	%r712, %r711, %r185;
	st.shared.u32 	[%r129+6144], %r712;
	ld.shared.u32 	%r713, [%r129+7168];
	add.s32 	%r714, %r713, %r185;
	st.shared.u32 	[%r129+7168], %r714;
	ld.shared.u32 	%r715, [%r129+8192];
	add.s32 	%r716, %r715, %r185;
	st.shared.u32 	[%r129+8192], %r716;
	ld.shared.u32 	%r717, [%r129+9216];
	add.s32 	%r718, %r717, %r185;
	st.shared.u32 	[%r129+9216], %r718;
	ld.shared.u32 	%r719, [%r129+10240];
	add.s32 	%r720, %r719, %r185;
	st.shared.u32 	[%r129+10240], %r720;
	ld.shared.u32 	%r721, [%r129+11264];
	add.s32 	%r722, %r721, %r185;
	st.shared.u32 	[%r129+11264], %r722;
$L__BB5_115:
	bar.sync 	0;
	// begin inline asm
	mov.u32 %r723, %lanemask_le;
	// end inline asm
	setp.eq.s32 	%p129, %r1995, 2147483647;
	selp.b32 	%r749, -2147483648, %r1995, %p129;
	shr.u32 	%r750, %r749, %r333;
	and.b32  	%r746, %r750, %r103;
	mov.b32 	%r726, 1;
	// begin inline asm
	{
    .reg .pred p;
    and.b32 %r724, %r746, %r726;    setp.ne.u32 p, %r724, 0;
    vote.ballot.sync.b32 %r724, p, 0xffffffff;
    @!p not.b32 %r724, %r724;
}

	// end inline asm
	mov.b32 	%r729, 2;
	// begin inline asm
	{
    .reg .pred p;
    and.b32 %r727, %r746, %r729;    setp.ne.u32 p, %r727, 0;
    vote.ballot.sync.b32 %r727, p, 0xffffffff;
    @!p not.b32 %r727, %r727;
}

	// end inline asm
	and.b32  	%r751, %r727, %r724;
	mov.b32 	%r732, 4;
	// begin inline asm
	{
    .reg .pred p;
    and.b32 %r730, %r746, %r732;    setp.ne.u32 p, %r730, 0;
    vote.ballot.sync.b32 %r730, p, 0xffffffff;
    @!p not.b32 %r730, %r730;
}

	// end inline asm
	and.b32  	%r752, %r730, %r751;
	mov.b32 	%r735, 8;
	// begin inline asm
	{
    .reg .pred p;
    and.b32 %r733, %r746, %r735;    setp.ne.u32 p, %r733, 0;
    vote.ballot.sync.b32 %r733, p, 0xffffffff;
    @!p not.b32 %r733, %r733;
}

	// end inline asm
	and.b32  	%r753, %r733, %r752;
	mov.b32 	%r738, 16;
	// begin inline asm
	{
    .reg .pred p;
    and.b32 %r736, %r746, %r738;    setp.ne.u32 p, %r736, 0;
    vote.ballot.sync.b32 %r736, p, 0xffffffff;
    @!p not.b32 %r736, %r736;
}

	// end inline asm
	and.b32  	%r754, %r736, %r753;
	mov.b32 	%r741, 32;
	// begin inline asm
	{
    .reg .pred p;
    and.b32 %r739, %r746, %r741;    setp.ne.u32 p, %r739, 0;
    vote.ballot.sync.b32 %r739, p, 0xffffffff;
    @!p not.b32 %r739, %r739;
}

	// end inline asm
	and.b32  	%r755, %r739, %r754;
	mov.b32 	%r744, 64;
	// begin inline asm
	{
    .reg .pred p;
    and.b32 %r742, %r746, %r744;    setp.ne.u32 p, %r742, 0;
    vote.ballot.sync.b32 %r742, p, 0xffffffff;
    @!p not.b32 %r742, %r742;
}

	// end inline asm
	and.b32  	%r756, %r742, %r755;
	mov.b32 	%r747, 128;
	// begin inline asm
	{
    .reg .pred p;
    and.b32 %r745, %r746, %r747;    setp.ne.u32 p, %r745, 0;
    vote.ballot.sync.b32 %r745, p, 0xffffffff;
    @!p not.b32 %r745, %r745;
}

	// end inline asm
	and.b32  	%r757, %r745, %r756;
	clz.b32 	%r758, %r757;
	sub.s32 	%r188, 31, %r758;
	and.b32  	%r759, %r723, %r757;
	popc.b32 	%r189, %r759;
	setp.ne.s32 	%p130, %r335, %r188;
	mov.b32 	%r2014, 0;
	@%p130 bra 	$L__BB5_117;
	shl.b32 	%r760, %r746, 2;
	add.s32 	%r761, %r104, %r760;
	atom.shared.add.u32 	%r2014, [%r761], %r189;
$L__BB5_117:
	shfl.sync.idx.b32	%r787|%p131, %r2014, %r188, 31, -1;
	add.s32 	%r192, %r189, %r787;
	setp.eq.s32 	%p132, %r1996, 2147483647;
	selp.b32 	%r788, -2147483648, %r1996, %p132;
	shr.u32 	%r789, %r788, %r333;
	and.b32  	%r784, %r789, %r103;
	mov.b32 	%r764, 1;
	// begin inline asm
	{
    .reg .pred p;
    and.b32 %r762, %r784, %r764;    setp.ne.u32 p, %r762, 0;
    vote.ballot.sync.b32 %r762, p, 0xffffffff;
    @!p not.b32 %r762, %r762;
}

	// end inline asm
	mov.b32 	%r767, 2;
	// begin inline asm
	{
    .reg .pred p;
    and.b32 %r765, %r784, %r767;    setp.ne.u32 p, %r765, 0;
    vote.ballot.sync.b32 %r765, p, 0xffffffff;
    @!p not.b32 %r765, %r765;
}

	// end inline asm
	and.b32  	%r790, %r765, %r762;
	mov.b32 	%r770, 4;
	// begin inline asm
	{
    .reg .pred p;
    and.b32 %r768, %r784, %r770;    setp.ne.u32 p, %r768, 0;
    vote.ballot.sync.b32 %r768, p, 0xffffffff;
    @!p not.b32 %r768, %r768;
}

	// end inline asm
	and.b32  	%r791, %r768, %r790;
	mov.b32 	%r773, 8;
	// begin inline asm
	{
    .reg .pred p;
    and.b32 %r771, %r784, %r773;    setp.ne.u32 p, %r771, 0;
    vote.ballot.sync.b32 %r771, p, 0xffffffff;
    @!p not.b32 %r771, %r771;
}

	// end inline asm
	and.b32  	%r792, %r771, %r791;
	mov.b32 	%r776, 16;
	// begin inline asm
	{
    .reg .pred p;
    and.b32 %r774, %r784, %r776;    setp.ne.u32 p, %r774, 0;
    vote.ballot.sync.b32 %r774, p, 0xffffffff;
    @!p not.b32 %r774, %r774;
}

	// end inline asm
	and.b32  	%r793, %r774, %r792;
	mov.b32 	%r779, 32;
	// begin inline asm
	{
    .reg .pred p;
    and.b32 %r777, %r784, %r779;    setp.ne.u32 p, %r777, 0;
    vote.ballot.sync.b32 %r777, p, 0xffffffff;
    @!p not.b32 %r777, %r777;
}

	// end inline asm
	and.b32  	%r794, %r777, %r793;
	mov.b32 	%r782, 64;
	// begin inline asm
	{
    .reg .pred p;
    and.b32 %r780, %r784, %r782;    setp.ne.u32 p, %r780, 0;
    vote.ballot.sync.b32 %r780, p, 0xffffffff;
    @!p not.b32 %r780, %r780;
}

	// end inline asm
	and.b32  	%r795, %r780, %r794;
	mov.b32 	%r785, 128;
	// begin inline asm
	{
    .reg .pred p;
    and.b32 %r783, %r784, %r785;    setp.ne.u32 p, %r783, 0;
    vote.ballot.sync.b32 %r783, p, 0xffffffff;
    @!p not.b32 %r783, %r783;
}

	// end inline asm
	and.b32  	%r796, %r783, %r795;
	clz.b32 	%r797, %r796;
	sub.s32 	%r194, 31, %r797;
	and.b32  	%r798, %r723, %r796;
	popc.b32 	%r195, %r798;
	setp.ne.s32 	%p133, %r335, %r194;
	mov.b32 	%r2015, 0;
	@%p133 bra 	$L__BB5_119;
	shl.b32 	%r799, %r784, 2;
	add.s32 	%r800, %r104, %r799;
	atom.shared.add.u32 	%r2015, [%r800], %r195;
$L__BB5_119:
	shfl.sync.idx.b32	%r826|%p134, %r2015, %r194, 31, -1;
	add.s32 	%r198, %r195, %r826;
	setp.eq.s32 	%p135, %r1997, 2147483647;
	selp.b32 	%r827, -2147483648, %r1997, %p135;
	shr.u32 	%r828, %r827, %r333;
	and.b32  	%r823, %r828, %r103;
	mov.b32 	%r803, 1;
	// begin inline asm
	{
    .reg .pred p;
    and.b32 %r801, %r823, %r803;    setp.ne.u32 p, %r801, 0;
    vote.ballot.sync.b32 %r801, p, 0xffffffff;
    @!p not.b32 %r801, %r801;
}

	// end inline asm
	mov.b32 	%r806, 2;
	// begin inline asm
	{
    .reg .pred p;
    and.b32 %r804, %r823, %r806;    setp.ne.u32 p, %r804, 0;
    vote.ballot.sync.b32 %r804, p, 0xffffffff;
    @!p not.b32 %r804, %r804;
}

	// end inline asm
	and.b32  	%r829, %r804, %r801;
	mov.b32 	%r809, 4;
	// begin inline asm
	{
    .reg .pred p;
    and.b32 %r807, %r823, %r809;    setp.ne.u32 p, %r807, 0;
    vote.ballot.sync.b32 %r807, p, 0xffffffff;
    @!p not.b32 %r807, %r807;
}

	// end inline asm
	and.b32  	%r830, %r807, %r829;
	mov.b32 	%r812, 8;
	// begin inline asm
	{
    .reg .pred p;
    and.b32 %r810, %r823, %r812;    setp.ne.u32 p, %r810, 0;
    vote.ballot.sync.b32 %r810, p, 0xffffffff;
    @!p not.b32 %r810, %r810;
}

	// end inline asm
	and.b32  	%r831, %r810, %r830;
	mov.b32 	%r815, 16;
	// begin inline asm
	{
    .reg .pred p;
    and.b32 %r813, %r823, %r815;    setp.ne.u32 p, %r813, 0;
    vote.ballot.sync.b32 %r813, p, 0xffffffff;
    @!p not.b32 %r813, %r813;
}

	// end inline asm
	and.b32  	%r832, %r813, %r831;
	mov.b32 	%r818, 32;
	// begin inline asm
	{
    .reg .pred p;
    and.b32 %r816, %r823, %r818;    setp.ne.u32 p, %r816, 0;
    vote.ballot.sync.b32 %r816, p, 0xffffffff;
    @!p not.b32 %r816, %r816;
}

	// end inline asm
	and.b32  	%r833, %r816, %r832;
	mov.b32 	%r821, 64;
	// begin inline asm
	{
    .reg .pred p;
    and.b32 %r819, %r823, %r821;    setp.ne.u32 p, %r819, 0;
    vote.ballot.sync.b32 %r819, p, 0xffffffff;
    @!p not.b32 %r819, %r819;
}

	// end inline asm
	and.b32  	%r834, %r819, %r833;
	mov.b32 	%r824, 128;
	// begin inline asm
	{
    .reg .pred p;
    and.b32 %r822, %r823, %r824;    setp.ne.u32 p, %r822, 0;
    vote.ballot.sync.b32 %r822, p, 0xffffffff;
    @!p not.b32 %r822, %r822;
}

	// end inline asm
	and.b32  	%r835, %r822, %r834;
	clz.b32 	%r836, %r835;
	sub.s32 	%r200, 31, %r836;
	and.b32  	%r837, %r723, %r835;
	popc.b32 	%r201, %r837;
	setp.ne.s32 	%p136, %r335, %r200;
	mov.b32 	%r2016, 0;
	@%p136 bra 	$L__BB5_121;
	shl.b32 	%r838, %r823, 2;
	add.s32 	%r839, %r104, %r838;
	atom.shared.add.u32 	%r2016, [%r839], %r201;
$L__BB5_121:
	shfl.sync.idx.b32	%r865|%p137, %r2016, %r200, 31, -1;
	add.s32 	%r204, %r201, %r865;
	setp.eq.s32 	%p138, %r1998, 2147483647;
	selp.b32 	%r866, -2147483648, %r1998, %p138;
	shr.u32 	%r867, %r866, %r333;
	and.b32  	%r862, %r867, %r103;
	mov.b32 	%r842, 1;
	// begin inline asm
	{
    .reg .pred p;
    and.b32 %r840, %r862, %r842;    setp.ne.u32 p, %r840, 0;
    vote.ballot.sync.b32 %r840, p, 0xffffffff;
    @!p not.b32 %r840, %r840;
}

	// end inline asm
	mov.b32 	%r845, 2;
	// begin inline asm
	{
    .reg .pred p;
    and.b32 %r843, %r862, %r845;    setp.ne.u32 p, %r843, 0;
    vote.ballot.sync.b32 %r843, p, 0xffffffff;
    @!p not.b32 %r843, %r843;
}

	// end inline asm
	and.b32  	%r868, %r843, %r840;
	mov.b32 	%r848, 4;
	// begin inline asm
	{
    .reg .pred p;
    and.b32 %r846, %r862, %r848;    setp.ne.u32 p, %r846, 0;
    vote.ballot.sync.b32 %r846, p, 0xffffffff;
    @!p not.b32 %r846, %r846;
}

	// end inline asm
	and.b32  	%r869, %r846, %r868;
	mov.b32 	%r851, 8;
	// begin inline asm
	{
    .reg .pred p;
    and.b32 %r849, %r862, %r851;    setp.ne.u32 p, %r849, 0;
    vote.ballot.sync.b32 %r849, p, 0xffffffff;
    @!p not.b32 %r849, %r849;
}

	// end inline asm
	and.b32  	%r870, %r849, %r869;
	mov.b32 	%r854, 16;
	// begin inline asm
	{
    .reg .pred p;
    and.b32 %r852, %r862, %r854;    setp.ne.u32 p, %r852, 0;
    vote.ballot.sync.b32 %r852, p, 0xffffffff;
    @!p not.b32 %r852, %r852;
}

	// end inline asm
	and.b32  	%r871, %r852, %r870;
	mov.b32 	%r857, 32;
	// begin inline asm
	{
    .reg .pred p;
    and.b32 %r855, %r862, %r857;    setp.ne.u32 p, %r855, 0;
    vote.ballot.sync.b32 %r855, p, 0xffffffff;
    @!p not.b32 %r855, %r855;
}

	// end inline asm
	and.b32  	%r872, %r855, %r871;
	mov.b32 	%r860, 64;
	// begin inline asm
	{
    .reg .pred p;
    and.b32 %r858, %r862, %r860;    setp.ne.u32 p, %r858, 0;
    vote.ballot.sync.b32 %r858, p, 0xffffffff;
    @!p not.b32 %r858, %r858;
}

	// end inline asm
	and.b32  	%r873, %r858, %r872;
	mov.b32 	%r863, 128;
	// begin inline asm
	{
    .reg .pred p;
    and.b32 %r861, %r862, %r863;    setp.ne.u32 p, %r861, 0;
    vote.ballot.sync.b32 %r861, p, 0xffffffff;
    @!p not.b32 %r861, %r861;
}

	// end inline asm
	and.b32  	%r874, %r861, %r873;
	clz.b32 	%r875, %r874;
	sub.s32 	%r206, 31, %r875;
	and.b32  	%r876, %r723, %r874;
	popc.b32 	%r207, %r876;
	setp.ne.s32 	%p139, %r335, %r206;
	mov.b32 	%r2017, 0;
	@%p139 bra 	$L__BB5_123;
	shl.b32 	%r877, %r862, 2;
	add.s32 	%r878, %r104, %r877;
	atom.shared.add.u32 	%r2017, [%r878], %r207;
$L__BB5_123:
	shfl.sync.idx.b32	%r904|%p140, %r2017, %r206, 31, -1;
	add.s32 	%r210, %r207, %r904;
	setp.eq.s32 	%p141, %r1999, 2147483647;
	selp.b32 	%r905, -2147483648, %r1999, %p141;
	shr.u32 	%r906, %r905, %r333;
	and.b32  	%r901, %r906, %r103;
	mov.b32 	%r881, 1;
	// begin inline asm
	{
    .reg .pred p;
    and.b32 %r879, %r901, %r881;    setp.ne.u32 p, %r879, 0;
    vote.ballot.sync.b32 %r879, p, 0xffffffff;
    @!p not.b32 %r879, %r879;
}

	// end inline asm
	mov.b32 	%r884, 2;
	// begin inline asm
	{
    .reg .pred p;
    and.b32 %r882, %r901, %r884;    setp.ne.u32 p, %r882, 0;
    vote.ballot.sync.b32 %r882, p, 0xffffffff;
    @!p not.b32 %r882, %r882;
}

	// end inline asm
	and.b32  	%r907, %r882, %r879;
	mov.b32 	%r887, 4;
	// begin inline asm
	{
    .reg .pred p;
    and.b32 %r885, %r901, %r887;    setp.ne.u32 p, %r885, 0;
    vote.ballot.sync.b32 %r885, p, 0xffffffff;
    @!p not.b32 %r885, %r885;
}

	// end inline asm
	and.b32  	%r908, %r885, %r907;
	mov.b32 	%r890, 8;
	// begin inline asm
	{
    .reg .pred p;
    and.b32 %r888, %r901, %r890;    setp.ne.u32 p, %r888, 0;
    vote.ballot.sync.b32 %r888, p, 0xffffffff;
    @!p not.b32 %r888, %r888;
}

	// end inline asm
	and.b32  	%r909, %r888, %r908;
	mov.b32 	%r893, 16;
	// begin inline asm
	{
    .reg .pred p;
    and.b32 %r891, %r901, %r893;    setp.ne.u32 p, %r891, 0;
    vote.ballot.sync.b32 %r891, p, 0xffffffff;
    @!p not.b32 %r891, %r891;
}

	// end inline asm
	and.b32  	%r910, %r891, %r909;
	mov.b32 	%r896, 32;
	// begin inline asm
	{
    .reg .pred p;
    and.b32 %r894, %r901, %r896;    setp.ne.u32 p, %r894, 0;
    vote.ballot.sync.b32 %r894, p, 0xffffffff;
    @!p not.b32 %r894, %r894;
}

	// end inline asm
	and.b32  	%r911, %r894, %r910;
	mov.b32 	%r899, 64;
	// begin inline asm
	{
    .reg .pred p;
    and.b32 %r897, %r901, %r899;    setp.ne.u32 p, %r897, 0;
    vote.ballot.sync.b32 %r897, p, 0xffffffff;
    @!p not.b32 %r897, %r897;
}

	// end inline asm
	and.b32  	%r912, %r897, %r911;
	mov.b32 	%r902, 128;
	// begin inline asm
	{
    .reg .pred p;
    and.b32 %r900, %r901, %r902;    setp.ne.u32 p, %r900, 0;
    vote.ballot.sync.b32 %r900, p, 0xffffffff;
    @!p not.b32 %r900, %r900;
}

	// end inline asm
	and.b32  	%r913, %r900, %r912;
	clz.b32 	%r914, %r913;
	sub.s32 	%r212, 31, %r914;
	and.b32  	%r915, %r723, %r913;
	popc.b32 	%r213, %r915;
	setp.ne.s32 	%p142, %r335, %r212;
	mov.b32 	%r2018, 0;
	@%p142 bra 	$L__BB5_125;
	shl.b32 	%r916, %r901, 2;
	add.s32 	%r917, %r104, %r916;
	atom.shared.add.u32 	%r2018, [%r917], %r213;
$L__BB5_125:
	shfl.sync.idx.b32	%r943|%p143, %r2018, %r212, 31, -1;
	add.s32 	%r216, %r213, %r943;
	setp.eq.s32 	%p144, %r2000, 2147483647;
	selp.b32 	%r944, -2147483648, %r2000, %p144;
	shr.u32 	%r945, %r944, %r333;
	and.b32  	%r940, %r945, %r103;
	mov.b32 	%r920, 1;
	// begin inline asm
	{
    .reg .pred p;
    and.b32 %r918, %r940, %r920;    setp.ne.u32 p, %r918, 0;
    vote.ballot.sync.b32 %r918, p, 0xffffffff;
    @!p not.b32 %r918, %r918;
}

	// end inline asm
	mov.b32 	%r923, 2;
	// begin inline asm
	{
    .reg .pred p;
    and.b32 %r921, %r940, %r923;    setp.ne.u32 p, %r921, 0;
    vote.ballot.sync.b32 %r921, p, 0xffffffff;
    @!p not.b32 %r921, %r921;
}

	// end inline asm
	and.b32  	%r946, %r921, %r918;
	mov.b32 	%r926, 4;
	// begin inline asm
	{
    .reg .pred p;
    and.b32 %r924, %r940, %r926;    setp.ne.u32 p, %r924, 0;
    vote.ballot.sync.b32 %r924, p, 0xffffffff;
    @!p not.b32 %r924, %r924;
}

	// end inline asm
	and.b32  	%r947, %r924, %r946;
	mov.b32 	%r929, 8;
	// begin inline asm
	{
    .reg .pred p;
    and.b32 %r927, %r940, %r929;    setp.ne.u32 p, %r927, 0;
    vote.ballot.sync.b32 %r927, p, 0xffffffff;
    @!p not.b32 %r927, %r927;
}

	// end inline asm
	and.b32  	%r948, %r927, %r947;
	mov.b32 	%r932, 16;
	// begin inline asm
	{
    .reg .pred p;
    and.b32 %r930, %r940, %r932;    setp.ne.u32 p, %r930, 0;
    vote.ballot.sync.b32 %r930, p, 0xffffffff;
    @!p not.b32 %r930, %r930;
}

	// end inline asm
	and.b32  	%r949, %r930, %r948;
	mov.b32 	%r935, 32;
	// begin inline asm
	{
    .reg .pred p;
    and.b32 %r933, %r940, %r935;    setp.ne.u32 p, %r933, 0;
    vote.ballot.sync.b32 %r933, p, 0xffffffff;
    @!p not.b32 %r933, %r933;
}

	// end inline asm
	and.b32  	%r950, %r933, %r949;
	mov.b32 	%r938, 64;
	// begin inline asm
	{
    .reg .pred p;
    and.b32 %r936, %r940, %r938;    setp.ne.u32 p, %r936, 0;
    vote.ballot.sync.b32 %r936, p, 0xffffffff;
    @!p not.b32 %r936, %r936;
}

	// end inline asm
	and.b32  	%r951, %r936, %r950;
	mov.b32 	%r941, 128;
	// begin inline asm
	{
    .reg .pred p;
    and.b32 %r939, %r940, %r941;    setp.ne.u32 p, %r939, 0;
    vote.ballot.sync.b32 %r939, p, 0xffffffff;
    @!p not.b32 %r939, %r939;
}

	// end inline asm
	and.b32  	%r952, %r939, %r951;
	clz.b32 	%r953, %r952;
	sub.s32 	%r218, 31, %r953;
	and.b32  	%r954, %r723, %r952;
	popc.b32 	%r219, %r954;
	setp.ne.s32 	%p145, %r335, %r218;
	mov.b32 	%r2019, 0;
	@%p145 bra 	$L__BB5_127;
	shl.b32 	%r955, %r940, 2;
	add.s32 	%r956, %r104, %r955;
	atom.shared.add.u32 	%r2019, [%r956], %r219;
$L__BB5_127:
	shfl.sync.idx.b32	%r982|%p146, %r2019, %r218, 31, -1;
	add.s32 	%r222, %r219, %r982;
	setp.eq.s32 	%p147, %r2001, 2147483647;
	selp.b32 	%r983, -2147483648, %r2001, %p147;
	shr.u32 	%r984, %r983, %r333;
	and.b32  	%r979, %r984, %r103;
	mov.b32 	%r959, 1;
	// begin inline asm
	{
    .reg .pred p;
    and.b32 %r957, %r979, %r959;    setp.ne.u32 p, %r957, 0;
    vote.ballot.sync.b32 %r957, p, 0xffffffff;
    @!p not.b32 %r957, %r957;
}

	// end inline asm
	mov.b32 	%r962, 2;
	// begin inline asm
	{
    .reg .pred p;
    and.b32 %r960, %r979, %r962;    setp.ne.u32 p, %r960, 0;
    vote.ballot.sync.b32 %r960, p, 0xffffffff;
    @!p not.b32 %r960, %r960;
}

	// end inline asm
	and.b32  	%r985, %r960, %r957;
	mov.b32 	%r965, 4;
	// begin inline asm
	{
    .reg .pred p;
    and.b32 %r963, %r979, %r965;    setp.ne.u32 p, %r963, 0;
    vote.ballot.sync.b32 %r963, p, 0xffffffff;
    @!p not.b32 %r963, %r963;
}

	// end inline asm
	and.b32  	%r986, %r963, %r985;
	mov.b32 	%r968, 8;
	// begin inline asm
	{
    .reg .pred p;
    and.b32 %r966, %r979, %r968;    setp.ne.u32 p, %r966, 0;
    vote.ballot.sync.b32 %r966, p, 0xffffffff;
    @!p not.b32 %r966, %r966;
}

	// end inline asm
	and.b32  	%r987, %r966, %r986;
	mov.b32 	%r971, 16;
	// begin inline asm
	{
    .reg .pred p;
    and.b32 %r969, %r979, %r971;    setp.ne.u32 p, %r969, 0;
    vote.ballot.sync.b32 %r969, p, 0xffffffff;
    @!p not.b32 %r969, %r969;
}

	// end inline asm
	and.b32  	%r988, %r969, %r987;
	mov.b32 	%r974, 32;
	// begin inline asm
	{
    .reg .pred p;
    and.b32 %r972, %r979, %r974;    setp.ne.u32 p, %r972, 0;
    vote.ballot.sync.b32 %r972, p, 0xffffffff;
    @!p not.b32 %r972, %r972;
}

	// end inline asm
	and.b32  	%r989, %r972, %r988;
	mov.b32 	%r977, 64;
	// begin inline asm
	{
    .reg .pred p;
    and.b32 %r975, %r979, %r977;    setp.ne.u32 p, %r975, 0;
    vote.ballot.sync.b32 %r975, p, 0xffffffff;
    @!p not.b32 %r975, %r975;
}

	// end inline asm
	and.b32  	%r990, %r975, %r989;
	mov.b32 	%r980, 128;
	// begin inline asm
	{
    .reg .pred p;
    and.b32 %r978, %r979, %r980;    setp.ne.u32 p, %r978, 0;
    vote.ballot.sync.b32 %r978, p, 0xffffffff;
    @!p not.b32 %r978, %r978;
}

	// end inline asm
	and.b32  	%r991, %r978, %r990;
	clz.b32 	%r992, %r991;
	sub.s32 	%r224, 31, %r992;
	and.b32  	%r993, %r723, %r991;
	popc.b32 	%r225, %r993;
	setp.ne.s32 	%p148, %r335, %r224;
	mov.b32 	%r2020, 0;
	@%p148 bra 	$L__BB5_129;
	shl.b32 	%r994, %r979, 2;
	add.s32 	%r995, %r104, %r994;
	atom.shared.add.u32 	%r2020, [%r995], %r225;
$L__BB5_129:
	shfl.sync.idx.b32	%r1021|%p149, %r2020, %r224, 31, -1;
	add.s32 	%r228, %r225, %r1021;
	setp.eq.s32 	%p150, %r2002, 2147483647;
	selp.b32 	%r1022, -2147483648, %r2002, %p150;
	shr.u32 	%r1023, %r1022, %r333;
	and.b32  	%r1018, %r1023, %r103;
	mov.b32 	%r998, 1;
	// begin inline asm
	{
    .reg .pred p;
    and.b32 %r996, %r1018, %r998;    setp.ne.u32 p, %r996, 0;
    vote.ballot.sync.b32 %r996, p, 0xffffffff;
    @!p not.b32 %r996, %r996;
}

	// end inline asm
	mov.b32 	%r1001, 2;
	// begin inline asm
	{
    .reg .pred p;
    and.b32 %r999, %r1018, %r1001;    setp.ne.u32 p, %r999, 0;
    vote.ballot.sync.b32 %r999, p, 0xffffffff;
    @!p not.b32 %r999, %r999;
}

	// end inline asm
	and.b32  	%r1024, %r999, %r996;
	mov.b32 	%r1004, 4;
	// begin inline asm
	{
    .reg .pred p;
    and.b32 %r1002, %r1018, %r1004;    setp.ne.u32 p, %r1002, 0;
    vote.ballot.sync.b32 %r1002, p, 0xffffffff;
    @!p not.b32 %r1002, %r1002;
}

	// end inline asm
	and.b32  	%r1025, %r1002, %r1024;
	mov.b32 	%r1007, 8;
	// begin inline asm
	{
    .reg .pred p;
    and.b32 %r1005, %r1018, %r1007;    setp.ne.u32 p, %r1005, 0;
    vote.ballot.sync.b32 %r1005, p, 0xffffffff;
    @!p not.b32 %r1005, %r1005;
}

	// end inline asm
	and.b32  	%r1026, %r1005, %r1025;
	mov.b32 	%r1010, 16;
	// begin inline asm
	{
    .reg .pred p;
    and.b32 %r1008, %r1018, %r1010;    setp.ne.u32 p, %r1008, 0;
    vote.ballot.sync.b32 %r1008, p, 0xffffffff;
    @!p not.b32 %r1008, %r1008;
}

	// end inline asm
	and.b32  	%r1027, %r1008, %r1026;
	mov.b32 	%r1013, 32;
	// begin inline asm
	{
    .reg .pred p;
    and.b32 %r1011, %r1018, %r1013;    setp.ne.u32 p, %r1011, 0;
    vote.ballot.sync.b32 %r1011, p, 0xffffffff;
    @!p not.b32 %r1011, %r1011;
}

	// end inline asm
	and.b32  	%r1028, %r1011, %r1027;
	mov.b32 	%r1016, 64;
	// begin inline asm
	{
    .reg .pred p;
    and.b32 %r1014, %r1018, %r1016;    setp.ne.u32 p, %r1014, 0;
    vote.ballot.sync.b32 %r1014, p, 0xffffffff;
    @!p not.b32 %r1014, %r1014;
}

	// end inline asm
	and.b32  	%r1029, %r1014, %r1028;
	mov.b32 	%r1019, 128;
	// begin inline asm
	{
    .reg .pred p;
    and.b32 %r1017, %r1018, %r1019;    setp.ne.u32 p, %r1017, 0;
    vote.ballot.sync.b32 %r1017, p, 0xffffffff;
    @!p not.b32 %r1017, %r1017;
}

	// end inline asm
	and.b32  	%r1030, %r1017, %r1029;
	clz.b32 	%r1031, %r1030;
	sub.s32 	%r230, 31, %r1031;
	and.b32  	%r1032, %r723, %r1030;
	popc.b32 	%r231, %r1032;
	setp.ne.s32 	%p151, %r335, %r230;
	mov.b32 	%r2021, 0;
	@%p151 bra 	$L__BB5_131;
	shl.b32 	%r1033, %r1018, 2;
	add.s32 	%r1034, %r104, %r1033;
	atom.shared.add.u32 	%r2021, [%r1034], %r231;
$L__BB5_131:
	shfl.sync.idx.b32	%r1060|%p152, %r2021, %r230, 31, -1;
	add.s32 	%r234, %r231, %r1060;
	setp.eq.s32 	%p153, %r2003, 2147483647;
	selp.b32 	%r1061, -2147483648, %r2003, %p153;
	shr.u32 	%r1062, %r1061, %r333;
	and.b32  	%r1057, %r1062, %r103;
	mov.b32 	%r1037, 1;
	// begin inline asm
	{
    .reg .pred p;
    and.b32 %r1035, %r1057, %r1037;    setp.ne.u32 p, %r1035, 0;
    vote.ballot.sync.b32 %r1035, p, 0xffffffff;
    @!p not.b32 %r1035, %r1035;
}

	// end inline asm
	mov.b32 	%r1040, 2;
	// begin inline asm
	{
    .reg .pred p;
    and.b32 %r1038, %r1057, %r1040;    setp.ne.u32 p, %r1038, 0;
    vote.ballot.sync.b32 %r1038, p, 0xffffffff;
    @!p not.b32 %r1038, %r1038;
}

	// end inline asm
	and.b32  	%r1063, %r1038, %r1035;
	mov.b32 	%r1043, 4;
	// begin inline asm
	{
    .reg .pred p;
    and.b32 %r1041, %r1057, %r1043;    setp.ne.u32 p, %r1041, 0;
    vote.ballot.sync.b32 %r1041, p, 0xffffffff;
    @!p not.b32 %r1041, %r1041;
}

	// end inline asm
	and.b32  	%r1064, %r1041, %r1063;
	mov.b32 	%r1046, 8;
	// begin inline asm
	{
    .reg .pred p;
    and.b32 %r1044, %r1057, %r1046;    setp.ne.u32 p, %r1044, 0;
    vote.ballot.sync.b32 %r1044, p, 0xffffffff;
    @!p not.b32 %r1044, %r1044;
}

	// end inline asm
	and.b32  	%r1065, %r1044, %r1064;
	mov.b32 	%r1049, 16;
	// begin inline asm
	{
    .reg .pred p;
    and.b32 %r1047, %r1057, %r1049;    setp.ne.u32 p, %r1047, 0;
    vote.ballot.sync.b32 %r1047, p, 0xffffffff;
    @!p not.b32 %r1047, %r1047;
}

	// end inline asm
	and.b32  	%r1066, %r1047, %r1065;
	mov.b32 	%r1052, 32;
	// begin inline asm
	{
    .reg .pred p;
    and.b32 %r1050, %r1057, %r1052;    setp.ne.u32 p, %r1050, 0;
    vote.ballot.sync.b32 %r1050, p, 0xffffffff;
    @!p not.b32 %r1050, %r1050;
}

	// end inline asm
	and.b32  	%r1067, %r1050, %r1066;
	mov.b32 	%r1055, 64;
	// begin inline asm
	{
    .reg .pred p;
    and.b32 %r1053, %r1057, %r1055;    setp.ne.u32 p, %r1053, 0;
    vote.ballot.sync.b32 %r1053, p, 0xffffffff;
    @!p not.b32 %r1053, %r1053;
}

	// end inline asm
	and.b32  	%r1068, %r1053, %r1067;
	mov.b32 	%r1058, 128;
	// begin inline asm
	{
    .reg .pred p;
    and.b32 %r1056, %r1057, %r1058;    setp.ne.u32 p, %r1056, 0;
    vote.ballot.sync.b32 %r1056, p, 0xffffffff;
    @!p not.b32 %r1056, %r1056;
}

	// end inline asm
	and.b32  	%r1069, %r1056, %r1068;
	clz.b32 	%r1070, %r1069;
	sub.s32 	%r236, 31, %r1070;
	and.b32  	%r1071, %r723, %r1069;
	popc.b32 	%r237, %r1071;
	setp.ne.s32 	%p154, %r335, %r236;
	mov.b32 	%r2022, 0;
	@%p154 bra 	$L__BB5_133;
	shl.b32 	%r1072, %r1057, 2;
	add.s32 	%r1073, %r104, %r1072;
	atom.shared.add.u32 	%r2022, [%r1073], %r237;
$L__BB5_133:
	shfl.sync.idx.b32	%r1099|%p155, %r2022, %r236, 31, -1;
	add.s32 	%r240, %r237, %r1099;
	setp.eq.s32 	%p156, %r2004, 2147483647;
	selp.b32 	%r1100, -2147483648, %r2004, %p156;
	shr.u32 	%r1101, %r1100, %r333;
	and.b32  	%r1096, %r1101, %r103;
	mov.b32 	%r1076, 1;
	// begin inline asm
	{
    .reg .pred p;
    and.b32 %r1074, %r1096, %r1076;    setp.ne.u32 p, %r1074, 0;
    vote.ballot.sync.b32 %r1074, p, 0xffffffff;
    @!p not.b32 %r1074, %r1074;
}

	// end inline asm
	mov.b32 	%r1079, 2;
	// begin inline asm
	{
    .reg .pred p;
    and.b32 %r1077, %r1096, %r1079;    setp.ne.u32 p, %r1077, 0;
    vote.ballot.sync.b32 %r1077, p, 0xffffffff;
    @!p not.b32 %r1077, %r1077;
}

	// end inline asm
	and.b32  	%r1102, %r1077, %r1074;
	mov.b32 	%r1082, 4;
	// begin inline asm
	{
    .reg .pred p;
    and.b32 %r1080, %r1096, %r1082;    setp.ne.u32 p, %r1080, 0;
    vote.ballot.sync.b32 %r1080, p, 0xffffffff;
    @!p not.b32 %r1080, %r1080;
}

	// end inline asm
	and.b32  	%r1103, %r1080, %r1102;
	mov.b32 	%r1085, 8;
	// begin inline asm
	{
    .reg .pred p;
    and.b32 %r1083, %r1096, %r1085;    setp.ne.u32 p, %r1083, 0;
    vote.ballot.sync.b32 %r1083, p, 0xffffffff;
    @!p not.b32 %r1083, %r1083;
}

	// end inline asm
	and.b32  	%r1104, %r1083, %r1103;
	mov.b32 	%r1088, 16;
	// begin inline asm
	{
    .reg .pred p;
    and.b32 %r1086, %r1096, %r1088;    setp.ne.u32 p, %r1086, 0;
    vote.ballot.sync.b32 %r1086, p, 0xffffffff;
    @!p not.b32 %r1086, %r1086;
}

	// end inline asm
	and.b32  	%r1105, %r1086, %r1104;
	mov.b32 	%r1091, 32;
	// begin inline asm
	{
    .reg .pred p;
    and.b32 %r1089, %r1096, %r1091;    setp.ne.u32 p, %r1089, 0;
    vote.ballot.sync.b32 %r1089, p, 0xffffffff;
    @!p not.b32 %r1089, %r1089;
}

	// end inline asm
	and.b32  	%r1106, %r1089, %r1105;
	mov.b32 	%r1094, 64;
	// begin inline asm
	{
    .reg .pred p;
    and.b32 %r1092, %r1096, %r1094;    setp.ne.u32 p, %r1092, 0;
    vote.ballot.sync.b32 %r1092, p, 0xffffffff;
    @!p not.b32 %r1092, %r1092;
}

	// end inline asm
	and.b32  	%r1107, %r1092, %r1106;
	mov.b32 	%r1097, 128;
	// begin inline asm
	{
    .reg .pred p;
    and.b32 %r1095, %r1096, %r1097;    setp.ne.u32 p, %r1095, 0;
    vote.ballot.sync.b32 %r1095, p, 0xffffffff;
    @!p not.b32 %r1095, %r1095;
}

	// end inline asm
	and.b32  	%r1108, %r1095, %r1107;
	clz.b32 	%r1109, %r1108;
	sub.s32 	%r242, 31, %r1109;
	and.b32  	%r1110, %r723, %r1108;
	popc.b32 	%r243, %r1110;
	setp.ne.s32 	%p157, %r335, %r242;
	mov.b32 	%r2023, 0;
	@%p157 bra 	$L__BB5_135;
	shl.b32 	%r1111, %r1096, 2;
	add.s32 	%r1112, %r104, %r1111;
	atom.shared.add.u32 	%r2023, [%r1112], %r243;
$L__BB5_135:
	shfl.sync.idx.b32	%r1138|%p158, %r2023, %r242, 31, -1;
	add.s32 	%r246, %r243, %r1138;
	setp.eq.s32 	%p159, %r2005, 2147483647;
	selp.b32 	%r1139, -2147483648, %r2005, %p159;
	shr.u32 	%r1140, %r1139, %r333;
	and.b32  	%r1135, %r1140, %r103;
	mov.b32 	%r1115, 1;
	// begin inline asm
	{
    .reg .pred p;
    and.b32 %r1113, %r1135, %r1115;    setp.ne.u32 p, %r1113, 0;
    vote.ballot.sync.b32 %r1113, p, 0xffffffff;
    @!p not.b32 %r1113, %r1113;
}

	// end inline asm
	mov.b32 	%r1118, 2;
	// begin inline asm
	{
    .reg .pred p;
    and.b32 %r1116, %r1135, %r1118;    setp.ne.u32 p, %r1116, 0;
    vote.ballot.sync.b32 %r1116, p, 0xffffffff;
    @!p not.b32 %r1116, %r1116;
}

	// end inline asm
	and.b32  	%r1141, %r1116, %r1113;
	mov.b32 	%r1121, 4;
	// begin inline asm
	{
    .reg .pred p;
    and.b32 %r1119, %r1135, %r1121;    setp.ne.u32 p, %r1119, 0;
    vote.ballot.sync.b32 %r1119, p, 0xffffffff;
    @!p not.b32 %r1119, %r1119;
}

	// end inline asm
	and.b32  	%r1142, %r1119, %r1141;
	mov.b32 	%r1124, 8;
	// begin inline asm
	{
    .reg .pred p;
    and.b32 %r1122, %r1135, %r1124;    setp.ne.u32 p, %r1122, 0;
    vote.ballot.sync.b32 %r1122, p, 0xffffffff;
    @!p not.b32 %r1122, %r1122;
}

	// end inline asm
	and.b32  	%r1143, %r1122, %r1142;
	mov.b32 	%r1127, 16;
	// begin inline asm
	{
    .reg .pred p;
    and.b32 %r1125, %r1135, %r1127;    setp.ne.u32 p, %r1125, 0;
    vote.ballot.sync.b32 %r1125, p, 0xffffffff;
    @!p not.b32 %r1125, %r1125;
}

	// end inline asm
	and.b32  	%r1144, %r1125, %r1143;
	mov.b32 	%r1130, 32;
	// begin inline asm
	{
    .reg .pred p;
    and.b32 %r1128, %r1135, %r1130;    setp.ne.u32 p, %r1128, 0;
    vote.ballot.sync.b32 %r1128, p, 0xffffffff;
    @!p not.b32 %r1128, %r1128;
}

	// end inline asm
	and.b32  	%r1145, %r1128, %r1144;
	mov.b32 	%r1133, 64;
	// begin inline asm
	{
    .reg .pred p;
    and.b32 %r1131, %r1135, %r1133;    setp.ne.u32 p, %r1131, 0;
    vote.ballot.sync.b32 %r1131, p, 0xffffffff;
    @!p not.b32 %r1131, %r1131;
}

	// end inline asm
	and.b32  	%r1146, %r1131, %r1145;
	mov.b32 	%r1136, 128;
	// begin inline asm
	{
    .reg .pred p;
    and.b32 %r1134, %r1135, %r1136;    setp.ne.u32 p, %r1134, 0;
    vote.ballot.sync.b32 %r1134, p, 0xffffffff;
    @!p not.b32 %r1134, %r1134;
}

	// end inline asm
	and.b32  	%r1147, %r1134, %r1146;
	clz.b32 	%r1148, %r1147;
	sub.s32 	%r248, 31, %r1148;
	and.b32  	%r1149, %r723, %r1147;
	popc.b32 	%r249, %r1149;
	setp.ne.s32 	%p160, %r335, %r248;
	mov.b32 	%r2024, 0;
	@%p160 bra 	$L__BB5_137;
	shl.b32 	%r1150, %r1135, 2;
	add.s32 	%r1151, %r104, %r1150;
	atom.shared.add.u32 	%r2024, [%r1151], %r249;
$L__BB5_137:
	shfl.sync.idx.b32	%r1177|%p161, %r2024, %r248, 31, -1;
	add.s32 	%r252, %r249, %r1177;
	setp.eq.s32 	%p162, %r2006, 2147483647;
	selp.b32 	%r1178, -2147483648, %r2006, %p162;
	shr.u32 	%r1179, %r1178, %r333;
	and.b32  	%r1174, %r1179, %r103;
	mov.b32 	%r1154, 1;
	// begin inline asm
	{
    .reg .pred p;
    and.b32 %r1152, %r1174, %r1154;    setp.ne.u32 p, %r1152, 0;
    vote.ballot.sync.b32 %r1152, p, 0xffffffff;
    @!p not.b32 %r1152, %r1152;
}

	// end inline asm
	mov.b32 	%r1157, 2;
	// begin inline asm
	{
    .reg .pred p;
    and.b32 %r1155, %r1174, %r1157;    setp.ne.u32 p, %r1155, 0;
    vote.ballot.sync.b32 %r1155, p, 0xffffffff;
    @!p not.b32 %r1155, %r1155;
}

	// end inline asm
	and.b32  	%r1180, %r1155, %r1152;
	mov.b32 	%r1160, 4;
	// begin inline asm
	{
    .reg .pred p;
    and.b32 %r1158, %r1174, %r1160;    setp.ne.u32 p, %r1158, 0;
    vote.ballot.sync.b32 %r1158, p, 0xffffffff;
    @!p not.b32 %r1158, %r1158;
}

	// end inline asm
	and.b32  	%r1181, %r1158, %r1180;
	mov.b32 	%r1163, 8;
	// begin inline asm
	{
    .reg .pred p;
    and.b32 %r1161, %r1174, %r1163;    setp.ne.u32 p, %r1161, 0;
    vote.ballot.sync.b32 %r1161, p, 0xffffffff;
    @!p not.b32 %r1161, %r1161;
}

	// end inline asm
	and.b32  	%r1182, %r1161, %r1181;
	mov.b32 	%r1166, 16;
	// begin inline asm
	{
    .reg .pred p;
    and.b32 %r1164, %r1174, %r1166;    setp.ne.u32 p, %r1164, 0;
    vote.ballot.sync.b32 %r1164, p, 0xffffffff;
    @!p not.b32 %r1164, %r1164;
}

	// end inline asm
	and.b32  	%r1183, %r1164, %r1182;
	mov.b32 	%r1169, 32;
	// begin inline asm
	{
    .reg .pred p;
    and.b32 %r1167, %r1174, %r1169;    setp.ne.u32 p, %r1167, 0;
    vote.ballot.sync.b32 %r1167, p, 0xffffffff;
    @!p not.b32 %r1167, %r1167;
}

	// end inline asm
	and.b32  	%r1184, %r1167, %r1183;
	mov.b32 	%r1172, 64;
	// begin inline asm
	{
    .reg .pred p;
    and.b32 %r1170, %r1174, %r1172;    setp.ne.u32 p, %r1170, 0;
    vote.ballot.sync.b32 %r1170, p, 0xffffffff;
    @!p not.b32 %r1170, %r1170;
}

	// end inline asm
	and.b32  	%r1185, %r1170, %r1184;
	mov.b32 	%r1175, 128;
	// begin inline asm
	{
    .reg .pred p;
    and.b32 %r1173, %r1174, %r1175;    setp.ne.u32 p, %r1173, 0;
    vote.ballot.sync.b32 %r1173, p, 0xffffffff;
    @!p not.b32 %r1173, %r1173;
}

	// end inline asm
	and.b32  	%r1186, %r1173, %r1185;
	clz.b32 	%r1187, %r1186;
	sub.s32 	%r254, 31, %r1187;
	and.b32  	%r1188, %r723, %r1186;
	popc.b32 	%r255, %r1188;
	setp.ne.s32 	%p163, %r335, %r254;
	mov.b32 	%r2025, 0;
	@%p163 bra 	$L__BB5_139;
	shl.b32 	%r1189, %r1174, 2;
	add.s32 	%r1190, %r104, %r1189;
	atom.shared.add.u32 	%r2025, [%r1190], %r255;
$L__BB5_139:
	shfl.sync.idx.b32	%r1216|%p164, %r2025, %r254, 31, -1;
	add.s32 	%r258, %r255, %r1216;
	setp.eq.s32 	%p165, %r2007, 2147483647;
	selp.b32 	%r1217, -2147483648, %r2007, %p165;
	shr.u32 	%r1218, %r1217, %r333;
	and.b32  	%r1213, %r1218, %r103;
	mov.b32 	%r1193, 1;
	// begin inline asm
	{
    .reg .pred p;
    and.b32 %r1191, %r1213, %r1193;    setp.ne.u32 p, %r1191, 0;
    vote.ballot.sync.b32 %r1191, p, 0xffffffff;
    @!p not.b32 %r1191, %r1191;
}

	// end inline asm
	mov.b32 	%r1196, 2;
	// begin inline asm
	{
    .reg .pred p;
    and.b32 %r1194, %r1213, %r1196;    setp.ne.u32 p, %r1194, 0;
    vote.ballot.sync.b32 %r1194, p, 0xffffffff;
    @!p not.b32 %r1194, %r1194;
}

	// end inline asm
	and.b32  	%r1219, %r1194, %r1191;
	mov.b32 	%r1199, 4;
	// begin inline asm
	{
    .reg .pred p;
    and.b32 %r1197, %r1213, %r1199;    setp.ne.u32 p, %r1197, 0;
    vote.ballot.sync.b32 %r1197, p, 0xffffffff;
    @!p not.b32 %r1197, %r1197;
}

	// end inline asm
	and.b32  	%r1220, %r1197, %r1219;
	mov.b32 	%r1202, 8;
	// begin inline asm
	{
    .reg .pred p;
    and.b32 %r1200, %r1213, %r1202;    setp.ne.u32 p, %r1200, 0;
    vote.ballot.sync.b32 %r1200, p, 0xffffffff;
    @!p not.b32 %r1200, %r1200;
}

	// end inline asm
	and.b32  	%r1221, %r1200, %r1220;
	mov.b32 	%r1205, 16;
	// begin inline asm
	{
    .reg .pred p;
    and.b32 %r1203, %r1213, %r1205;    setp.ne.u32 p, %r1203, 0;
    vote.ballot.sync.b32 %r1203, p, 0xffffffff;
    @!p not.b32 %r1203, %r1203;
}

	// end inline asm
	and.b32  	%r1222, %r1203, %r1221;
	mov.b32 	%r1208, 32;
	// begin inline asm
	{
    .reg .pred p;
    and.b32 %r1206, %r1213, %r1208;    setp.ne.u32 p, %r1206, 0;
    vote.ballot.sync.b32 %r1206, p, 0xffffffff;
    @!p not.b32 %r1206, %r1206;
}

	// end inline asm
	and.b32  	%r1223, %r1206, %r1222;
	mov.b32 	%r1211, 64;
	// begin inline asm
	{
    .reg .pred p;
    and.b32 %r1209, %r1213, %r1211;    setp.ne.u32 p, %r1209, 0;
    vote.ballot.sync.b32 %r1209, p, 0xffffffff;
    @!p not.b32 %r1209, %r1209;
}

	// end inline asm
	and.b32  	%r1224, %r1209, %r1223;
	mov.b32 	%r1214, 128;
	// begin inline asm
	{
    .reg .pred p;
    and.b32 %r1212, %r1213, %r1214;    setp.ne.u32 p, %r1212, 0;
    vote.ballot.sync.b32 %r1212, p, 0xffffffff;
    @!p not.b32 %r1212, %r1212;
}

	// end inline asm
	and.b32  	%r1225, %r1212, %r1224;
	clz.b32 	%r1226, %r1225;
	sub.s32 	%r260, 31, %r1226;
	and.b32  	%r1227, %r723, %r1225;
	popc.b32 	%r261, %r1227;
	setp.ne.s32 	%p166, %r335, %r260;
	mov.b32 	%r2026, 0;
	@%p166 bra 	$L__BB5_141;
	shl.b32 	%r1228, %r1213, 2;
	add.s32 	%r1229, %r104, %r1228;
	atom.shared.add.u32 	%r2026, [%r1229], %r261;
$L__BB5_141:
	shfl.sync.idx.b32	%r1255|%p167, %r2026, %r260, 31, -1;
	add.s32 	%r264, %r261, %r1255;
	setp.eq.s32 	%p168, %r2008, 2147483647;
	selp.b32 	%r1256, -2147483648, %r2008, %p168;
	shr.u32 	%r1257, %r1256, %r333;
	and.b32  	%r1252, %r1257, %r103;
	mov.b32 	%r1232, 1;
	// begin inline asm
	{
    .reg .pred p;
    and.b32 %r1230, %r1252, %r1232;    setp.ne.u32 p, %r1230, 0;
    vote.ballot.sync.b32 %r1230, p, 0xffffffff;
    @!p not.b32 %r1230, %r1230;
}

	// end inline asm
	mov.b32 	%r1235, 2;
	// begin inline asm
	{
    .reg .pred p;
    and.b32 %r1233, %r1252, %r1235;    setp.ne.u32 p, %r1233, 0;
    vote.ballot.sync.b32 %r1233, p, 0xffffffff;
    @!p not.b32 %r1233, %r1233;
}

	// end inline asm
	and.b32  	%r1258, %r1233, %r1230;
	mov.b32 	%r1238, 4;
	// begin inline asm
	{
    .reg .pred p;
    and.b32 %r1236, %r1252, %r1238;    setp.ne.u32 p, %r1236, 0;
    vote.ballot.sync.b32 %r1236, p, 0xffffffff;
    @!p not.b32 %r1236, %r1236;
}

	// end inline asm
	and.b32  	%r1259, %r1236, %r1258;
	mov.b32 	%r1241, 8;
	// begin inline asm
	{
    .reg .pred p;
    and.b32 %r1239, %r1252, %r1241;    setp.ne.u32 p, %r1239, 0;
    vote.ballot.sync.b32 %r1239, p, 0xffffffff;
    @!p not.b32 %r1239, %r1239;
}

	// end inline asm
	and.b32  	%r1260, %r1239, %r1259;
	mov.b32 	%r1244, 16;
	// begin inline asm
	{
    .reg .pred p;
    and.b32 %r1242, %r1252, %r1244;    setp.ne.u32 p, %r1242, 0;
    vote.ballot.sync.b32 %r1242, p, 0xffffffff;
    @!p not.b32 %r1242, %r1242;
}

	// end inline asm
	and.b32  	%r1261, %r1242, %r1260;
	mov.b32 	%r1247, 32;
	// begin inline asm
	{
    .reg .pred p;
    and.b32 %r1245, %r1252, %r1247;    setp.ne.u32 p, %r1245, 0;
    vote.ballot.sync.b32 %r1245, p, 0xffffffff;
    @!p not.b32 %r1245, %r1245;
}

	// end inline asm
	and.b32  	%r1262, %r1245, %r1261;
	mov.b32 	%r1250, 64;
	// begin inline asm
	{
    .reg .pred p;
    and.b32 %r1248, %r1252, %r1250;    setp.ne.u32 p, %r1248, 0;
    vote.ballot.sync.b32 %r1248, p, 0xffffffff;
    @!p not.b32 %r1248, %r1248;
}

	// end inline asm
	and.b32  	%r1263, %r1248, %r1262;
	mov.b32 	%r1253, 128;
	// begin inline asm
	{
    .reg .pred p;
    and.b32 %r1251, %r1252, %r1253;    setp.ne.u32 p, %r1251, 0;
    vote.ballot.sync.b32 %r1251, p, 0xffffffff;
    @!p not.b32 %r1251, %r1251;
}

	// end inline asm
	and.b32  	%r1264, %r1251, %r1263;
	clz.b32 	%r1265, %r1264;
	sub.s32 	%r266, 31, %r1265;
	and.b32  	%r1266, %r723, %r1264;
	popc.b32 	%r267, %r1266;
	setp.ne.s32 	%p169, %r335, %r266;
	mov.b32 	%r2027, 0;
	@%p169 bra 	$L__BB5_143;
	shl.b32 	%r1267, %r1252, 2;
	add.s32 	%r1268, %r104, %r1267;
	atom.shared.add.u32 	%r2027, [%r1268], %r267;
$L__BB5_143:
	shfl.sync.idx.b32	%r1294|%p170, %r2027, %r266, 31, -1;
	add.s32 	%r270, %r267, %r1294;
	setp.eq.s32 	%p171, %r2009, 2147483647;
	selp.b32 	%r1295, -2147483648, %r2009, %p171;
	shr.u32 	%r1296, %r1295, %r333;
	and.b32  	%r1291, %r1296, %r103;
	mov.b32 	%r1271, 1;
	// begin inline asm
	{
    .reg .pred p;
    and.b32 %r1269, %r1291, %r1271;    setp.ne.u32 p, %r1269, 0;
    vote.ballot.sync.b32 %r1269, p, 0xffffffff;
    @!p not.b32 %r1269, %r1269;
}

	// end inline asm
	mov.b32 	%r1274, 2;
	// begin inline asm
	{
    .reg .pred p;
    and.b32 %r1272, %r1291, %r1274;    setp.ne.u32 p, %r1272, 0;
    vote.ballot.sync.b32 %r1272, p, 0xffffffff;
    @!p not.b32 %r1272, %r1272;
}

	// end inline asm
	and.b32  	%r1297, %r1272, %r1269;
	mov.b32 	%r1277, 4;
	// begin inline asm
	{
    .reg .pred p;
    and.b32 %r1275, %r1291, %r1277;    setp.ne.u32 p, %r1275, 0;
    vote.ballot.sync.b32 %r1275, p, 0xffffffff;
    @!p not.b32 %r1275, %r1275;
}

	// end inline asm
	and.b32  	%r1298, %r1275, %r1297;
	mov.b32 	%r1280, 8;
	// begin inline asm
	{
    .reg .pred p;
    and.b32 %r1278, %r1291, %r1280;    setp.ne.u32 p, %r1278, 0;
    vote.ballot.sync.b32 %r1278, p, 0xffffffff;
    @!p not.b32 %r1278, %r1278;
}

	// end inline asm
	and.b32  	%r1299, %r1278, %r1298;
	mov.b32 	%r1283, 16;
	// begin inline asm
	{
    .reg .pred p;
    and.b32 %r1281, %r1291, %r1283;    setp.ne.u32 p, %r1281, 0;
    vote.ballot.sync.b32 %r1281, p, 0xffffffff;
    @!p not.b32 %r1281, %r1281;
}

	// end inline asm
	and.b32  	%r1300, %r1281, %r1299;
	mov.b32 	%r1286, 32;
	// begin inline asm
	{
    .reg .pred p;
    and.b32 %r1284, %r1291, %r1286;    setp.ne.u32 p, %r1284, 0;
    vote.ballot.sync.b32 %r1284, p, 0xffffffff;
    @!p not.b32 %r1284, %r1284;
}

	// end inline asm
	and.b32  	%r1301, %r1284, %r1300;
	mov.b32 	%r1289, 64;
	// begin inline asm
	{
    .reg .pred p;
    and.b32 %r1287, %r1291, %r1289;    setp.ne.u32 p, %r1287, 0;
    vote.ballot.sync.b32 %r1287, p, 0xffffffff;
    @!p not.b32 %r1287, %r1287;
}

	// end inline asm
	and.b32  	%r1302, %r1287, %r1301;
	mov.b32 	%r1292, 128;
	// begin inline asm
	{
    .reg .pred p;
    and.b32 %r1290, %r1291, %r1292;    setp.ne.u32 p, %r1290, 0;
    vote.ballot.sync.b32 %r1290, p, 0xffffffff;
    @!p not.b32 %r1290, %r1290;
}

	// end inline asm
	and.b32  	%r1303, %r1290, %r1302;
	clz.b32 	%r1304, %r1303;
	sub.s32 	%r272, 31, %r1304;
	and.b32  	%r1305, %r723, %r1303;
	popc.b32 	%r273, %r1305;
	setp.ne.s32 	%p172, %r335, %r272;
	mov.b32 	%r2028, 0;
	@%p172 bra 	$L__BB5_145;
	shl.b32 	%r1306, %r1291, 2;
	add.s32 	%r1307, %r104, %r1306;
	atom.shared.add.u32 	%r2028, [%r1307], %r273;
$L__BB5_145:
	shfl.sync.idx.b32	%r1333|%p173, %r2028, %r272, 31, -1;
	add.s32 	%r276, %r273, %r1333;
	setp.eq.s32 	%p174, %r2010, 2147483647;
	selp.b32 	%r1334, -2147483648, %r2010, %p174;
	shr.u32 	%r1335, %r1334, %r333;
	and.b32  	%r1330, %r1335, %r103;
	mov.b32 	%r1310, 1;
	// begin inline asm
	{
    .reg .pred p;
    and.b32 %r1308, %r1330, %r1310;    setp.ne.u32 p, %r1308, 0;
    vote.ballot.sync.b32 %r1308, p, 0xffffffff;
    @!p not.b32 %r1308, %r1308;
}

	// end inline asm
	mov.b32 	%r1313, 2;
	// begin inline asm
	{
    .reg .pred p;
    and.b32 %r1311, %r1330, %r1313;    setp.ne.u32 p, %r1311, 0;
    vote.ballot.sync.b32 %r1311, p, 0xffffffff;
    @!p not.b32 %r1311, %r1311;
}

	// end inline asm
	and.b32  	%r1336, %r1311, %r1308;
	mov.b32 	%r1316, 4;
	// begin inline asm
	{
    .reg .pred p;
    and.b32 %r1314, %r1330, %r1316;    setp.ne.u32 p, %r1314, 0;
    vote.ballot.sync.b32 %r1314, p, 0xffffffff;
    @!p not.b32 %r1314, %r1314;
}

	// end inline asm
	and.b32  	%r1337, %r1314, %r1336;
	mov.b32 	%r1319, 8;
	// begin inline asm
	{
    .reg .pred p;
    and.b32 %r1317, %r1330, %r1319;    setp.ne.u32 p, %r1317, 0;
    vote.ballot.sync.b32 %r1317, p, 0xffffffff;
    @!p not.b32 %r1317, %r1317;
}

	// end inline asm
	and.b32  	%r1338, %r1317, %r1337;
	mov.b32 	%r1322, 16;
	// begin inline asm
	{
    .reg .pred p;
    and.b32 %r1320, %r1330, %r1322;    setp.ne.u32 p, %r1320, 0;
    vote.ballot.sync.b32 %r1320, p, 0xffffffff;
    @!p not.b32 %r1320, %r1320;
}

	// end inline asm
	and.b32  	%r1339, %r1320, %r1338;
	mov.b32 	%r1325, 32;
	// begin inline asm
	{
    .reg .pred p;
    and.b32 %r1323, %r1330, %r1325;    setp.ne.u32 p, %r1323, 0;
    vote.ballot.sync.b32 %r1323, p, 0xffffffff;
    @!p not.b32 %r1323, %r1323;
}

	// end inline asm
	and.b32  	%r1340, %r1323, %r1339;
	mov.b32 	%r1328, 64;
	// begin inline asm
	{
    .reg .pred p;
    and.b32 %r1326, %r1330, %r1328;    setp.ne.u32 p, %r1326, 0;
    vote.ballot.sync.b32 %r1326, p, 0xffffffff;
    @!p not.b32 %r1326, %r1326;
}

	// end inline asm
	and.b32  	%r1341, %r1326, %r1340;
	mov.b32 	%r1331, 128;
	// begin inline asm
	{
    .reg .pred p;
    and.b32 %r1329, %r1330, %r1331;    setp.ne.u32 p, %r1329, 0;
    vote.ballot.sync.b32 %r1329, p, 0xffffffff;
    @!p not.b32 %r1329, %r1329;
}

	// end inline asm
	and.b32  	%r1342, %r1329, %r1341;
	clz.b32 	%r1343, %r1342;
	sub.s32 	%r278, 31, %r1343;
	and.b32  	%r1344, %r723, %r1342;
	popc.b32 	%r279, %r1344;
	setp.ne.s32 	%p175, %r335, %r278;
	mov.b32 	%r2029, 0;
	@%p175 bra 	$L__BB5_147;
	shl.b32 	%r1345, %r1330, 2;
	add.s32 	%r1346, %r104, %r1345;
	atom.shared.add.u32 	%r2029, [%r1346], %r279;
$L__BB5_147:
	shfl.sync.idx.b32	%r1372|%p176, %r2029, %r278, 31, -1;
	add.s32 	%r282, %r279, %r1372;
	setp.eq.s32 	%p177, %r2011, 2147483647;
	selp.b32 	%r1373, -2147483648, %r2011, %p177;
	shr.u32 	%r1374, %r1373, %r333;
	and.b32  	%r1369, %r1374, %r103;
	mov.b32 	%r1349, 1;
	// begin inline asm
	{
    .reg .pred p;
    and.b32 %r1347, %r1369, %r1349;    setp.ne.u32 p, %r1347, 0;
    vote.ballot.sync.b32 %r1347, p, 0xffffffff;
    @!p not.b32 %r1347, %r1347;
}

	// end inline asm
	mov.b32 	%r1352, 2;
	// begin inline asm
	{
    .reg .pred p;
    and.b32 %r1350, %r1369, %r1352;    setp.ne.u32 p, %r1350, 0;
    vote.ballot.sync.b32 %r1350, p, 0xffffffff;
    @!p not.b32 %r1350, %r1350;
}

	// end inline asm
	and.b32  	%r1375, %r1350, %r1347;
	mov.b32 	%r1355, 4;
	// begin inline asm
	{
    .reg .pred p;
    and.b32 %r1353, %r1369, %r1355;    setp.ne.u32 p, %r1353, 0;
    vote.ballot.sync.b32 %r1353, p, 0xffffffff;
    @!p not.b32 %r1353, %r1353;
}

	// end inline asm
	and.b32  	%r1376, %r1353, %r1375;
	mov.b32 	%r1358, 8;
	// begin inline asm
	{
    .reg .pred p;
    and.b32 %r1356, %r1369, %r1358;    setp.ne.u32 p, %r1356, 0;
    vote.ballot.sync.b32 %r1356, p, 0xffffffff;
    @!p not.b32 %r1356, %r1356;
}

	// end inline asm
	and.b32  	%r1377, %r1356, %r1376;
	mov.b32 	%r1361, 16;
	// begin inline asm
	{
    .reg .pred p;
    and.b32 %r1359, %r1369, %r1361;    setp.ne.u32 p, %r1359, 0;
    vote.ballot.sync.b32 %r1359, p, 0xffffffff;
    @!p not.b32 %r1359, %r1359;
}

	// end inline asm
	and.b32  	%r1378, %r1359, %r1377;
	mov.b32 	%r1364, 32;
	// begin inline asm
	{
    .reg .pred p;
    and.b32 %r1362, %r1369, %r1364;    setp.ne.u32 p, %r1362, 0;
    vote.ballot.sync.b32 %r1362, p, 0xffffffff;
    @!p not.b32 %r1362, %r1362;
}

	// end inline asm
	and.b32  	%r1379, %r1362, %r1378;
	mov.b32 	%r1367, 64;
	// begin inline asm
	{
    .reg .pred p;
    and.b32 %r1365, %r1369, %r1367;    setp.ne.u32 p, %r1365, 0;
    vote.ballot.sync.b32 %r1365, p, 0xffffffff;
    @!p not.b32 %r1365, %r1365;
}

	// end inline asm
	and.b32  	%r1380, %r1365, %r1379;
	mov.b32 	%r1370, 128;
	// begin inline asm
	{
    .reg .pred p;
    and.b32 %r1368, %r1369, %r1370;    setp.ne.u32 p, %r1368, 0;
    vote.ballot.sync.b32 %r1368, p, 0xffffffff;
    @!p not.b32 %r1368, %r1368;
}

	// end inline asm
	and.b32  	%r1381, %r1368, %r1380;
	clz.b32 	%r1382, %r1381;
	sub.s32 	%r284, 31, %r1382;
	and.b32  	%r1383, %r723, %r1381;
	popc.b32 	%r285, %r1383;
	setp.ne.s32 	%p178, %r335, %r284;
	mov.b32 	%r2030, 0;
	@%p178 bra 	$L__BB5_149;
	shl.b32 	%r1384, %r1369, 2;
	add.s32 	%r1385, %r104, %r1384;
	atom.shared.add.u32 	%r2030, [%r1385], %r285;
$L__BB5_149:
	shfl.sync.idx.b32	%r1411|%p179, %r2030, %r284, 31, -1;
	add.s32 	%r288, %r285, %r1411;
	setp.eq.s32 	%p180, %r2012, 2147483647;
	selp.b32 	%r1412, -2147483648, %r2012, %p180;
	shr.u32 	%r1413, %r1412, %r333;
	and.b32  	%r1408, %r1413, %r103;
	mov.b32 	%r1388, 1;
	// begin inline asm
	{
    .reg .pred p;
    and.b32 %r1386, %r1408, %r1388;    setp.ne.u32 p, %r1386, 0;
    vote.ballot.sync.b32 %r1386, p, 0xffffffff;
    @!p not.b32 %r1386, %r1386;
}

	// end inline asm
	mov.b32 	%r1391, 2;
	// begin inline asm
	{
    .reg .pred p;
    and.b32 %r1389, %r1408, %r1391;    setp.ne.u32 p, %r1389, 0;
    vote.ballot.sync.b32 %r1389, p, 0xffffffff;
    @!p not.b32 %r1389, %r1389;
}

	// end inline asm
	and.b32  	%r1414, %r1389, %r1386;
	mov.b32 	%r1394, 4;
	// begin inline asm
	{
    .reg .pred p;
    and.b32 %r1392, %r1408, %r1394;    setp.ne.u32 p, %r1392, 0;
    vote.ballot.sync.b32 %r1392, p, 0xffffffff;
    @!p not.b32 %r1392, %r1392;
}

	// end inline asm
	and.b32  	%r1415, %r1392, %r1414;
	mov.b32 	%r1397, 8;
	// begin inline asm
	{
    .reg .pred p;
    and.b32 %r1395, %r1408, %r1397;    setp.ne.u32 p, %r1395, 0;
    vote.ballot.sync.b32 %r1395, p, 0xffffffff;
    @!p not.b32 %r1395, %r1395;
}

	// end inline asm
	and.b32  	%r1416, %r1395, %r1415;
	mov.b32 	%r1400, 16;
	// begin inline asm
	{
    .reg .pred p;
    and.b32 %r1398, %r1408, %r1400;    setp.ne.u32 p, %r1398, 0;
    vote.ballot.sync.b32 %r1398, p, 0xffffffff;
    @!p not.b32 %r1398, %r1398;
}

	// end inline asm
	and.b32  	%r1417, %r1398, %r1416;
	mov.b32 	%r1403, 32;
	// begin inline asm
	{
    .reg .pred p;
    and.b32 %r1401, %r1408, %r1403;    setp.ne.u32 p, %r1401, 0;
    vote.ballot.sync.b32 %r1401, p, 0xffffffff;
    @!p not.b32 %r1401, %r1401;
}

	// end inline asm
	and.b32  	%r1418, %r1401, %r1417;
	mov.b32 	%r1406, 64;
	// begin inline asm
	{
    .reg .pred p;
    and.b32 %r1404, %r1408, %r1406;    setp.ne.u32 p, %r1404, 0;
    vote.ballot.sync.b32 %r1404, p, 0xffffffff;
    @!p not.b32 %r1404, %r1404;
}

	// end inline asm
	and.b32  	%r1419, %r1404, %r1418;
	mov.b32 	%r1409, 128;
	// begin inline asm
	{
    .reg .pred p;
    and.b32 %r1407, %r1408, %r1409;    setp.ne.u32 p, %r1407, 0;
    vote.ballot.sync.b32 %r1407, p, 0xffffffff;
    @!p not.b32 %r1407, %r1407;
}

	// end inline asm
	and.b32  	%r1420, %r1407, %r1419;
	clz.b32 	%r1421, %r1420;
	sub.s32 	%r290, 31, %r1421;
	and.b32  	%r1422, %r723, %r1420;
	popc.b32 	%r291, %r1422;
	setp.ne.s32 	%p181, %r335, %r290;
	mov.b32 	%r2031, 0;
	@%p181 bra 	$L__BB5_151;
	shl.b32 	%r1423, %r1408, 2;
	add.s32 	%r1424, %r104, %r1423;
	atom.shared.add.u32 	%r2031, [%r1424], %r291;
$L__BB5_151:
	shfl.sync.idx.b32	%r1450|%p182, %r2031, %r290, 31, -1;
	add.s32 	%r294, %r291, %r1450;
	setp.eq.s32 	%p183, %r2013, 2147483647;
	selp.b32 	%r1451, -2147483648, %r2013, %p183;
	shr.u32 	%r1452, %r1451, %r333;
	and.b32  	%r1447, %r1452, %r103;
	mov.b32 	%r1427, 1;
	// begin inline asm
	{
    .reg .pred p;
    and.b32 %r1425, %r1447, %r1427;    setp.ne.u32 p, %r1425, 0;
    vote.ballot.sync.b32 %r1425, p, 0xffffffff;
    @!p not.b32 %r1425, %r1425;
}

	// end inline asm
	mov.b32 	%r1430, 2;
	// begin inline asm
	{
    .reg .pred p;
    and.b32 %r1428, %r1447, %r1430;    setp.ne.u32 p, %r1428, 0;
    vote.ballot.sync.b32 %r1428, p, 0xffffffff;
    @!p not.b32 %r1428, %r1428;
}

	// end inline asm
	and.b32  	%r1453, %r1428, %r1425;
	mov.b32 	%r1433, 4;
	// begin inline asm
	{
    .reg .pred p;
    and.b32 %r1431, %r1447, %r1433;    setp.ne.u32 p, %r1431, 0;
    vote.ballot.sync.b32 %r1431, p, 0xffffffff;
    @!p not.b32 %r1431, %r1431;
}

	// end inline asm
	and.b32  	%r1454, %r1431, %r1453;
	mov.b32 	%r1436, 8;
	// begin inline asm
	{
    .reg .pred p;
    and.b32 %r1434, %r1447, %r1436;    setp.ne.u32 p, %r1434, 0;
    vote.ballot.sync.b32 %r1434, p, 0xffffffff;
    @!p not.b32 %r1434, %r1434;
}

	// end inline asm
	and.b32  	%r1455, %r1434, %r1454;
	mov.b32 	%r1439, 16;
	// begin inline asm
	{
    .reg .pred p;
    and.b32 %r1437, %r1447, %r1439;    setp.ne.u32 p, %r1437, 0;
    vote.ballot.sync.b32 %r1437, p, 0xffffffff;
    @!p not.b32 %r1437, %r1437;
}

	// end inline asm
	and.b32  	%r1456, %r1437, %r1455;
	mov.b32 	%r1442, 32;
	// begin inline asm
	{
    .reg .pred p;
    and.b32 %r1440, %r1447, %r1442;    setp.ne.u32 p, %r1440, 0;
    vote.ballot.sync.b32 %r1440, p, 0xffffffff;
    @!p not.b32 %r1440, %r1440;
}

	// end inline asm
	and.b32  	%r1457, %r1440, %r1456;
	mov.b32 	%r1445, 64;
	// begin inline asm
	{
    .reg .pred p;
    and.b32 %r1443, %r1447, %r1445;    setp.ne.u32 p, %r1443, 0;
    vote.ballot.sync.b32 %r1443, p, 0xffffffff;
    @!p not.b32 %r1443, %r1443;
}

	// end inline asm
	and.b32  	%r1458, %r1443, %r1457;
	mov.b32 	%r1448, 128;
	// begin inline asm
	{
    .reg .pred p;
    and.b32 %r1446, %r1447, %r1448;    setp.ne.u32 p, %r1446, 0;
    vote.ballot.sync.b32 %r1446, p, 0xffffffff;
    @!p not.b32 %r1446, %r1446;
}

	// end inline asm
	and.b32  	%r1459, %r1446, %r1458;
	clz.b32 	%r1460, %r1459;
	sub.s32 	%r296, 31, %r1460;
	and.b32  	%r1461, %r723, %r1459;
	popc.b32 	%r297, %r1461;
	setp.ne.s32 	%p184, %r335, %r296;
	mov.b32 	%r2032, 0;
	@%p184 bra 	$L__BB5_153;
	shl.b32 	%r1462, %r1447, 2;
	add.s32 	%r1463, %r104, %r1462;
	atom.shared.add.u32 	%r2032, [%r1463], %r297;
$L__BB5_153:
	shfl.sync.idx.b32	%r1464|%p186, %r2032, %r296, 31, -1;
	add.s32 	%r1465, %r297, %r1464;
	bar.sync 	0;
	shl.b32 	%r1466, %r192, 2;
	mov.u32 	%r1467, _ZZN3cub18CUB_300001_SM_10006detail10radix_sort29DeviceRadixSortOnesweepKernelINS1_5radix10policy_hubIfNS0_8NullTypeEjE10Policy1000ELNS0_9SortOrderE0EfS6_jiiNS1_21identity_decomposer_tEEEvPT5_SC_PT3_PKSD_PT1_PKSH_PT2_PKSL_T4_iiT6_E1s;
	add.s32 	%r1468, %r1467, %r1466;
	st.shared.u32 	[%r1468+-4], %r1995;
	shl.b32 	%r1469, %r198, 2;
	add.s32 	%r1470, %r1467, %r1469;
	st.shared.u32 	[%r1470+-4], %r1996;
	shl.b32 	%r1471, %r204, 2;
	add.s32 	%r1472, %r1467, %r1471;
	st.shared.u32 	[%r1472+-4], %r1997;
	shl.b32 	%r1473, %r210, 2;
	add.s32 	%r1474, %r1467, %r1473;
	st.shared.u32 	[%r1474+-4], %r1998;
	shl.b32 	%r1475, %r216, 2;
	add.s32 	%r1476, %r1467, %r1475;
	st.shared.u32 	[%r1476+-4], %r1999;
	shl.b32 	%r1477, %r222, 2;
	add.s32 	%r1478, %r1467, %r1477;
	st.shared.u32 	[%r1478+-4], %r2000;
	shl.b32 	%r1479, %r228, 2;
	add.s32 	%r1480, %r1467, %r1479;
	st.shared.u32 	[%r1480+-4], %r2001;
	shl.b32 	%r1481, %r234, 2;
	add.s32 	%r1482, %r1467, %r1481;
	st.shared.u32 	[%r1482+-4], %r2002;
	shl.b32 	%r1483, %r240, 2;
	add.s32 	%r1484, %r1467, %r1483;
	st.shared.u32 	[%r1484+-4], %r2003;
	shl.b32 	%r1485, %r246, 2;
	add.s32 	%r1486, %r1467, %r1485;
	st.shared.u32 	[%r1486+-4], %r2004;
	shl.b32 	%r1487, %r252, 2;
	add.s32 	%r1488, %r1467, %r1487;
	st.shared.u32 	[%r1488+-4], %r2005;
	shl.b32 	%r1489, %r258, 2;
	add.s32 	%r1490, %r1467, %r1489;
	st.shared.u32 	[%r1490+-4], %r2006;
	shl.b32 	%r1491, %r264, 2;
	add.s32 	%r1492, %r1467, %r1491;
	st.shared.u32 	[%r1492+-4], %r2007;
	shl.b32 	%r1493, %r270, 2;
	add.s32 	%r1494, %r1467, %r1493;
	st.shared.u32 	[%r1494+-4], %r2008;
	shl.b32 	%r1495, %r276, 2;
	add.s32 	%r1496, %r1467, %r1495;
	st.shared.u32 	[%r1496+-4], %r2009;
	shl.b32 	%r1497, %r282, 2;
	add.s32 	%r1498, %r1467, %r1497;
	st.shared.u32 	[%r1498+-4], %r2010;
	shl.b32 	%r1499, %r288, 2;
	add.s32 	%r1500, %r1467, %r1499;
	st.shared.u32 	[%r1500+-4], %r2011;
	shl.b32 	%r1501, %r294, 2;
	add.s32 	%r1502, %r1467, %r1501;
	st.shared.u32 	[%r1502+-4], %r2012;
	shl.b32 	%r1503, %r1465, 2;
	add.s32 	%r1504, %r1467, %r1503;
	st.shared.u32 	[%r1504+-4], %r2013;
	@%p128 bra 	$L__BB5_161;
	ld.param.u64 	%rd135, [_ZN3cub18CUB_300001_SM_10006detail10radix_sort29DeviceRadixSortOnesweepKernelINS1_5radix10policy_hubIfNS0_8NullTypeEjE10Policy1000ELNS0_9SortOrderE0EfS6_jiiNS1_21identity_decomposer_tEEEvPT5_SC_PT3_PKSD_PT1_PKSH_PT2_PKSL_T4_iiT6__param_3];
	cvta.to.global.u64 	%rd40, %rd135;
	mul.wide.u32 	%rd41, %r1, 4;
	add.s64 	%rd42, %rd40, %rd41;
	ld.global.u32 	%r1505, [%rd42];
	sub.s32 	%r2036, %r1505, %r185;
	st.shared.u32 	[%r129+29184], %r2036;
	setp.lt.s32 	%p187, %r4, 1;
	mov.u32 	%r2037, %r1989;
	@%p187 bra 	$L__BB5_160;
	mov.b32 	%r2034, -1;
	mov.u32 	%r2033, %r4;
	mov.u32 	%r2037, %r1989;
$L__BB5_156:
	ld.param.u64 	%rd128, [_ZN3cub18CUB_300001_SM_10006detail10radix_sort29DeviceRadixSortOnesweepKernelINS1_5radix10policy_hubIfNS0_8NullTypeEjE10Policy1000ELNS0_9SortOrderE0EfS6_jiiNS1_21identity_decomposer_tEEEvPT5_SC_PT3_PKSD_PT1_PKSH_PT2_PKSL_T4_iiT6__param_0];
	add.s32 	%r304, %r2033, -1;
	shl.b32 	%r1507, %r304, 8;
	add.s32 	%r1508, %r1507, %r1;
	cvta.to.global.u64 	%rd43, %rd128;
	mul.wide.s32 	%rd44, %r1508, 4;
	add.s64 	%rd11, %rd43, %rd44;
$L__BB5_157:
	membar.cta;
	ld.volatile.global.u32 	%r305, [%rd11];
	setp.eq.s32 	%p188, %r305, 0;
	@%p188 bra 	$L__BB5_157;
	and.b32  	%r1509, %r305, 1073741823;
	add.s32 	%r2037, %r1509, %r2037;
	setp.gt.s32 	%p189, %r305, -1;
	vote.sync.ballot.b32 	%r2034, %p189, %r2034;
	setp.gt.u32 	%p191, %r2033, 1;
	and.pred  	%p192, %p189, %p191;
	mov.u32 	%r2033, %r304;
	@%p192 bra 	$L__BB5_156;
	ld.shared.u32 	%r2036, [%r129+29184];
$L__BB5_160:
	ld.param.u64 	%rd129, [_ZN3cub18CUB_300001_SM_10006detail10radix_sort29DeviceRadixSortOnesweepKernelINS1_5radix10policy_hubIfNS0_8NullTypeEjE10Policy1000ELNS0_9SortOrderE0EfS6_jiiNS1_21identity_decomposer_tEEEvPT5_SC_PT3_PKSD_PT1_PKSH_PT2_PKSL_T4_iiT6__param_0];
	or.b32  	%r1510, %r2037, -2147483648;
	cvta.to.global.u64 	%rd45, %rd129;
	shl.b32 	%r1511, %r4, 8;
	add.s32 	%r1512, %r1511, %r1;
	mul.wide.s32 	%rd46, %r1512, 4;
	add.s64 	%rd47, %rd45, %rd46;
	st.volatile.global.u32 	[%rd47], %r1510;
	sub.s32 	%r1513, %r2037, %r1989;
	add.s32 	%r1514, %r1513, %r2036;
	st.shared.u32 	[%r129+29184], %r1514;
$L__BB5_161:
	ld.param.u32 	%r1941, [_ZN3cub18CUB_300001_SM_10006detail10radix_sort29DeviceRadixSortOnesweepKernelINS1_5radix10policy_hubIfNS0_8NullTypeEjE10Policy1000ELNS0_9SortOrderE0EfS6_jiiNS1_21identity_decomposer_tEEEvPT5_SC_PT3_PKSD_PT1_PKSH_PT2_PKSL_T4_iiT6__param_8];
	ld.param.u64 	%rd132, [_ZN3cub18CUB_300001_SM_10006detail10radix_sort29DeviceRadixSortOnesweepKernelINS1_5radix10policy_hubIfNS0_8NullTypeEjE10Policy1000ELNS0_9SortOrderE0EfS6_jiiNS1_21identity_decomposer_tEEEvPT5_SC_PT3_PKSD_PT1_PKSH_PT2_PKSL_T4_iiT6__param_2];
	setp.gt.u32 	%p193, %r1, 255;
	mad.lo.s32 	%r311, %r4, 7296, 7296;
	setp.lt.s32 	%p194, %r311, %r1941;
	setp.eq.s64 	%p195, %rd132, 0;
	or.pred  	%p196, %p195, %p194;
	or.pred  	%p197, %p193, %p196;
	@%p197 bra 	$L__BB5_163;
	ld.param.u64 	%rd133, [_ZN3cub18CUB_300001_SM_10006detail10radix_sort29DeviceRadixSortOnesweepKernelINS1_5radix10policy_hubIfNS0_8NullTypeEjE10Policy1000ELNS0_9SortOrderE0EfS6_jiiNS1_21identity_decomposer_tEEEvPT5_SC_PT3_PKSD_PT1_PKSH_PT2_PKSL_T4_iiT6__param_2];
	ld.shared.u32 	%r1515, [%r129+29184];
	add.s32 	%r1516, %r185, %r1989;
	add.s32 	%r1517, %r1516, %r1515;
	cvta.to.global.u64 	%rd48, %rd133;
	mul.wide.u32 	%rd49, %r1, 4;
	add.s64 	%rd50, %rd48, %rd49;
	st.global.u32 	[%rd50], %r1517;
$L__BB5_163:
	ld.param.u32 	%r1942, [_ZN3cub18CUB_300001_SM_10006detail10radix_sort29DeviceRadixSortOnesweepKernelINS1_5radix10policy_hubIfNS0_8NullTypeEjE10Policy1000ELNS0_9SortOrderE0EfS6_jiiNS1_21identity_decomposer_tEEEvPT5_SC_PT3_PKSD_PT1_PKSH_PT2_PKSL_T4_iiT6__param_8];
	setp.gt.s32 	%p198, %r311, %r1942;
	bar.sync 	0;
	@%p198 bra 	$L__BB5_165;
	ld.shared.u32 	%r1518, [%r129];
	setp.eq.s32 	%p199, %r1518, 2147483647;
	selp.b32 	%r1519, -2147483648, %r1518, %p199;
	shr.u32 	%r1520, %r1519, %r333;
	and.b32  	%r1521, %r1520, %r103;
	shl.b32 	%r1522, %r1521, 2;
	add.s32 	%r1524, %r1467, 29184;
	add.s32 	%r1525, %r1524, %r1522;
	ld.shared.u32 	%r1526, [%r1525];
	add.s32 	%r1527, %r1526, %r1;
	setp.gt.s32 	%p200, %r1518, -1;
	selp.b32 	%r1528, -1, -2147483648, %p200;
	xor.b32  	%r1529, %r1528, %r1518;
	mul.wide.u32 	%rd51, %r1527, 4;
	add.s64 	%rd52, %rd1, %rd51;
	st.global.u32 	[%rd52], %r1529;
	bar.warp.sync 	-1;
	ld.shared.u32 	%r1530, [%r129+1536];
	setp.eq.s32 	%p201, %r1530, 2147483647;
	selp.b32 	%r1531, -2147483648, %r1530, %p201;
	shr.u32 	%r1532, %r1531, %r333;
	and.b32  	%r1533, %r1532, %r103;
	shl.b32 	%r1534, %r1533, 2;
	add.s32 	%r1535, %r1524, %r1534;
	ld.shared.u32 	%r1536, [%r1535];
	add.s32 	%r1537, %r1, %r1536;
	add.s32 	%r1538, %r1537, 384;
	setp.gt.s32 	%p202, %r1530, -1;
	selp.b32 	%r1539, -1, -2147483648, %p202;
	xor.b32  	%r1540, %r1539, %r1530;
	mul.wide.u32 	%rd53, %r1538, 4;
	add.s64 	%rd54, %rd1, %rd53;
	st.global.u32 	[%rd54], %r1540;
	bar.warp.sync 	-1;
	ld.shared.u32 	%r1541, [%r129+3072];
	setp.eq.s32 	%p203, %r1541, 2147483647;
	selp.b32 	%r1542, -2147483648, %r1541, %p203;
	shr.u32 	%r1543, %r1542, %r333;
	and.b32  	%r1544, %r1543, %r103;
	shl.b32 	%r1545, %r1544, 2;
	add.s32 	%r1546, %r1524, %r1545;
	ld.shared.u32 	%r1547, [%r1546];
	add.s32 	%r1548, %r1, %r1547;
	add.s32 	%r1549, %r1548, 768;
	setp.gt.s32 	%p204, %r1541, -1;
	selp.b32 	%r1550, -1, -2147483648, %p204;
	xor.b32  	%r1551, %r1550, %r1541;
	mul.wide.u32 	%rd55, %r1549, 4;
	add.s64 	%rd56, %rd1, %rd55;
	st.global.u32 	[%rd56], %r1551;
	bar.warp.sync 	-1;
	ld.shared.u32 	%r1552, [%r129+4608];
	setp.eq.s32 	%p205, %r1552, 2147483647;
	selp.b32 	%r1553, -2147483648, %r1552, %p205;
	shr.u32 	%r1554, %r1553, %r333;
	and.b32  	%r1555, %r1554, %r103;
	shl.b32 	%r1556, %r1555, 2;
	add.s32 	%r1557, %r1524, %r1556;
	ld.shared.u32 	%r1558, [%r1557];
	add.s32 	%r1559, %r1, %r1558;
	add.s32 	%r1560, %r1559, 1152;
	setp.gt.s32 	%p206, %r1552, -1;
	selp.b32 	%r1561, -1, -2147483648, %p206;
	xor.b32  	%r1562, %r1561, %r1552;
	mul.wide.u32 	%rd57, %r1560, 4;
	add.s64 	%rd58, %rd1, %rd57;
	st.global.u32 	[%rd58], %r1562;
	bar.warp.sync 	-1;
	ld.shared.u32 	%r1563, [%r129+6144];
	setp.eq.s32 	%p207, %r1563, 2147483647;
	selp.b32 	%r1564, -2147483648, %r1563, %p207;
	shr.u32 	%r1565, %r1564, %r333;
	and.b32  	%r1566, %r1565, %r103;
	shl.b32 	%r1567, %r1566, 2;
	add.s32 	%r1568, %r1524, %r1567;
	ld.shared.u32 	%r1569, [%r1568];
	add.s32 	%r1570, %r1, %r1569;
	add.s32 	%r1571, %r1570, 1536;
	setp.gt.s32 	%p208, %r1563, -1;
	selp.b32 	%r1572, -1, -2147483648, %p208;
	xor.b32  	%r1573, %r1572, %r1563;
	mul.wide.u32 	%rd59, %r1571, 4;
	add.s64 	%rd60, %rd1, %rd59;
	st.global.u32 	[%rd60], %r1573;
	bar.warp.sync 	-1;
	ld.shared.u32 	%r1574, [%r129+7680];
	setp.eq.s32 	%p209, %r1574, 2147483647;
	selp.b32 	%r1575, -2147483648, %r1574, %p209;
	shr.u32 	%r1576, %r1575, %r333;
	and.b32  	%r1577, %r1576, %r103;
	shl.b32 	%r1578, %r1577, 2;
	add.s32 	%r1579, %r1524, %r1578;
	ld.shared.u32 	%r1580, [%r1579];
	add.s32 	%r1581, %r1, %r1580;
	add.s32 	%r1582, %r1581, 1920;
	setp.gt.s32 	%p210, %r1574, -1;
	selp.b32 	%r1583, -1, -2147483648, %p210;
	xor.b32  	%r1584, %r1583, %r1574;
	mul.wide.u32 	%rd61, %r1582, 4;
	add.s64 	%rd62, %rd1, %rd61;
	st.global.u32 	[%rd62], %r1584;
	bar.warp.sync 	-1;
	ld.shared.u32 	%r1585, [%r129+9216];
	setp.eq.s32 	%p211, %r1585, 2147483647;
	selp.b32 	%r1586, -2147483648, %r1585, %p211;
	shr.u32 	%r1587, %r1586, %r333;
	and.b32  	%r1588, %r1587, %r103;
	shl.b32 	%r1589, %r1588, 2;
	add.s32 	%r1590, %r1524, %r1589;
	ld.shared.u32 	%r1591, [%r1590];
	add.s32 	%r1592, %r1, %r1591;
	add.s32 	%r1593, %r1592, 2304;
	setp.gt.s32 	%p212, %r1585, -1;
	selp.b32 	%r1594, -1, -2147483648, %p212;
	xor.b32  	%r1595, %r1594, %r1585;
	mul.wide.u32 	%rd63, %r1593, 4;
	add.s64 	%rd64, %rd1, %rd63;
	st.global.u32 	[%rd64], %r1595;
	bar.warp.sync 	-1;
	ld.shared.u32 	%r1596, [%r129+10752];
	setp.eq.s32 	%p213, %r1596, 2147483647;
	selp.b32 	%r1597, -2147483648, %r1596, %p213;
	shr.u32 	%r1598, %r1597, %r333;
	and.b32  	%r1599, %r1598, %r103;
	shl.b32 	%r1600, %r1599, 2;
	add.s32 	%r1601, %r1524, %r1600;
	ld.shared.u32 	%r1602, [%r1601];
	add.s32 	%r1603, %r1, %r1602;
	add.s32 	%r1604, %r1603, 2688;
	setp.gt.s32 	%p214, %r1596, -1;
	selp.b32 	%r1605, -1, -2147483648, %p214;
	xor.b32  	%r1606, %r1605, %r1596;
	mul.wide.u32 	%rd65, %r1604, 4;
	add.s64 	%rd66, %rd1, %rd65;
	st.global.u32 	[%rd66], %r1606;
	bar.warp.sync 	-1;
	ld.shared.u32 	%r1607, [%r129+12288];
	setp.eq.s32 	%p215, %r1607, 2147483647;
	selp.b32 	%r1608, -2147483648, %r1607, %p215;
	shr.u32 	%r1609, %r1608, %r333;
	and.b32  	%r1610, %r1609, %r103;
	shl.b32 	%r1611, %r1610, 2;
	add.s32 	%r1612, %r1524, %r1611;
	ld.shared.u32 	%r1613, [%r1612];
	add.s32 	%r1614, %r1, %r1613;
	add.s32 	%r1615, %r1614, 3072;
	setp.gt.s32 	%p216, %r1607, -1;
	selp.b32 	%r1616, -1, -2147483648, %p216;
	xor.b32  	%r1617, %r1616, %r1607;
	mul.wide.u32 	%rd67, %r1615, 4;
	add.s64 	%rd68, %rd1, %rd67;
	st.global.u32 	[%rd68], %r1617;
	bar.warp.sync 	-1;
	ld.shared.u32 	%r1618, [%r129+13824];
	setp.eq.s32 	%p217, %r1618, 2147483647;
	selp.b32 	%r1619, -2147483648, %r1618, %p217;
	shr.u32 	%r1620, %r1619, %r333;
	and.b32  	%r1621, %r1620, %r103;
	shl.b32 	%r1622, %r1621, 2;
	add.s32 	%r1623, %r1524, %r1622;
	ld.shared.u32 	%r1624, [%r1623];
	add.s32 	%r1625, %r1, %r1624;
	add.s32 	%r1626, %r1625, 3456;
	setp.gt.s32 	%p218, %r1618, -1;
	selp.b32 	%r1627, -1, -2147483648, %p218;
	xor.b32  	%r1628, %r1627, %r1618;
	mul.wide.u32 	%rd69, %r1626, 4;
	add.s64 	%rd70, %rd1, %rd69;
	st.global.u32 	[%rd70], %r1628;
	bar.warp.sync 	-1;
	ld.shared.u32 	%r1629, [%r129+15360];
	setp.eq.s32 	%p219, %r1629, 2147483647;
	selp.b32 	%r1630, -2147483648, %r1629, %p219;
	shr.u32 	%r1631, %r1630, %r333;
	and.b32  	%r1632, %r1631, %r103;
	shl.b32 	%r1633, %r1632, 2;
	add.s32 	%r1634, %r1524, %r1633;
	ld.shared.u32 	%r1635, [%r1634];
	add.s32 	%r1636, %r1, %r1635;
	add.s32 	%r1637, %r1636, 3840;
	setp.gt.s32 	%p220, %r1629, -1;
	selp.b32 	%r1638, -1, -2147483648, %p220;
	xor.b32  	%r1639, %r1638, %r1629;
	mul.wide.u32 	%rd71, %r1637, 4;
	add.s64 	%rd72, %rd1, %rd71;
	st.global.u32 	[%rd72], %r1639;
	bar.warp.sync 	-1;
	ld.shared.u32 	%r1640, [%r129+16896];
	setp.eq.s32 	%p221, %r1640, 2147483647;
	selp.b32 	%r1641, -2147483648, %r1640, %p221;
	shr.u32 	%r1642, %r1641, %r333;
	and.b32  	%r1643, %r1642, %r103;
	shl.b32 	%r1644, %r1643, 2;
	add.s32 	%r1645, %r1524, %r1644;
	ld.shared.u32 	%r1646, [%r1645];
	add.s32 	%r1647, %r1, %r1646;
	add.s32 	%r1648, %r1647, 4224;
	setp.gt.s32 	%p222, %r1640, -1;
	selp.b32 	%r1649, -1, -2147483648, %p222;
	xor.b32  	%r1650, %r1649, %r1640;
	mul.wide.u32 	%rd73, %r1648, 4;
	add.s64 	%rd74, %rd1, %rd73;
	st.global.u32 	[%rd74], %r1650;
	bar.warp.sync 	-1;
	ld.shared.u32 	%r1651, [%r129+18432];
	setp.eq.s32 	%p223, %r1651, 2147483647;
	selp.b32 	%r1652, -2147483648, %r1651, %p223;
	shr.u32 	%r1653, %r1652, %r333;
	and.b32  	%r1654, %r1653, %r103;
	shl.b32 	%r1655, %r1654, 2;
	add.s32 	%r1656, %r1524, %r1655;
	ld.shared.u32 	%r1657, [%r1656];
	add.s32 	%r1658, %r1, %r1657;
	add.s32 	%r1659, %r1658, 4608;
	setp.gt.s32 	%p224, %r1651, -1;
	selp.b32 	%r1660, -1, -2147483648, %p224;
	xor.b32  	%r1661, %r1660, %r1651;
	mul.wide.u32 	%rd75, %r1659, 4;
	add.s64 	%rd76, %rd1, %rd75;
	st.global.u32 	[%rd76], %r1661;
	bar.warp.sync 	-1;
	ld.shared.u32 	%r1662, [%r129+19968];
	setp.eq.s32 	%p225, %r1662, 2147483647;
	selp.b32 	%r1663, -2147483648, %r1662, %p225;
	shr.u32 	%r1664, %r1663, %r333;
	and.b32  	%r1665, %r1664, %r103;
	shl.b32 	%r1666, %r1665, 2;
	add.s32 	%r1667, %r1524, %r1666;
	ld.shared.u32 	%r1668, [%r1667];
	add.s32 	%r1669, %r1, %r1668;
	add.s32 	%r1670, %r1669, 4992;
	setp.gt.s32 	%p226, %r1662, -1;
	selp.b32 	%r1671, -1, -2147483648, %p226;
	xor.b32  	%r1672, %r1671, %r1662;
	mul.wide.u32 	%rd77, %r1670, 4;
	add.s64 	%rd78, %rd1, %rd77;
	st.global.u32 	[%rd78], %r1672;
	bar.warp.sync 	-1;
	ld.shared.u32 	%r1673, [%r129+21504];
	setp.eq.s32 	%p227, %r1673, 2147483647;
	selp.b32 	%r1674, -2147483648, %r1673, %p227;
	shr.u32 	%r1675, %r1674, %r333;
	and.b32  	%r1676, %r1675, %r103;
	shl.b32 	%r1677, %r1676, 2;
	add.s32 	%r1678, %r1524, %r1677;
	ld.shared.u32 	%r1679, [%r1678];
	add.s32 	%r1680, %r1, %r1679;
	add.s32 	%r1681, %r1680, 5376;
	setp.gt.s32 	%p228, %r1673, -1;
	selp.b32 	%r1682, -1, -2147483648, %p228;
	xor.b32  	%r1683, %r1682, %r1673;
	mul.wide.u32 	%rd79, %r1681, 4;
	add.s64 	%rd80, %rd1, %rd79;
	st.global.u32 	[%rd80], %r1683;
	bar.warp.sync 	-1;
	ld.shared.u32 	%r1684, [%r129+23040];
	setp.eq.s32 	%p229, %r1684, 2147483647;
	selp.b32 	%r1685, -2147483648, %r1684, %p229;
	shr.u32 	%r1686, %r1685, %r333;
	and.b32  	%r1687, %r1686, %r103;
	shl.b32 	%r1688, %r1687, 2;
	add.s32 	%r1689, %r1524, %r1688;
	ld.shared.u32 	%r1690, [%r1689];
	add.s32 	%r1691, %r1, %r1690;
	add.s32 	%r1692, %r1691, 5760;
	setp.gt.s32 	%p230, %r1684, -1;
	selp.b32 	%r1693, -1, -2147483648, %p230;
	xor.b32  	%r1694, %r1693, %r1684;
	mul.wide.u32 	%rd81, %r1692, 4;
	add.s64 	%rd82, %rd1, %rd81;
	st.global.u32 	[%rd82], %r1694;
	bar.warp.sync 	-1;
	ld.shared.u32 	%r1695, [%r129+24576];
	setp.eq.s32 	%p231, %r1695, 2147483647;
	selp.b32 	%r1696, -2147483648, %r1695, %p231;
	shr.u32 	%r1697, %r1696, %r333;
	and.b32  	%r1698, %r1697, %r103;
	shl.b32 	%r1699, %r1698, 2;
	add.s32 	%r1700, %r1524, %r1699;
	ld.shared.u32 	%r1701, [%r1700];
	add.s32 	%r1702, %r1, %r1701;
	add.s32 	%r1703, %r1702, 6144;
	setp.gt.s32 	%p232, %r1695, -1;
	selp.b32 	%r1704, -1, -2147483648, %p232;
	xor.b32  	%r1705, %r1704, %r1695;
	mul.wide.u32 	%rd83, %r1703, 4;
	add.s64 	%rd84, %rd1, %rd83;
	st.global.u32 	[%rd84], %r1705;
	bar.warp.sync 	-1;
	ld.shared.u32 	%r1706, [%r129+26112];
	setp.eq.s32 	%p233, %r1706, 2147483647;
	selp.b32 	%r1707, -2147483648, %r1706, %p233;
	shr.u32 	%r1708, %r1707, %r333;
	and.b32  	%r1709, %r1708, %r103;
	shl.b32 	%r1710, %r1709, 2;
	add.s32 	%r1711, %r1524, %r1710;
	ld.shared.u32 	%r1712, [%r1711];
	add.s32 	%r1713, %r1, %r1712;
	add.s32 	%r1714, %r1713, 6528;
	setp.gt.s32 	%p234, %r1706, -1;
	selp.b32 	%r1715, -1, -2147483648, %p234;
	xor.b32  	%r1716, %r1715, %r1706;
	mul.wide.u32 	%rd85, %r1714, 4;
	add.s64 	%rd86, %rd1, %rd85;
	st.global.u32 	[%rd86], %r1716;
	bar.warp.sync 	-1;
	ld.shared.u32 	%r1717, [%r129+27648];
	setp.eq.s32 	%p235, %r1717, 2147483647;
	selp.b32 	%r1718, -2147483648, %r1717, %p235;
	shr.u32 	%r1719, %r1718, %r333;
	and.b32  	%r1720, %r1719, %r103;
	shl.b32 	%r1721, %r1720, 2;
	add.s32 	%r1722, %r1524, %r1721;
	ld.shared.u32 	%r1723, [%r1722];
	add.s32 	%r1724, %r1, %r1723;
	add.s32 	%r1725, %r1724, 6912;
	setp.gt.s32 	%p236, %r1717, -1;
	selp.b32 	%r1726, -1, -2147483648, %p236;
	xor.b32  	%r1727, %r1726, %r1717;
	mul.wide.u32 	%rd87, %r1725, 4;
	add.s64 	%rd88, %rd1, %rd87;
	st.global.u32 	[%rd88], %r1727;
	bar.warp.sync 	-1;
	bra.uni 	$L__BB5_204;
$L__BB5_165:
	ld.param.u32 	%r1943, [_ZN3cub18CUB_300001_SM_10006detail10radix_sort29DeviceRadixSortOnesweepKernelINS1_5radix10policy_hubIfNS0_8NullTypeEjE10Policy1000ELNS0_9SortOrderE0EfS6_jiiNS1_21identity_decomposer_tEEEvPT5_SC_PT3_PKSD_PT1_PKSH_PT2_PKSL_T4_iiT6__param_8];
	mad.lo.s32 	%r312, %r4, -7296, %r1943;
	setp.ge.s32 	%p237, %r1, %r312;
	@%p237 bra 	$L__BB5_167;
	ld.shared.u32 	%r1728, [%r129];
	setp.eq.s32 	%p238, %r1728, 2147483647;
	selp.b32 	%r1729, -2147483648, %r1728, %p238;
	shr.u32 	%r1730, %r1729, %r333;
	and.b32  	%r1731, %r1730, %r103;
	shl.b32 	%r1732, %r1731, 2;
	add.s32 	%r1734, %r1467, %r1732;
	ld.shared.u32 	%r1735, [%r1734+29184];
	setp.gt.s32 	%p239, %r1728, -1;
	selp.b32 	%r1736, -1, -2147483648, %p239;
	xor.b32  	%r1737, %r1736, %r1728;
	add.s32 	%r1738, %r1735, %r1;
	mul.wide.u32 	%rd89, %r1738, 4;
	add.s64 	%rd90, %rd1, %rd89;
	st.global.u32 	[%rd90], %r1737;
$L__BB5_167:
	bar.warp.sync 	-1;
	add.s32 	%r313, %r1, 384;
	setp.ge.s32 	%p240, %r313, %r312;
	@%p240 bra 	$L__BB5_169;
	ld.shared.u32 	%r1739, [%r129+1536];
	setp.eq.s32 	%p241, %r1739, 2147483647;
	selp.b32 	%r1740, -2147483648, %r1739, %p241;
	shr.u32 	%r1741, %r1740, %r333;
	and.b32  	%r1742, %r1741, %r103;
	shl.b32 	%r1743, %r1742, 2;
	add.s32 	%r1745, %r1467, %r1743;
	ld.shared.u32 	%r1746, [%r1745+29184];
	setp.gt.s32 	%p242, %r1739, -1;
	selp.b32 	%r1747, -1, -2147483648, %p242;
	xor.b32  	%r1748, %r1747, %r1739;
	add.s32 	%r1749, %r1746, %r313;
	mul.wide.u32 	%rd91, %r1749, 4;
	add.s64 	%rd92, %rd1, %rd91;
	st.global.u32 	[%rd92], %r1748;
$L__BB5_169:
	bar.warp.sync 	-1;
	add.s32 	%r314, %r1, 768;
	setp.ge.s32 	%p243, %r314, %r312;
	@%p243 bra 	$L__BB5_171;
	ld.shared.u32 	%r1750, [%r129+3072];
	setp.eq.s32 	%p244, %r1750, 2147483647;
	selp.b32 	%r1751, -2147483648, %r1750, %p244;
	shr.u32 	%r1752, %r1751, %r333;
	and.b32  	%r1753, %r1752, %r103;
	shl.b32 	%r1754, %r1753, 2;
	add.s32 	%r1756, %r1467, %r1754;
	ld.shared.u32 	%r1757, [%r1756+29184];
	setp.gt.s32 	%p245, %r1750, -1;
	selp.b32 	%r1758, -1, -2147483648, %p245;
	xor.b32  	%r1759, %r1758, %r1750;
	add.s32 	%r1760, %r1757, %r314;
	mul.wide.u32 	%rd93, %r1760, 4;
	add.s64 	%rd94, %rd1, %rd93;
	st.global.u32 	[%rd94], %r1759;
$L__BB5_171:
	bar.warp.sync 	-1;
	add.s32 	%r315, %r1, 1152;
	setp.ge.s32 	%p246, %r315, %r312;
	@%p246 bra 	$L__BB5_173;
	ld.shared.u32 	%r1761, [%r129+4608];
	setp.eq.s32 	%p247, %r1761, 2147483647;
	selp.b32 	%r1762, -2147483648, %r1761, %p247;
	shr.u32 	%r1763, %r1762, %r333;
	and.b32  	%r1764, %r1763, %r103;
	shl.b32 	%r1765, %r1764, 2;
	add.s32 	%r1767, %r1467, %r1765;
	ld.shared.u32 	%r1768, [%r1767+29184];
	setp.gt.s32 	%p248, %r1761, -1;
	selp.b32 	%r1769, -1, -2147483648, %p248;
	xor.b32  	%r1770, %r1769, %r1761;
	add.s32 	%r1771, %r1768, %r315;
	mul.wide.u32 	%rd95, %r1771, 4;
	add.s64 	%rd96, %rd1, %rd95;
	st.global.u32 	[%rd96], %r1770;
$L__BB5_173:
	bar.warp.sync 	-1;
	add.s32 	%r316, %r1, 1536;
	setp.ge.s32 	%p249, %r316, %r312;
	@%p249 bra 	$L__BB5_175;
	ld.shared.u32 	%r1772, [%r129+6144];
	setp.eq.s32 	%p250, %r1772, 2147483647;
	selp.b32 	%r1773, -2147483648, %r1772, %p250;
	shr.u32 	%r1774, %r1773, %r333;
	and.b32  	%r1775, %r1774, %r103;
	shl.b32 	%r1776, %r1775, 2;
	add.s32 	%r1778, %r1467, %r1776;
	ld.shared.u32 	%r1779, [%r1778+29184];
	setp.gt.s32 	%p251, %r1772, -1;
	selp.b32 	%r1780, -1, -2147483648, %p251;
	xor.b32  	%r1781, %r1780, %r1772;
	add.s32 	%r1782, %r1779, %r316;
	mul.wide.u32 	%rd97, %r1782, 4;
	add.s64 	%rd98, %rd1, %rd97;
	st.global.u32 	[%rd98], %r1781;
$L__BB5_175:
	bar.warp.sync 	-1;
	add.s32 	%r317, %r1, 1920;
	setp.ge.s32 	%p252, %r317, %r312;
	@%p252 bra 	$L__BB5_177;
	ld.shared.u32 	%r1783, [%r129+7680];
	setp.eq.s32 	%p253, %r1783, 2147483647;
	selp.b32 	%r1784, -2147483648, %r1783, %p253;
	shr.u32 	%r1785, %r1784, %r333;
	and.b32  	%r1786, %r1785, %r103;
	shl.b32 	%r1787, %r1786, 2;
	add.s32 	%r1789, %r1467, %r1787;
	ld.shared.u32 	%r1790, [%r1789+29184];
	setp.gt.s32 	%p254, %r1783, -1;
	selp.b32 	%r1791, -1, -2147483648, %p254;
	xor.b32  	%r1792, %r1791, %r1783;
	add.s32 	%r1793, %r1790, %r317;
	mul.wide.u32 	%rd99, %r1793, 4;
	add.s64 	%rd100, %rd1, %rd99;
	st.global.u32 	[%rd100], %r1792;
$L__BB5_177:
	bar.warp.sync 	-1;
	add.s32 	%r318, %r1, 2304;
	setp.ge.s32 	%p255, %r318, %r312;
	@%p255 bra 	$L__BB5_179;
	ld.shared.u32 	%r1794, [%r129+9216];
	setp.eq.s32 	%p256, %r1794, 2147483647;
	selp.b32 	%r1795, -2147483648, %r1794, %p256;
	shr.u32 	%r1796, %r1795, %r333;
	and.b32  	%r1797, %r1796, %r103;
	shl.b32 	%r1798, %r1797, 2;
	add.s32 	%r1800, %r1467, %r1798;
	ld.shared.u32 	%r1801, [%r1800+29184];
	setp.gt.s32 	%p257, %r1794, -1;
	selp.b32 	%r1802, -1, -2147483648, %p257;
	xor.b32  	%r1803, %r1802, %r1794;
	add.s32 	%r1804, %r1801, %r318;
	mul.wide.u32 	%rd101, %r1804, 4;
	add.s64 	%rd102, %rd1, %rd101;
	st.global.u32 	[%rd102], %r1803;
$L__BB5_179:
	bar.warp.sync 	-1;
	add.s32 	%r319, %r1, 2688;
	setp.ge.s32 	%p258, %r319, %r312;
	@%p258 bra 	$L__BB5_181;
	ld.shared.u32 	%r1805, [%r129+10752];
	setp.eq.s32 	%p259, %r1805, 2147483647;
	selp.b32 	%r1806, -2147483648, %r1805, %p259;
	shr.u32 	%r1807, %r1806, %r333;
	and.b32  	%r1808, %r1807, %r103;
	shl.b32 	%r1809, %r1808, 2;
	add.s32 	%r1811, %r1467, %r1809;
	ld.shared.u32 	%r1812, [%r1811+29184];
	setp.gt.s32 	%p260, %r1805, -1;
	selp.b32 	%r1813, -1, -2147483648, %p260;
	xor.b32  	%r1814, %r1813, %r1805;
	add.s32 	%r1815, %r1812, %r319;
	mul.wide.u32 	%rd103, %r1815, 4;
	add.s64 	%rd104, %rd1, %rd103;
	st.global.u32 	[%rd104], %r1814;
$L__BB5_181:
	bar.warp.sync 	-1;
	or.b32  	%r320, %r1, 3072;
	setp.ge.s32 	%p261, %r320, %r312;
	@%p261 bra 	$L__BB5_183;
	ld.shared.u32 	%r1816, [%r129+12288];
	setp.eq.s32 	%p262, %r1816, 2147483647;
	selp.b32 	%r1817, -2147483648, %r1816, %p262;
	shr.u32 	%r1818, %r1817, %r333;
	and.b32  	%r1819, %r1818, %r103;
	shl.b32 	%r1820, %r1819, 2;
	add.s32 	%r1822, %r1467, %r1820;
	ld.shared.u32 	%r1823, [%r1822+29184];
	setp.gt.s32 	%p263, %r1816, -1;
	selp.b32 	%r1824, -1, -2147483648, %p263;
	xor.b32  	%r1825, %r1824, %r1816;
	add.s32 	%r1826, %r1823, %r320;
	mul.wide.u32 	%rd105, %r1826, 4;
	add.s64 	%rd106, %rd1, %rd105;
	st.global.u32 	[%rd106], %r1825;
$L__BB5_183:
	bar.warp.sync 	-1;
	add.s32 	%r321, %r1, 3456;
	setp.ge.s32 	%p264, %r321, %r312;
	@%p264 bra 	$L__BB5_185;
	ld.shared.u32 	%r1827, [%r129+13824];
	setp.eq.s32 	%p265, %r1827, 2147483647;
	selp.b32 	%r1828, -2147483648, %r1827, %p265;
	shr.u32 	%r1829, %r1828, %r333;
	and.b32  	%r1830, %r1829, %r103;
	shl.b32 	%r1831, %r1830, 2;
	add.s32 	%r1833, %r1467, %r1831;
	ld.shared.u32 	%r1834, [%r1833+29184];
	setp.gt.s32 	%p266, %r1827, -1;
	selp.b32 	%r1835, -1, -2147483648, %p266;
	xor.b32  	%r1836, %r1835, %r1827;
	add.s32 	%r1837, %r1834, %r321;
	mul.wide.u32 	%rd107, %r1837, 4;
	add.s64 	%rd108, %rd1, %rd107;
	st.global.u32 	[%rd108], %r1836;
$L__BB5_185:
	bar.warp.sync 	-1;
	add.s32 	%r322, %r1, 3840;
	setp.ge.s32 	%p267, %r322, %r312;
	@%p267 bra 	$L__BB5_187;
	ld.shared.u32 	%r1838, [%r129+15360];
	setp.eq.s32 	%p268, %r1838, 2147483647;
	selp.b32 	%r1839, -2147483648, %r1838, %p268;
	shr.u32 	%r1840, %r1839, %r333;
	and.b32  	%r1841, %r1840, %r103;
	shl.b32 	%r1842, %r1841, 2;
	add.s32 	%r1844, %r1467, %r1842;
	ld.shared.u32 	%r1845, [%r1844+29184];
	setp.gt.s32 	%p269, %r1838, -1;
	selp.b32 	%r1846, -1, -2147483648, %p269;
	xor.b32  	%r1847, %r1846, %r1838;
	add.s32 	%r1848, %r1845, %r322;
	mul.wide.u32 	%rd109, %r1848, 4;
	add.s64 	%rd110, %rd1, %rd109;
	st.global.u32 	[%rd110], %r1847;
$L__BB5_187:
	bar.warp.sync 	-1;
	add.s32 	%r323, %r1, 4224;
	setp.ge.s32 	%p270, %r323, %r312;
	@%p270 bra 	$L__BB5_189;
	ld.shared.u32 	%r1849, [%r129+16896];
	setp.eq.s32 	%p271, %r1849, 2147483647;
	selp.b32 	%r1850, -2147483648, %r1849, %p271;
	shr.u32 	%r1851, %r1850, %r333;
	and.b32  	%r1852, %r1851, %r103;
	shl.b32 	%r1853, %r1852, 2;
	add.s32 	%r1855, %r1467, %r1853;
	ld.shared.u32 	%r1856, [%r1855+29184];
	setp.gt.s32 	%p272, %r1849, -1;
	selp.b32 	%r1857, -1, -2147483648, %p272;
	xor.b32  	%r1858, %r1857, %r1849;
	add.s32 	%r1859, %r1856, %r323;
	mul.wide.u32 	%rd111, %r1859, 4;
	add.s64 	%rd112, %rd1, %rd111;
	st.global.u32 	[%rd112], %r1858;
$L__BB5_189:
	bar.warp.sync 	-1;
	add.s32 	%r324, %r1, 4608;
	setp.ge.s32 	%p273, %r324, %r312;
	@%p273 bra 	$L__BB5_191;
	ld.shared.u32 	%r1860, [%r129+18432];
	setp.eq.s32 	%p274, %r1860, 2147483647;
	selp.b32 	%r1861, -2147483648, %r1860, %p274;
	shr.u32 	%r1862, %r1861, %r333;
	and.b32  	%r1863, %r1862, %r103;
	shl.b32 	%r1864, %r1863, 2;
	add.s32 	%r1866, %r1467, %r1864;
	ld.shared.u32 	%r1867, [%r1866+29184];
	setp.gt.s32 	%p275, %r1860, -1;
	selp.b32 	%r1868, -1, -2147483648, %p275;
	xor.b32  	%r1869, %r1868, %r1860;
	add.s32 	%r1870, %r1867, %r324;
	mul.wide.u32 	%rd113, %r1870, 4;
	add.s64 	%rd114, %rd1, %rd113;
	st.global.u32 	[%rd114], %r1869;
$L__BB5_191:
	bar.warp.sync 	-1;
	add.s32 	%r325, %r1, 4992;
	setp.ge.s32 	%p276, %r325, %r312;
	@%p276 bra 	$L__BB5_193;
	ld.shared.u32 	%r1871, [%r129+19968];
	setp.eq.s32 	%p277, %r1871, 2147483647;
	selp.b32 	%r1872, -2147483648, %r1871, %p277;
	shr.u32 	%r1873, %r1872, %r333;
	and.b32  	%r1874, %r1873, %r103;
	shl.b32 	%r1875, %r1874, 2;
	add.s32 	%r1877, %r1467, %r1875;
	ld.shared.u32 	%r1878, [%r1877+29184];
	setp.gt.s32 	%p278, %r1871, -1;
	selp.b32 	%r1879, -1, -2147483648, %p278;
	xor.b32  	%r1880, %r1879, %r1871;
	add.s32 	%r1881, %r1878, %r325;
	mul.wide.u32 	%rd115, %r1881, 4;
	add.s64 	%rd116, %rd1, %rd115;
	st.global.u32 	[%rd116], %r1880;
$L__BB5_193:
	bar.warp.sync 	-1;
	add.s32 	%r326, %r1, 5376;
	setp.ge.s32 	%p279, %r326, %r312;
	@%p279 bra 	$L__BB5_195;
	ld.shared.u32 	%r1882, [%r129+21504];
	setp.eq.s32 	%p280, %r1882, 2147483647;
	selp.b32 	%r1883, -2147483648, %r1882, %p280;
	shr.u32 	%r1884, %r1883, %r333;
	and.b32  	%r1885, %r1884, %r103;
	shl.b32 	%r1886, %r1885, 2;
	add.s32 	%r1888, %r1467, %r1886;
	ld.shared.u32 	%r1889, [%r1888+29184];
	setp.gt.s32 	%p281, %r1882, -1;
	selp.b32 	%r1890, -1, -2147483648, %p281;
	xor.b32  	%r1891, %r1890, %r1882;
	add.s32 	%r1892, %r1889, %r326;
	mul.wide.u32 	%rd117, %r1892, 4;
	add.s64 	%rd118, %rd1, %rd117;
	st.global.u32 	[%rd118], %r1891;
$L__BB5_195:
	bar.warp.sync 	-1;
	add.s32 	%r327, %r1, 5760;
	setp.ge.s32 	%p282, %r327, %r312;
	@%p282 bra 	$L__BB5_197;
	ld.shared.u32 	%r1893, [%r129+23040];
	setp.eq.s32 	%p283, %r1893, 2147483647;
	selp.b32 	%r1894, -2147483648, %r1893, %p283;
	shr.u32 	%r1895, %r1894, %r333;
	and.b32  	%r1896, %r1895, %r103;
	shl.b32 	%r1897, %r1896, 2;
	add.s32 	%r1899, %r1467, %r1897;
	ld.shared.u32 	%r1900, [%r1899+29184];
	setp.gt.s32 	%p284, %r1893, -1;
	selp.b32 	%r1901, -1, -2147483648, %p284;
	xor.b32  	%r1902, %r1901, %r1893;
	add.s32 	%r1903, %r1900, %r327;
	mul.wide.u32 	%rd119, %r1903, 4;
	add.s64 	%rd120, %rd1, %rd119;
	st.global.u32 	[%rd120], %r1902;
$L__BB5_197:
	bar.warp.sync 	-1;
	or.b32  	%r328, %r1, 6144;
	setp.ge.s32 	%p285, %r328, %r312;
	@%p285 bra 	$L__BB5_199;
	ld.shared.u32 	%r1904, [%r129+24576];
	setp.eq.s32 	%p286, %r1904, 2147483647;
	selp.b32 	%r1905, -2147483648, %r1904, %p286;
	shr.u32 	%r1906, %r1905, %r333;
	and.b32  	%r1907, %r1906, %r103;
	shl.b32 	%r1908, %r1907, 2;
	add.s32 	%r1910, %r1467, %r1908;
	ld.shared.u32 	%r1911, [%r1910+29184];
	setp.gt.s32 	%p287, %r1904, -1;
	selp.b32 	%r1912, -1, -2147483648, %p287;
	xor.b32  	%r1913, %r1912, %r1904;
	add.s32 	%r1914, %r1911, %r328;
	mul.wide.u32 	%rd121, %r1914, 4;
	add.s64 	%rd122, %rd1, %rd121;
	st.global.u32 	[%rd122], %r1913;
$L__BB5_199:
	bar.warp.sync 	-1;
	add.s32 	%r329, %r1, 6528;
	setp.ge.s32 	%p288, %r329, %r312;
	@%p288 bra 	$L__BB5_201;
	ld.shared.u32 	%r1915, [%r129+26112];
	setp.eq.s32 	%p289, %r1915, 2147483647;
	selp.b32 	%r1916, -2147483648, %r1915, %p289;
	shr.u32 	%r1917, %r1916, %r333;
	and.b32  	%r1918, %r1917, %r103;
	shl.b32 	%r1919, %r1918, 2;
	add.s32 	%r1921, %r1467, %r1919;
	ld.shared.u32 	%r1922, [%r1921+29184];
	setp.gt.s32 	%p290, %r1915, -1;
	selp.b32 	%r1923, -1, -2147483648, %p290;
	xor.b32  	%r1924, %r1923, %r1915;
	add.s32 	%r1925, %r1922, %r329;
	mul.wide.u32 	%rd123, %r1925, 4;
	add.s64 	%rd124, %rd1, %rd123;
	st.global.u32 	[%rd124], %r1924;
$L__BB5_201:
	bar.warp.sync 	-1;
	add.s32 	%r1926, %r1, 6912;
	ld.shared.u32 	%r330, [%r129+27648];
	setp.eq.s32 	%p291, %r330, 2147483647;
	selp.b32 	%r1927, -2147483648, %r330, %p291;
	shr.u32 	%r1928, %r1927, %r333;
	and.b32  	%r1929, %r1928, %r103;
	shl.b32 	%r1930, %r1929, 2;
	add.s32 	%r1932, %r1467, %r1930;
	ld.shared.u32 	%r1933, [%r1932+29184];
	add.s32 	%r331, %r1933, %r1926;
	setp.ge.s32 	%p292, %r1926, %r312;
	@%p292 bra 	$L__BB5_203;
	setp.gt.s32 	%p293, %r330, -1;
	selp.b32 	%r1934, -1, -2147483648, %p293;
	xor.b32  	%r1935, %r1934, %r330;
	mul.wide.u32 	%rd125, %r331, 4;
	add.s64 	%rd126, %rd1, %rd125;
	st.global.u32 	[%rd126], %r1935;
$L__BB5_203:
	bar.warp.sync 	-1;
$L__BB5_204:
	ret;

}


// ===== COMPILED SASS (sm_100) =====

	.target	sm_100

	.elftype	@"ET_EXEC"


//--------------------- .note.nv.tkinfo           --------------------------
	.section	.note.nv.tkinfo,"",@"SHT_NOTE"
	.sectionflags	@"SHF_NOTE_NV_TKINFO"
	.tkinfo
        /*0018*/ 	.word	0x00000002
        /*0030*/ 	.string	""
        /*0030*/ 	.string	"ptxas"
        /*0030*/ 	.string	"Cuda compilation tools, release 13.0, V13.0.88"
        /*0030*/ 	.string	"Build cuda_13.0.r13.0/compiler.36424714_0"
        /*0030*/ 	.string	"-arch sm_100 -m 64 "



//--------------------- .note.nv.cuinfo           --------------------------
	.section	.note.nv.cuinfo,"",@"SHT_NOTE"
	.sectionflags	@"SHF_NOTE_NV_CUINFO"
        /*0018*/ 	.short	0x0002
        /*001a*/ 	.short	0x0064
        /*001c*/ 	.short	0x0082
	.zero		2


//--------------------- .nv.info                  --------------------------
	.section	.nv.info,"",@"SHT_CUDA_INFO"
	.align	4


	//----- nvinfo : EIATTR_REGCOUNT
	.align		4
        /*0000*/ 	.byte	0x04, 0x2f
        /*0002*/ 	.short	(.L_41 - .L_40)
	.align		4
.L_40:
        /*0004*/ 	.word	index@(_Z4topkPfS_ii)
        /*0008*/ 	.word	0x0000000a


	//----- nvinfo : EIATTR_FRAME_SIZE
	.align		4
.L_41:
        /*000c*/ 	.byte	0x04, 0x11
        /*000e*/ 	.short	(.L_43 - .L_42)
	.align		4
.L_42:
        /*0010*/ 	.word	index@(_Z4topkPfS_ii)
        /*0014*/ 	.word	0x00000000


	//----- nvinfo : EIATTR_REGCOUNT
	.align		4
.L_43:
        /*0018*/ 	.byte	0x04, 0x2f
        /*001a*/ 	.short	(.L_45 - .L_44)
	.align		4
.L_44:
        /*001c*/ 	.word	index@(_ZN3cub18CUB_300001_SM_10006detail11EmptyKernelIvEEvv)
        /*0020*/ 	.word	0x00000004


	//----- nvinfo : EIATTR_FRAME_SIZE
	.align		4
.L_45:
        /*0024*/ 	.byte	0x04, 0x11
        /*0026*/ 	.short	(.L_47 - .L_46)
	.align		4
.L_46:
        /*0028*/ 	.word	index@(_ZN3cub18CUB_300001_SM_10006detail11EmptyKernelIvEEvv)
        /*002c*/ 	.word	0x00000000


	//----- nvinfo : EIATTR_REGCOUNT
	.align		4
.L_47:
        /*0030*/ 	.byte	0x04, 0x2f
        /*0032*/ 	.short	(.L_49 - .L_48)
	.align		4
.L_48:
        /*0034*/ 	.word	index@(_ZN3cub18CUB_300001_SM_10006detail10radix_sort31DeviceRadixSortSingleTileKernelINS1_5radix10policy_hubIfNS0_8NullTypeEjE10Policy1000ELNS0_9SortOrderE0EfS6_jNS1_21identity_decomposer_tEEEvPKT1_PSB_PKT2_PSF_T3_iiT4_)
        /*0038*/ 	.word	0x0000007f


	//----- nvinfo : EIATTR_FRAME_SIZE
	.align		4
.L_49:
        /*003c*/ 	.byte	0x04, 0x11
        /*003e*/ 	.short	(.L_51 - .L_50)
	.align		4
.L_50:
        /*0040*/ 	.word	index@(_ZN3cub18CUB_300001_SM_10006detail10radix_sort31DeviceRadixSortSingleTileKernelINS1_5radix10policy_hubIfNS0_8NullTypeEjE10Policy1000ELNS0_9SortOrderE0EfS6_jNS1_21identity_decomposer_tEEEvPKT1_PSB_PKT2_PSF_T3_iiT4_)
        /*0044*/ 	.word	0x00000000


	//----- nvinfo : EIATTR_REGCOUNT
	.align		4
.L_51:
        /*0048*/ 	.byte	0x04, 0x2f
        /*004a*/ 	.short	(.L_53 - .L_52)
	.align		4
.L_52:
        /*004c*/ 	.word	index@(_ZN3cub18CUB_300001_SM_10006detail10radix_sort30DeviceRadixSortHistogramKernelINS1_5radix10policy_hubIfNS0_8NullTypeEjE10Policy1000ELNS0_9SortOrderE0EfjNS1_21identity_decomposer_tEEEvPT2_PKT1_SB_iiT3_)
        /*0050*/ 	.word	0x00000020


	//----- nvinfo : EIATTR_FRAME_SIZE
	.align		4
.L_53:
        /*0054*/ 	.byte	0x04, 0x11
        /*0056*/ 	.short	(.L_55 - .L_54)
	.align		4
.L_54:
        /*0058*/ 	.word	index@(_ZN3cub18CUB_300001_SM_10006detail10radix_sort30DeviceRadixSortHistogramKernelINS1_5radix10policy_hubIfNS0_8NullTypeEjE10Policy1000ELNS0_9SortOrderE0EfjNS1_21identity_decomposer_tEEEvPT2_PKT1_SB_iiT3_)
        /*005c*/ 	.word	0x00000000


	//----- nvinfo : EIATTR_REGCOUNT
	.align		4
.L_55:
        /*0060*/ 	.byte	0x04, 0x2f
        /*0062*/ 	.short	(.L_57 - .L_56)
	.align		4
.L_56:
        /*0064*/ 	.word	index@(_ZN3cub18CUB_300001_SM_10006detail10radix_sort33DeviceRadixSortExclusiveSumKernelINS1_5radix10policy_hubIfNS0_8NullTypeEjE10Policy1000EjEEvPT0_)
        /*0068*/ 	.word	0x00000018


	//----- nvinfo : EIATTR_FRAME_SIZE
	.align		4
.L_57:
        /*006c*/ 	.byte	0x04, 0x11
        /*006e*/ 	.short	(.L_59 - .L_58)
	.align		4
.L_58:
        /*0070*/ 	.word	index@(_ZN3cub18CUB_300001_SM_10006detail10radix_sort33DeviceRadixSortExclusiveSumKernelINS1_5radix10policy_hubIfNS0_8NullTypeEjE10Policy1000EjEEvPT0_)
        /*0074*/ 	.word	0x00000000


	//----- nvinfo : EIATTR_REGCOUNT
	.align		4
.L_59:
        /*0078*/ 	.byte	0x04, 0x2f
        /*007a*/ 	.short	(.L_61 - .L_60)
	.align		4
.L_60:
        /*007c*/ 	.word	index@(_ZN3cub18CUB_300001_SM_10006detail10radix_sort29DeviceRadixSortOnesweepKernelINS1_5radix10policy_hubIfNS0_8NullTypeEjE10Policy1000ELNS0_9SortOrderE0EfS6_jiiNS1_21identity_decomposer_tEEEvPT5_SC_PT3_PKSD_PT1_PKSH_PT2_PKSL_T4_iiT6_)
        /*0080*/ 	.word	0x0000004f


	//----- nvinfo : EIATTR_FRAME_SIZE
	.align		4
.L_61:
        /*0084*/ 	.byte	0x04, 0x11
        /*0086*/ 	.short	(.L_63 - .L_62)
	.align		4
.L_62:
        /*0088*/ 	.word	index@(_ZN3cub18CUB_300001_SM_10006detail10radix_sort29DeviceRadixSortOnesweepKernelINS1_5radix10policy_hubIfNS0_8NullTypeEjE10Policy1000ELNS0_9SortOrderE0EfS6_jiiNS1_21identity_decomposer_tEEEvPT5_SC_PT3_PKSD_PT1_PKSH_PT2_PKSL_T4_iiT6_)
        /*008c*/ 	.word	0x00000000


	//----- nvinfo : EIATTR_MIN_STACK_SIZE
	.align		4
.L_63:
        /*0090*/ 	.byte	0x04, 0x12
        /*0092*/ 	.short	(.L_65 - .L_64)
	.align		4
.L_64:
        /*0094*/ 	.word	index@(_ZN3cub18CUB_300001_SM_10006detail10radix_sort29DeviceRadixSortOnesweepKernelINS1_5radix10policy_hubIfNS0_8NullTypeEjE10Policy1000ELNS0_9SortOrderE0EfS6_jiiNS1_21identity_decomposer_tEEEvPT5_SC_PT3_PKSD_PT1_PKSH_PT2_PKSL_T4_iiT6_)
        /*0098*/ 	.word	0x00000000


	//----- nvinfo : EIATTR_MIN_STACK_SIZE
	.align		4
.L_65:
        /*009c*/ 	.byte	0x04, 0x12
        /*009e*/ 	.short	(.L_67 - .L_66)
	.align		4
.L_66:
        /*00a0*/ 	.word	index@(_ZN3cub18CUB_300001_SM_10006detail10radix_sort33DeviceRadixSortExclusiveSumKernelINS1_5radix10policy_hubIfNS0_8NullTypeEjE10Policy1000EjEEvPT0_)
        /*00a4*/ 	.word	0x00000000


	//----- nvinfo : EIATTR_MIN_STACK_SIZE
	.align		4
.L_67:
        /*00a8*/ 	.byte	0x04, 0x12
        /*00aa*/ 	.short	(.L_69 - .L_68)
	.align		4
.L_68:
        /*00ac*/ 	.word	index@(_ZN3cub18CUB_300001_SM_10006detail10radix_sort30DeviceRadixSortHistogramKernelINS1_5radix10policy_hubIfNS0_8NullTypeEjE10Policy1000ELNS0_9SortOrderE0EfjNS1_21identity_decomposer_tEEEvPT2_PKT1_SB_iiT3_)
        /*00b0*/ 	.word	0x00000000


	//----- nvinfo : EIATTR_MIN_STACK_SIZE
	.align		4
.L_69:
        /*00b4*/ 	.byte	0x04, 0x12
        /*00b6*/ 	.short	(.L_71 - .L_70)
	.align		4
.L_70:
        /*00b8*/ 	.word	index@(_ZN3cub18CUB_300001_SM_10006detail10radix_sort31DeviceRadixSortSingleTileKernelINS1_5radix10policy_hubIfNS0_8NullTypeEjE10Policy1000ELNS0_9SortOrderE0EfS6_jNS1_21identity_decomposer_tEEEvPKT1_PSB_PKT2_PSF_T3_iiT4_)
        /*00bc*/ 	.word	0x00000000


	//----- nvinfo : EIATTR_MIN_STACK_SIZE
	.align		4
.L_71:
        /*00c0*/ 	.byte	0x04, 0x12
        /*00c2*/ 	.short	(.L_73 - .L_72)
	.align		4
.L_72:
        /*00c4*/ 	.word	index@(_ZN3cub18CUB_300001_SM_10006detail11EmptyKernelIvEEvv)
        /*00c8*/ 	.word	0x00000000


	//----- nvinfo : EIATTR_MIN_STACK_SIZE
	.align		4
.L_73:
        /*00cc*/ 	.byte	0x04, 0x12
        /*00ce*/ 	.short	(.L_75 - .L_74)
	.align		4
.L_74:
        /*00d0*/ 	.word	index@(_Z4topkPfS_ii)
        /*00d4*/ 	.word	0x00000000
.L_75:


//--------------------- .nv.compat                --------------------------
	.section	.nv.compat,"",@"SHT_CUDA_COMPAT_INFO"
	.align	4
        /*0000*/ 	.byte	0x02, 0x09, 0x00, 0x00, 0x02, 0x02, 0x01, 0x00, 0x02, 0x05, 0x05, 0x00, 0x03, 0x07, 0x01, 0x01
        /*0010*/ 	.byte	0x02, 0x03, 0x00, 0x00, 0x02, 0x06, 0x01, 0x00, 0x04, 0x0b, 0x08, 0x00, 0x09, 0x00, 0x00, 0x00
        /*0020*/ 	.byte	0x00, 0x00, 0x00, 0x00


//--------------------- .nv.info._ZN3cub18CUB_300001_SM_10006detail10radix_sort29DeviceRadixSortOnesweepKernelINS1_5radix10policy_hubIfNS0_8NullTypeEjE10Policy1000ELNS0_9SortOrderE0EfS6_jiiNS1_21identity_decomposer_tEEEvPT5_SC_PT3_PKSD_PT1_PKSH_PT2_PKSL_T4_iiT6_ --------------------------
	.section	.nv.info._ZN3cub18CUB_300001_SM_10006detail10radix_sort29DeviceRadixSortOnesweepKernelINS1_5radix10policy_hubIfNS0_8NullTypeEjE10Policy1000ELNS0_9SortOrderE0EfS6_jiiNS1_21identity_decomposer_tEEEvPT5_SC_PT3_PKSD_PT1_PKSH_PT2_PKSL_T4_iiT6_,"",@"SHT_CUDA_INFO"
	.sectionflags	@""
	.align	4


	//----- nvinfo : EIATTR_CUDA_API_VERSION
	.align		4
        /*0000*/ 	.byte	0x04, 0x37
        /*0002*/ 	.short	(.L_77 - .L_76)
.L_76:
        /*0004*/ 	.word	0x00000082


	//----- nvinfo : EIATTR_KPARAM_INFO
	.align		4
.L_77:
        /*0008*/ 	.byte	0x04, 0x17
        /*000a*/ 	.short	(.L_79 - .L_78)
.L_78:
        /*000c*/ 	.word	0x00000000
        /*0010*/ 	.short	0x000b
        /*0012*/ 	.short	0x004c
        /*0014*/ 	.byte	0x00, 0xf0, 0x05, 0x00


	//----- nvinfo : EIATTR_KPARAM_INFO
	.align		4
.L_79:
        /*0018*/ 	.byte	0x04, 0x17
        /*001a*/ 	.short	(.L_81 - .L_80)
.L_80:
        /*001c*/ 	.word	0x00000000
        /*0020*/ 	.short	0x000a
        /*0022*/ 	.short	0x0048
        /*0024*/ 	.byte	0x00, 0xf0, 0x11, 0x00


	//----- nvinfo : EIATTR_KPARAM_INFO
	.align		4
.L_81:
        /*0028*/ 	.byte	0x04, 0x17
        /*002a*/ 	.short	(.L_83 - .L_82)
.L_82:
        /*002c*/ 	.word	0x00000000
        /*0030*/ 	.short	0x0009
        /*0032*/ 	.short	0x0044
        /*0034*/ 	.byte	0x00, 0xf0, 0x11, 0x00


	//----- nvinfo : EIATTR_KPARAM_INFO
	.align		4
.L_83:
        /*0038*/ 	.byte	0x04, 0x17
        /*003a*/ 	.short	(.L_85 - .L_84)
.L_84:
        /*003c*/ 	.word	0x00000000
        /*0040*/ 	.short	0x0008
        /*0042*/ 	.short	0x0040
        /*0044*/ 	.byte	0x00, 0xf0, 0x11, 0x00


	//----- nvinfo : EIATTR_KPARAM_INFO
	.align		4
.L_85:
        /*0048*/ 	.byte	0x04, 0x17
        /*004a*/ 	.short	(.L_87 - .L_86)
.L_86:
        /*004c*/ 	.word	0x00000000
        /*0050*/ 	.short	0x0007
        /*0052*/ 	.short	0x0038
        /*0054*/ 	.byte	0x00, 0xf5, 0x21, 0x00


	//----- nvinfo : EIATTR_KPARAM_INFO
	.align		4
.L_87:
        /*0058*/ 	.byte	0x04, 0x17
        /*005a*/ 	.short	(.L_89 - .L_88)
.L_88:
        /*005c*/ 	.word	0x00000000
        /*0060*/ 	.short	0x0006
        /*0062*/ 	.short	0x0030
        /*0064*/ 	.byte	0x00, 0xf5, 0x21, 0x00


	//----- nvinfo : EIATTR_KPARAM_INFO
	.align		4
.L_89:
        /*0068*/ 	.byte	0x04, 0x17
        /*006a*/ 	.short	(.L_91 - .L_90)
.L_90:
        /*006c*/ 	.word	0x00000000
        /*0070*/ 	.short	0x0005
        /*0072*/ 	.short	0x0028
        /*0074*/ 	.byte	0x00, 0xf5, 0x21, 0x00


	//----- nvinfo : EIATTR_KPARAM_INFO
	.align		4
.L_91:
        /*0078*/ 	.byte	0x04, 0x17
        /*007a*/ 	.short	(.L_93 - .L_92)
.L_92:
        /*007c*/ 	.word	0x00000000
        /*0080*/ 	.short	0x0004
        /*0082*/ 	.short	0x0020
        /*0084*/ 	.byte	0x00, 0xf5, 0x21, 0x00


	//----- nvinfo : EIATTR_KPARAM_INFO
	.align		4
.L_93:
        /*0088*/ 	.byte	0x04, 0x17
        /*008a*/ 	.short	(.L_95 - .L_94)
.L_94:
        /*008c*/ 	.word	0x00000000
        /*0090*/ 	.short	0x0003
        /*0092*/ 	.short	0x0018
        /*0094*/ 	.byte	0x00, 0xf5, 0x21, 0x00


	//----- nvinfo : EIATTR_KPARAM_INFO
	.align		4
.L_95:
        /*0098*/ 	.byte	0x04, 0x17
        /*009a*/ 	.short	(.L_97 - .L_96)
.L_96:
        /*009c*/ 	.word	0x00000000
        /*00a0*/ 	.short	0x0002
        /*00a2*/ 	.short	0x0010
        /*00a4*/ 	.byte	0x00, 0xf5, 0x21, 0x00


	//----- nvinfo : EIATTR_KPARAM_INFO
	.align		4
.L_97:
        /*00a8*/ 	.byte	0x04, 0x17
        /*00aa*/ 	.short	(.L_99 - .L_98)
.L_98:
        /*00ac*/ 	.word	0x00000000
        /*00b0*/ 	.short	0x0001
        /*00b2*/ 	.short	0x0008
        /*00b4*/ 	.byte	0x00, 0xf5, 0x21, 0x00


	//----- nvinfo : EIATTR_KPARAM_INFO
	.align		4
.L_99:
        /*00b8*/ 	.byte	0x04, 0x17
        /*00ba*/ 	.short	(.L_101 - .L_100)
.L_100:
        /*00bc*/ 	.word	0x00000000
        /*00c0*/ 	.short	0x0000
        /*00c2*/ 	.short	0x0000
        /*00c4*/ 	.byte	0x00, 0xf5, 0x21, 0x00


	//----- nvinfo : EIATTR_SPARSE_MMA_MASK
	.align		4
.L_101:
        /*00c8*/ 	.byte	0x03, 0x50
        /*00ca*/ 	.short	0x0000


	//----- nvinfo : EIATTR_MAXREG_COUNT
	.align		4
        /*00cc*/ 	.byte	0x03, 0x1b
        /*00ce*/ 	.short	0x00a8


	//----- nvinfo : EIATTR_NUM_BARRIERS
	.align		4
        /*00d0*/ 	.byte	0x02, 0x4c
        /*00d2*/ 	.byte	0x01
	.zero		1


	//----- nvinfo : EIATTR_MERCURY_ISA_VERSION
	.align		4
        /*00d4*/ 	.byte	0x03, 0x5f
        /*00d6*/ 	.short	0x0101


	//----- nvinfo : EIATTR_COOP_GROUP_MASK_REGIDS
	.align		4
        /*00d8*/ 	.byte	0x04, 0x29
        /*00da*/ 	.short	(.L_103 - .L_102)


	//   ....[0]....
.L_102:
        /*00dc*/ 	.word	0xffffffff


	//   ....[1]....
        /*00e0*/ 	.word	0x0500000b


	//   ....[2]....
        /*00e4*/ 	.word	0xffffffff


	//   ....[3]....
        /*00e8*/ 	.word	0xffffffff


	//   ....[4]....
        /*00ec*/ 	.word	0xffffffff


	//   ....[5]....
        /*00f0*/ 	.word	0xffffffff


	//   ....[6]....
        /*00f4*/ 	.word	0xffffffff


	//   ....[7]....
        /*00f8*/ 	.word	0xffffffff


	//   ....[8]....
        /*00fc*/ 	.word	0xffffffff


	//   ....[9]....
        /*0100*/ 	.word	0xffffffff


	//   ....[10]....
        /*0104*/ 	.word	0xffffffff


	//   ....[11]....
        /*0108*/ 	.word	0xffffffff


	//   ....[12]....
        /*010c*/ 	.word	0xffffffff


	//   ....[13]....
        /*0110*/ 	.word	0xffffffff


	//   ....[14]....
        /*0114*/ 	.word	0xffffffff


	//   ....[15]....
        /*0118*/ 	.word	0xffffffff


	//   ....[16]....
        /*011c*/ 	.word	0xffffffff


	//   ....[17]....
        /*0120*/ 	.word	0xffffffff


	//   ....[18]....
        /*0124*/ 	.word	0xffffffff


	//   ....[19]....
        /*0128*/ 	.word	0xffffffff


	//   ....[20]....
        /*012c*/ 	.word	0xffffffff


	//   ....[21]....
        /*0130*/ 	.word	0xffffffff


	//   ....[22]....
        /*0134*/ 	.word	0xffffffff


	//   ....[23]....
        /*0138*/ 	.word	0xffffffff


	//   ....[24]....
        /*013c*/ 	.word	0xffffffff


	//   ....[25]....
        /*0140*/ 	.word	0xffffffff


	//   ....[26]....
        /*0144*/ 	.word	0xffffffff


	//   ....[27]....
        /*0148*/ 	.word	0xffffffff


	//   ....[28]....
        /*014c*/ 	.word	0xffffffff


	//   ....[29]....
        /*0150*/ 	.word	0xffffffff


	//   ....[30]....
        /*0154*/ 	.word	0xffffffff


	//   ....[31]....
        /*0158*/ 	.word	0xffffffff


	//   ....[32]....
        /*015c*/ 	.word	0xffffffff


	//   ....[33]....
        /*0160*/ 	.word	0xffffffff


	//   ....[34]....
        /*0164*/ 	.word	0xffffffff


	//   ....[35]....
        /*0168*/ 	.word	0xffffffff


	//   ....[36]....
        /*016c*/ 	.word	0xffffffff


	//   ....[37]....
        /*0170*/ 	.word	0xffffffff


	//   ....[38]....
        /*0174*/ 	.word	0xffffffff


	//   ....[39]....
        /*0178*/ 	.word	0xffffffff


	//   ....[40]....
        /*017c*/ 	.word	0xffffffff


	//   ....[41]....
        /*0180*/ 	.word	0xffffffff


	//   ....[42]....
        /*0184*/ 	.word	0xffffffff


	//   ....[43]....
        /*0188*/ 	.word	0xffffffff


	//   ....[44]....
        /*018c*/ 	.word	0xffffffff


	//   ....[45]....
        /*0190*/ 	.word	0xffffffff


	//   ....[46]....
        /*0194*/ 	.word	0xffffffff


	//   ....[47]....
        /*0198*/ 	.word	0xffffffff


	//   ....[48]....
        /*019c*/ 	.word	0xffffffff


	//   ....[49]....
        /*01a0*/ 	.word	0xffffffff


	//   ....[50]....
        /*01a4*/ 	.word	0xffffffff


	//   ....[51]....
        /*01a8*/ 	.word	0xffffffff


	//   ....[52]....
        /*01ac*/ 	.word	0xffffffff


	//   ....[53]....
        /*01b0*/ 	.word	0xffffffff


	//   ....[54]....
        /*01b4*/ 	.word	0xffffffff


	//   ....[55]....
        /*01b8*/ 	.word	0xffffffff


	//   ....[56]....
        /*01bc*/ 	.word	0xffffffff


	//   ....[57]....
        /*01c0*/ 	.word	0xffffffff


	//   ....[58]....
        /*01c4*/ 	.word	0xffffffff


	//   ....[59]....
        /*01c8*/ 	.word	0xffffffff


	//   ....[60]....
        /*01cc*/ 	.word	0xffffffff


	//   ....[61]....
        /*01d0*/ 	.word	0xffffffff


	//   ....[62]....
        /*01d4*/ 	.word	0xffffffff


	//   ....[63]....
        /*01d8*/ 	.word	0xffffffff


	//   ....[64]....
        /*01dc*/ 	.word	0xffffffff


	//   ....[65]....
        /*01e0*/ 	.word	0xffffffff


	//   ....[66]....
        /*01e4*/ 	.word	0xffffffff


	//   ....[67]....
        /*01e8*/ 	.word	0xffffffff


	//   ....[68]....
        /*01ec*/ 	.word	0xffffffff


	//   ....[69]....
        /*01f0*/ 	.word	0xffffffff


	//   ....[70]....
        /*01f4*/ 	.word	0xffffffff


	//   ....[71]....
        /*01f8*/ 	.word	0xffffffff


	//   ....[72]....
        /*01fc*/ 	.word	0xffffffff


	//   ....[73]....
        /*0200*/ 	.word	0xffffffff


	//   ....[74]....
        /*0204*/ 	.word	0xffffffff


	//   ....[75]....
        /*0208*/ 	.word	0xffffffff


	//   ....[76]....
        /*020c*/ 	.word	0xffffffff


	//   ....[77]....
        /*0210*/ 	.word	0xffffffff


	//   ....[78]....
        /*0214*/ 	.word	0xffffffff


	//   ....[79]....
        /*0218*/ 	.word	0xffffffff


	//   ....[80]....
        /*021c*/ 	.word	0xffffffff


	//   ....[81]....
        /*0220*/ 	.word	0xffffffff


	//   ....[82]....
        /*0224*/ 	.word	0xffffffff


	//   ....[83]....
        /*0228*/ 	.word	0xffffffff


	//   ....[84]....
        /*022c*/ 	.word	0xffffffff


	//   ....[85]....
        /*0230*/ 	.word	0xffffffff


	//   ....[86]....
        /*0234*/ 	.word	0xffffffff


	//   ....[87]....
        /*0238*/ 	.word	0xffffffff


	//   ....[88]....
        /*023c*/ 	.word	0xffffffff


	//   ....[89]....
        /*0240*/ 	.word	0xffffffff


	//   ....[90]....
        /*0244*/ 	.word	0xffffffff


	//   ....[91]....
        /*0248*/ 	.word	0xffffffff


	//   ....[92]....
        /*024c*/ 	.word	0xffffffff


	//   ....[93]....
        /*0250*/ 	.word	0xffffffff


	//   ....[94]....
        /*0254*/ 	.word	0xffffffff


	//   ....[95]....
        /*0258*/ 	.word	0xffffffff


	//   ....[96]....
        /*025c*/ 	.word	0xffffffff


	//   ....[97]....
        /*0260*/ 	.word	0xffffffff


	//   ....[98]....
        /*0264*/ 	.word	0xffffffff


	//   ....[99]....
        /*0268*/ 	.word	0xffffffff


	//   ....[100]....
        /*026c*/ 	.word	0xffffffff


	//   ....[101]....
        /*0270*/ 	.word	0xffffffff


	//   ....[102]....
        /*0274*/ 	.word	0xffffffff


	//   ....[103]....
        /*0278*/ 	.word	0xffffffff


	//   ....[104]....
        /*027c*/ 	.word	0xffffffff


	//   ....[105]....
        /*0280*/ 	.word	0xffffffff


	//   ....[106]....
        /*0284*/ 	.word	0xffffffff


	//   ....[107]....
        /*0288*/ 	.word	0xffffffff


	//   ....[108]....
        /*028c*/ 	.word	0xffffffff


	//   ....[109]....
        /*0290*/ 	.word	0xffffffff


	//   ....[110]....
        /*0294*/ 	.word	0xffffffff


	//   ....[111]....
        /*0298*/ 	.word	0xffffffff


	//   ....[112]....
        /*029c*/ 	.word	0xffffffff


	//   ....[113]....
        /*02a0*/ 	.word	0xffffffff


	//   ....[114]....
        /*02a4*/ 	.word	0xffffffff


	//   ....[115]....
        /*02a8*/ 	.word	0xffffffff


	//   ....[116]....
        /*02ac*/ 	.word	0xffffffff


	//   ....[117]....
        /*02b0*/ 	.word	0xffffffff


	//   ....[118]....
        /*02b4*/ 	.word	0xffffffff


	//   ....[119]....
        /*02b8*/ 	.word	0xffffffff


	//   ....[120]....
        /*02bc*/ 	.word	0xffffffff


	//   ....[121]....
        /*02c0*/ 	.word	0xffffffff


	//   ....[122]....
        /*02c4*/ 	.word	0xffffffff


	//   ....[123]....
        /*02c8*/ 	.word	0xffffffff


	//   ....[124]....
        /*02cc*/ 	.word	0xffffffff


	//   ....[125]....
        /*02d0*/ 	.word	0xffffffff


	//   ....[126]....
        /*02d4*/ 	.word	0xffffffff


	//   ....[127]....
        /*02d8*/ 	.word	0xffffffff


	//   ....[128]....
        /*02dc*/ 	.word	0xffffffff


	//   ....[129]....
        /*02e0*/ 	.word	0xffffffff


	//   ....[130]....
        /*02e4*/ 	.word	0xffffffff


	//   ....[131]....
        /*02e8*/ 	.word	0xffffffff


	//   ....[132]....
        /*02ec*/ 	.word	0xffffffff


	//   ....[133]....
        /*02f0*/ 	.word	0xffffffff


	//   ....[134]....
        /*02f4*/ 	.word	0xffffffff


	//   ....[135]....
        /*02f8*/ 	.word	0xffffffff


	//   ....[136]....
        /*02fc*/ 	.word	0xffffffff


	//   ....[137]....
        /*0300*/ 	.word	0xffffffff


	//   ....[138]....
        /*0304*/ 	.word	0xffffffff


	//   ....[139]....
        /*0308*/ 	.word	0xffffffff


	//   ....[140]....
        /*030c*/ 	.word	0xffffffff


	//   ....[141]....
        /*0310*/ 	.word	0xffffffff


	//   ....[142]....
        /*0314*/ 	.word	0xffffffff


	//   ....[143]....
        /*0318*/ 	.word	0xffffffff


	//   ....[144]....
        /*031c*/ 	.word	0xffffffff


	//   ....[145]....
        /*0320*/ 	.word	0xffffffff


	//   ....[146]....
        /*0324*/ 	.word	0xffffffff


	//   ....[147]....
        /*0328*/ 	.word	0xffffffff


	//   ....[148]....
        /*032c*/ 	.word	0xffffffff


	//   ....[149]....
        /*0330*/ 	.word	0xffffffff


	//   ....[150]....
        /*0334*/ 	.word	0xffffffff


	//   ....[151]....
        /*0338*/ 	.word	0xffffffff


	//   ....[152]....
        /*033c*/ 	.word	0xffffffff


	//   ....[153]....
        /*0340*/ 	.word	0xffffffff


	//   ....[154]....
        /*0344*/ 	.word	0xffffffff


	//   ....[155]....
        /*0348*/ 	.word	0xffffffff


	//   ....[156]....
        /*034c*/ 	.word	0xffffffff


	//   ....[157]....
        /*0350*/ 	.word	0xffffffff


	//   ....[158]....
        /*0354*/ 	.word	0xffffffff


	//   ....[159]....
        /*0358*/ 	.word	0xffffffff


	//   ....[160]....
        /*035c*/ 	.word	0xffffffff


	//   ....[161]....
        /*0360*/ 	.word	0xffffffff


	//   ....[162]....
        /*0364*/ 	.word	0xffffffff


	//   ....[163]....
        /*0368*/ 	.word	0xffffffff


	//   ....[164]....
        /*036c*/ 	.word	0xffffffff


	//   ....[165]....
        /*0370*/ 	.word	0xffffffff


	//   ....[166]....
        /*0374*/ 	.word	0xffffffff


	//   ....[167]....
        /*0378*/ 	.word	0xffffffff


	//   ....[168]....
        /*037c*/ 	.word	0xffffffff


	//   ....[169]....
        /*0380*/ 	.word	0xffffffff


	//   ....[170]....
        /*0384*/ 	.word	0xffffffff


	//   ....[171]....
        /*0388*/ 	.word	0xffffffff


	//   ....[172]....
        /*038c*/ 	.word	0xffffffff


	//   ....[173]....
        /*0390*/ 	.word	0xffffffff


	//   ....[174]....
        /*0394*/ 	.word	0xffffffff


	//   ....[175]....
        /*0398*/ 	.word	0xffffffff


	//   ....[176]....
        /*039c*/ 	.word	0xffffffff


	//   ....[177]....
        /*03a0*/ 	.word	0xffffffff


	//   ....[178]....
        /*03a4*/ 	.word	0x05000007


	//   ....[179]....
        /*03a8*/ 	.word	0xffffffff


	//   ....[180]....
        /*03ac*/ 	.word	0xffffffff


	//   ....[181]....
        /*03b0*/ 	.word	0xffffffff


	//   ....[182]....
        /*03b4*/ 	.word	0xffffffff


	//   ....[183]....
        /*03b8*/ 	.word	0xffffffff


	//   ....[184]....
        /*03bc*/ 	.word	0xffffffff


	//   ....[185]....
        /*03c0*/ 	.word	0xffffffff


	//   ....[186]....
        /*03c4*/ 	.word	0xffffffff


	//   ....[187]....
        /*03c8*/ 	.word	0xffffffff


	//   ....[188]....
        /*03cc*/ 	.word	0xffffffff


	//   ....[189]....
        /*03d0*/ 	.word	0xffffffff


	//   ....[190]....
        /*03d4*/ 	.word	0xffffffff


	//   ....[191]....
        /*03d8*/ 	.word	0xffffffff


	//   ....[192]....
        /*03dc*/ 	.word	0xffffffff


	//   ....[193]....
        /*03e0*/ 	.word	0xffffffff


	//   ....[194]....
        /*03e4*/ 	.word	0xffffffff


	//   ....[195]....
        /*03e8*/ 	.word	0xffffffff


	//   ....[196]....
        /*03ec*/ 	.word	0xffffffff


	//   ....[197]....
        /*03f0*/ 	.word	0xffffffff


	//   ....[198]....
        /*03f4*/ 	.word	0xffffffff


	//   ....[199]....
        /*03f8*/ 	.word	0xffffffff


	//   ....[200]....
        /*03fc*/ 	.word	0xffffffff


	//   ....[201]....
        /*0400*/ 	.word	0xffffffff


	//   ....[202]....
        /*0404*/ 	.word	0xffffffff


	//   ....[203]....
        /*0408*/ 	.word	0xffffffff


	//   ....[204]....
        /*040c*/ 	.word	0xffffffff


	//   ....[205]....
        /*0410*/ 	.word	0xffffffff


	//   ....[206]....
        /*0414*/ 	.word	0xffffffff


	//   ....[207]....
        /*0418*/ 	.word	0xffffffff


	//   ....[208]....
        /*041c*/ 	.word	0xffffffff


	//   ....[209]....
        /*0420*/ 	.word	0xffffffff


	//   ....[210]....
        /*0424*/ 	.word	0xffffffff


	//   ....[211]....
        /*0428*/ 	.word	0xffffffff


	//   ....[212]....
        /*042c*/ 	.word	0xffffffff


	//   ....[213]....
        /*0430*/ 	.word	0xffffffff


	//   ....[214]....
        /*0434*/ 	.word	0xffffffff


	//   ....[215]....
        /*0438*/ 	.word	0xffffffff


	//   ....[216]....
        /*043c*/ 	.word	0xffffffff


	//   ....[217]....
        /*0440*/ 	.word	0x0500003f


	//   ....[218]....
        /*0444*/ 	.word	0x0500003f


	//   ....[219]....
        /*0448*/ 	.word	0x0500003f


	//   ....[220]....
        /*044c*/ 	.word	0x0500003f


	//   ....[221]....
        /*0450*/ 	.word	0x0500003f


	//----- nvinfo : EIATTR_COOP_GROUP_INSTR_OFFSETS
	.align		4
.L_103:
        /*0454*/ 	.byte	0x04, 0x28
        /*0456*/ 	.short	(.L_105 - .L_104)


	//   ....[0]....
.L_104:
        /*0458*/ 	.word	0x00001260


	//   ....[1]....
        /*045c*/ 	.word	0x00001dd0


	//   ....[2]....
        /*0460*/ 	.word	0x00002b10


	//   ....[3]....
        /*0464*/ 	.word	0x00002b30


	//   ....[4]....
        /*0468*/ 	.word	0x00002b50


	//   ....[5]....
        /*046c*/ 	.word	0x00002b70


	//   ....[6]....
        /*0470*/ 	.word	0x00002b90


	//   ....[7]....
        /*0474*/ 	.word	0x00003060


	//   ....[8]....
        /*0478*/ 	.word	0x00003070


	//   ....[9]....
        /*047c*/ 	.word	0x00003090


	//   ....[10]....
        /*0480*/ 	.word	0x000030b0


	//   ....[11]....
        /*0484*/ 	.word	0x00003100


	//   ....[12]....
        /*0488*/ 	.word	0x00003110


	//   ....[13]....
        /*048c*/ 	.word	0x00003170


	//   ....[14]....
        /*0490*/ 	.word	0x000031b0


	//   ....[15]....
        /*0494*/ 	.word	0x00003280


	//   ....[16]....
        /*0498*/ 	.word	0x000032b0


	//   ....[17]....
        /*049c*/ 	.word	0x000032c0


	//   ....[18]....
        /*04a0*/ 	.word	0x000032e0


	//   ....[19]....
        /*04a4*/ 	.word	0x00003320


	//   ....[20]....
        /*04a8*/ 	.word	0x00003350


	//   ....[21]....
        /*04ac*/ 	.word	0x00003390


	//   ....[22]....
        /*04b0*/ 	.word	0x000033b0


	//   ....[23]....
        /*04b4*/ 	.word	0x000033d0


	//   ....[24]....
        /*04b8*/ 	.word	0x000034c0


	//   ....[25]....
        /*04bc*/ 	.word	0x000034f0


	//   ....[26]....
        /*04c0*/ 	.word	0x00003500


	//   ....[27]....
        /*04c4*/ 	.word	0x00003520


	//   ....[28]....
        /*04c8*/ 	.word	0x00003560


	//   ....[29]....
        /*04cc*/ 	.word	0x00003590


	//   ....[30]....
        /*04d0*/ 	.word	0x000035d0


	//   ....[31]....
        /*04d4*/ 	.word	0x000035f0


	//   ....[32]....
        /*04d8*/ 	.word	0x00003610


	//   ....[33]....
        /*04dc*/ 	.word	0x00003700


	//   ....[34]....
        /*04e0*/ 	.word	0x00003730


	//   ....[35]....
        /*04e4*/ 	.word	0x00003740


	//   ....[36]....
        /*04e8*/ 	.word	0x00003760


	//   ....[37]....
        /*04ec*/ 	.word	0x000037a0


	//   ....[38]....
        /*04f0*/ 	.word	0x000037d0


	//   ....[39]....
        /*04f4*/ 	.word	0x00003810


	//   ....[40]....
        /*04f8*/ 	.word	0x00003830


	//   ....[41]....
        /*04fc*/ 	.word	0x00003850


	//   ....[42]....
        /*0500*/ 	.word	0x00003940


	//   ....[43]....
        /*0504*/ 	.word	0x00003970


	//   ....[44]....
        /*0508*/ 	.word	0x00003980


	//   ....[45]....
        /*050c*/ 	.word	0x000039a0


	//   ....[46]....
        /*0510*/ 	.word	0x000039e0


	//   ....[47]....
        /*0514*/ 	.word	0x00003a10


	//   ....[48]....
        /*0518*/ 	.word	0x00003a50


	//   ....[49]....
        /*051c*/ 	.word	0x00003a70


	//   ....[50]....
        /*0520*/ 	.word	0x00003a90


	//   ....[51]....
        /*0524*/ 	.word	0x00003b80


	//   ....[52]....
        /*0528*/ 	.word	0x00003bb0


	//   ....[53]....
        /*052c*/ 	.word	0x00003bc0


	//   ....[54]....
        /*0530*/ 	.word	0x00003be0


	//   ....[55]....
        /*0534*/ 	.word	0x00003c20


	//   ....[56]....
        /*0538*/ 	.word	0x00003c50


	//   ....[57]....
        /*053c*/ 	.word	0x00003c90


	//   ....[58]....
        /*0540*/ 	.word	0x00003cb0


	//   ....[59]....
        /*0544*/ 	.word	0x00003cd0


	//   ....[60]....
        /*0548*/ 	.word	0x00003dc0


	//   ....[61]....
        /*054c*/ 	.word	0x00003df0


	//   ....[62]....
        /*0550*/ 	.word	0x00003e00


	//   ....[63]....
        /*0554*/ 	.word	0x00003e30


	//   ....[64]....
        /*0558*/ 	.word	0x00003e50


	//   ....[65]....
        /*055c*/ 	.word	0x00003ea0


	//   ....[66]....
        /*0560*/ 	.word	0x00003ec0


	//   ....[67]....
        /*0564*/ 	.word	0x00003f00


	//   ....[68]....
        /*0568*/ 	.word	0x00003f20


	//   ....[69]....
        /*056c*/ 	.word	0x00004000


	//   ....[70]....
        /*0570*/ 	.word	0x00004030


	//   ....[71]....
        /*0574*/ 	.word	0x00004040


	//   ....[72]....
        /*0578*/ 	.word	0x00004070


	//   ....[73]....
        /*057c*/ 	.word	0x000040a0


	//   ....[74]....
        /*0580*/ 	.word	0x000040f0


	//   ....[75]....
        /*0584*/ 	.word	0x00004100


	//   ....[76]....
        /*0588*/ 	.word	0x00004140


	//   ....[77]....
        /*058c*/ 	.word	0x00004170


	//   ....[78]....
        /*0590*/ 	.word	0x00004240


	//   ....[79]....
        /*0594*/ 	.word	0x00004270


	//   ....[80]....
        /*0598*/ 	.word	0x00004280


	//   ....[81]....
        /*059c*/ 	.word	0x000042d0


	//   ....[82]....
        /*05a0*/ 	.word	0x00004300


	//   ....[83]....
        /*05a4*/ 	.word	0x00004330


	//   ....[84]....
        /*05a8*/ 	.word	0x00004360


	//   ....[85]....
        /*05ac*/ 	.word	0x00004390


	//   ....[86]....
        /*05b0*/ 	.word	0x000043c0


	//   ....[87]....
        /*05b4*/ 	.word	0x00004480


	//   ....[88]....
        /*05b8*/ 	.word	0x000044b0


	//   ....[89]....
        /*05bc*/ 	.word	0x000044c0


	//   ....[90]....
        /*05c0*/ 	.word	0x00004510


	//   ....[91]....
        /*05c4*/ 	.word	0x00004540


	//   ....[92]....
        /*05c8*/ 	.word	0x00004570


	//   ....[93]....
        /*05cc*/ 	.word	0x000045a0


	//   ....[94]....
        /*05d0*/ 	.word	0x000045d0


	//   ....[95]....
        /*05d4*/ 	.word	0x00004600


	//   ....[96]....
        /*05d8*/ 	.word	0x000046c0


	//   ....[97]....
        /*05dc*/ 	.word	0x000046f0


	//   ....[98]....
        /*05e0*/ 	.word	0x00004700


	//   ....[99]....
        /*05e4*/ 	.word	0x00004750


	//   ....[100]....
        /*05e8*/ 	.word	0x00004780


	//   ....[101]....
        /*05ec*/ 	.word	0x000047b0


	//   ....[102]....
        /*05f0*/ 	.word	0x000047e0


	//   ....[103]....
        /*05f4*/ 	.word	0x00004810


	//   ....[104]....
        /*05f8*/ 	.word	0x00004840


	//   ....[105]....
        /*05fc*/ 	.word	0x00004900


	//   ....[106]....
        /*0600*/ 	.word	0x00004920


	//   ....[107]....
        /*0604*/ 	.word	0x00004930


	//   ....[108]....
        /*0608*/ 	.word	0x00004980


	//   ....[109]....
        /*060c*/ 	.word	0x000049b0


	//   ....[110]....
        /*0610*/ 	.word	0x000049e0


	//   ....[111]....
        /*0614*/ 	.word	0x00004a10


	//   ....[112]....
        /*0618*/ 	.word	0x00004a40


	//   ....[113]....
        /*061c*/ 	.word	0x00004a70


	//   ....[114]....
        /*0620*/ 	.word	0x00004b40


	//   ....[115]....
        /*0624*/ 	.word	0x00004b70


	//   ....[116]....
        /*0628*/ 	.word	0x00004b80


	//   ....[117]....
        /*062c*/ 	.word	0x00004bd0


	//   ....[118]....
        /*0630*/ 	.word	0x00004c00


	//   ....[119]....
        /*0634*/ 	.word	0x00004c30


	//   ....[120]....
        /*0638*/ 	.word	0x00004c60


	//   ....[121]....
        /*063c*/ 	.word	0x00004c90


	//   ....[122]....
        /*0640*/ 	.word	0x00004cc0


	//   ....[123]....
        /*0644*/ 	.word	0x00004da0


	//   ....[124]....
        /*0648*/ 	.word	0x00004db0


	//   ....[125]....
        /*064c*/ 	.word	0x00004dc0


	//   ....[126]....
        /*0650*/ 	.word	0x00004e10


	//   ....[127]....
        /*0654*/ 	.word	0x00004e40


	//   ....[128]....
        /*0658*/ 	.word	0x00004e70


	//   ....[129]....
        /*065c*/ 	.word	0x00004ea0


	//   ....[130]....
        /*0660*/ 	.word	0x00004ed0


	//   ....[131]....
        /*0664*/ 	.word	0x00004f00


	//   ....[132]....
        /*0668*/ 	.word	0x00005000


	//   ....[133]....
        /*066c*/ 	.word	0x00005010


	//   ....[134]....
        /*0670*/ 	.word	0x00005060


	//   ....[135]....
        /*0674*/ 	.word	0x00005090


	//   ....[136]....
        /*0678*/ 	.word	0x000050c0


	//   ....[137]....
        /*067c*/ 	.word	0x000050f0


	//   ....[138]....
        /*0680*/ 	.word	0x00005120


	//   ....[139]....
        /*0684*/ 	.word	0x00005150


	//   ....[140]....
        /*0688*/ 	.word	0x00005180


	//   ....[141]....
        /*068c*/ 	.word	0x00005230


	//   ....[142]....
        /*0690*/ 	.word	0x00005250


	//   ....[143]....
        /*0694*/ 	.word	0x00005260


	//   ....[144]....
        /*0698*/ 	.word	0x000052b0


	//   ....[145]....
        /*069c*/ 	.word	0x000052e0


	//   ....[146]....
        /*06a0*/ 	.word	0x00005310


	//   ....[147]....
        /*06a4*/ 	.word	0x00005340


	//   ....[148]....
        /*06a8*/ 	.word	0x00005370


	//   ....[149]....
        /*06ac*/ 	.word	0x000053a0


	//   ....[150]....
        /*06b0*/ 	.word	0x00005480


	//   ....[151]....
        /*06b4*/ 	.word	0x000054b0


	//   ....[152]....
        /*06b8*/ 	.word	0x000054c0


	//   ....[153]....
        /*06bc*/ 	.word	0x00005510


	//   ....[154]....
        /*06c0*/ 	.word	0x00005540


	//   ....[155]....
        /*06c4*/ 	.word	0x00005570


	//   ....[156]....
        /*06c8*/ 	.word	0x000055a0


	//   ....[157]....
        /*06cc*/ 	.word	0x000055d0


	//   ....[158]....
        /*06d0*/ 	.word	0x00005600


	//   ....[159]....
        /*06d4*/ 	.word	0x000056c0


	//   ....[160]....
        /*06d8*/ 	.word	0x00005700


	//   ....[161]....
        /*06dc*/ 	.word	0x00005710


	//   ....[162]....
        /*06e0*/ 	.word	0x00005760


	//   ....[163]....
        /*06e4*/ 	.word	0x00005790


	//   ....[164]....
        /*06e8*/ 	.word	0x000057c0


	//   ....[165]....
        /*06ec*/ 	.word	0x000057f0


	//   ....[166]....
        /*06f0*/ 	.word	0x00005820


	//   ....[167]....
        /*06f4*/ 	.word	0x00005850


	//   ....[168]....
        /*06f8*/ 	.word	0x00005910


	//   ....[169]....
        /*06fc*/ 	.word	0x00005930


	//   ....[170]....
        /*0700*/ 	.word	0x00005940


	//   ....[171]....
        /*0704*/ 	.word	0x00005990


	//   ....[172]....
        /*0708*/ 	.word	0x000059c0


	//   ....[173]....
        /*070c*/ 	.word	0x000059f0


	//   ....[174]....
        /*0710*/ 	.word	0x00005a20


	//   ....[175]....
        /*0714*/ 	.word	0x00005a50


	//   ....[176]....
        /*0718*/ 	.word	0x00005a80


	//   ....[177]....
        /*071c*/ 	.word	0x00005b40


	//   ....[178]....
        /*0720*/ 	.word	0x00006070


	//   ....[179]....
        /*0724*/ 	.word	0x00006370


	//   ....[180]....
        /*0728*/ 	.word	0x00006450


	//   ....[181]....
        /*072c*/ 	.word	0x00006530


	//   ....[182]....
        /*0730*/ 	.word	0x00006610


	//   ....[183]....
        /*0734*/ 	.word	0x000066f0


	//   ....[184]....
        /*0738*/ 	.word	0x000067d0


	//   ....[185]....
        /*073c*/ 	.word	0x000068b0


	//   ....[186]....
        /*0740*/ 	.word	0x00006990


	//   ....[187]....
        /*0744*/ 	.word	0x00006a70


	//   ....[188]....
        /*0748*/ 	.word	0x00006b50


	//   ....[189]....
        /*074c*/ 	.word	0x00006c30


	//   ....[190]....
        /*0750*/ 	.word	0x00006d10


	//   ....[191]....
        /*0754*/ 	.word	0x00006df0


	//   ....[192]....
        /*0758*/ 	.word	0x00006ed0


	//   ....[193]....
        /*075c*/ 	.word	0x00006fb0


	//   ....[194]....
        /*0760*/ 	.word	0x00007090


	//   ....[195]....
        /*0764*/ 	.word	0x00007170


	//   ....[196]....
        /*0768*/ 	.word	0x00007250


	//   ....[197]....
        /*076c*/ 	.word	0x00007330


	//   ....[198]....
        /*0770*/ 	.word	0x00007540


	//   ....[199]....
        /*0774*/ 	.word	0x00007680


	//   ....[200]....
        /*0778*/ 	.word	0x000077c0


	//   ....[201]....
        /*077c*/ 	.word	0x00007900


	//   ....[202]....
        /*0780*/ 	.word	0x00007a50


	//   ....[203]....
        /*0784*/ 	.word	0x00007be0


	//   ....[204]....
        /*0788*/ 	.word	0x00007d80


	//   ....[205]....
        /*078c*/ 	.word	0x00007ec0


	//   ....[206]....
        /*0790*/ 	.word	0x00008000


	//   ....[207]....
        /*0794*/ 	.word	0x00008140


	//   ....[208]....
        /*0798*/ 	.word	0x00008290


	//   ....[209]....
        /*079c*/ 	.word	0x00008420


	//   ....[210]....
        /*07a0*/ 	.word	0x000085c0


	//   ....[211]....
        /*07a4*/ 	.word	0x00008700


	//   ....[212]....
        /*07a8*/ 	.word	0x00008840


	//   ....[213]....
        /*07ac*/ 	.word	0x00008980


	//   ....[214]....
        /*07b0*/ 	.word	0x00008ac0


	//   ....[215]....
        /*07b4*/ 	.word	0x00008c00


	//   ....[216]....
        /*07b8*/ 	.word	0x00008d30


	//   ....[217]....
        /*07bc*/ 	.word	0x00008da0


	//   ....[218]....
        /*07c0*/ 	.word	0x00008e10


	//   ....[219]....
        /*07c4*/ 	.word	0x00008e80


	//   ....[220]....
        /*07c8*/ 	.word	0x00008ef0


	//   ....[221]....
        /*07cc*/ 	.word	0x00008f60


	//----- nvinfo : EIATTR_VRC_CTA_INIT_COUNT
	.align		4
.L_105:
        /*07d0*/ 	.byte	0x02, 0x4a
	.zero		1
	.zero		1


	//----- nvinfo : EIATTR_EXIT_INSTR_OFFSETS
	.align		4
        /*07d4*/ 	.byte	0x04, 0x1c
        /*07d6*/ 	.short	(.L_107 - .L_106)


	//   ....[0]....
.L_106:
        /*07d8*/ 	.word	0x00002500


	//   ....[1]....
        /*07dc*/ 	.word	0x00002910


	//   ....[2]....
        /*07e0*/ 	.word	0x00002930


	//   ....[3]....
        /*07e4*/ 	.word	0x00007340


	//   ....[4]....
        /*07e8*/ 	.word	0x00008d40


	//----- nvinfo : EIATTR_MAX_THREADS
	.align		4
.L_107:
        /*07ec*/ 	.byte	0x04, 0x05
        /*07ee*/ 	.short	(.L_109 - .L_108)
.L_108:
        /*07f0*/ 	.word	0x00000180
        /*07f4*/ 	.word	0x00000001
        /*07f8*/ 	.word	0x00000001


	//----- nvinfo : EIATTR_CRS_STACK_SIZE
	.align		4
.L_109:
        /*07fc*/ 	.byte	0x04, 0x1e
        /*07fe*/ 	.short	(.L_111 - .L_110)
.L_110:
        /*0800*/ 	.word	0x00000000


	//----- nvinfo : EIATTR_CBANK_PARAM_SIZE
	.align		4
.L_111:
        /*0804*/ 	.byte	0x03, 0x19
        /*0806*/ 	.short	0x004d


	//----- nvinfo : EIATTR_PARAM_CBANK
	.align		4
        /*0808*/ 	.byte	0x04, 0x0a
        /*080a*/ 	.short	(.L_113 - .L_112)
	.align		4
.L_112:
        /*080c*/ 	.word	index@(.nv.constant0._ZN3cub18CUB_300001_SM_10006detail10radix_sort29DeviceRadixSortOnesweepKernelINS1_5radix10policy_hubIfNS0_8NullTypeEjE10Policy1000ELNS0_9SortOrderE0EfS6_jiiNS1_21identity_decomposer_tEEEvPT5_SC_PT3_PKSD_PT1_PKSH_PT2_PKSL_T4_iiT6_)
        /*0810*/ 	.short	0x0380
        /*0812*/ 	.short	0x004d


	//----- nvinfo : EIATTR_SW_WAR
	.align		4
.L_113:
        /*0814*/ 	.byte	0x04, 0x36
        /*0816*/ 	.short	(.L_115 - .L_114)
.L_114:
        /*0818*/ 	.word	0x00000008
.L_115:


//--------------------- .nv.info._ZN3cub18CUB_300001_SM_10006detail10radix_sort33DeviceRadixSortExclusiveSumKernelINS1_5radix10policy_hubIfNS0_8NullTypeEjE10Policy1000EjEEvPT0_ --------------------------
	.section	.nv.info._ZN3cub18CUB_300001_SM_10006detail10radix_sort33DeviceRadixSortExclusiveSumKernelINS1_5radix10policy_hubIfNS0_8NullTypeEjE10Policy1000EjEEvPT0_,"",@"SHT_CUDA_INFO"
	.sectionflags	@""
	.align	4


	//----- nvinfo : EIATTR_CUDA_API_VERSION
	.align		4
        /*0000*/ 	.byte	0x04, 0x37
        /*0002*/ 	.short	(.L_117 - .L_116)
.L_116:
        /*0004*/ 	.word	0x00000082


	//----- nvinfo : EIATTR_KPARAM_INFO
	.align		4
.L_117:
        /*0008*/ 	.byte	0x04, 0x17
        /*000a*/ 	.short	(.L_119 - .L_118)
.L_118:
        /*000c*/ 	.word	0x00000000
        /*0010*/ 	.short	0x0000
        /*0012*/ 	.short	0x0000
        /*0014*/ 	.byte	0x00, 0xf5, 0x21, 0x00


	//----- nvinfo : EIATTR_SPARSE_MMA_MASK
	.align		4
.L_119:
        /*0018*/ 	.byte	0x03, 0x50
        /*001a*/ 	.short	0x0000


	//----- nvinfo : EIATTR_MAXREG_COUNT
	.align		4
        /*001c*/ 	.byte	0x03, 0x1b
        /*001e*/ 	.short	0x00ff


	//----- nvinfo : EIATTR_NUM_BARRIERS
	.align		4
        /*0020*/ 	.byte	0x02, 0x4c
        /*0022*/ 	.byte	0x01
	.zero		1


	//----- nvinfo : EIATTR_MERCURY_ISA_VERSION
	.align		4
        /*0024*/ 	.byte	0x03, 0x5f
        /*0026*/ 	.short	0x0101


	//----- nvinfo : EIATTR_COOP_GROUP_MASK_REGIDS
	.align		4
        /*0028*/ 	.byte	0x04, 0x29
        /*002a*/ 	.short	(.L_121 - .L_120)


	//   ....[0]....
.L_120:
        /*002c*/ 	.word	0xffffffff


	//   ....[1]....
        /*0030*/ 	.word	0xffffffff


	//   ....[2]....
        /*0034*/ 	.word	0xffffffff


	//   ....[3]....
        /*0038*/ 	.word	0xffffffff


	//   ....[4]....
        /*003c*/ 	.word	0xffffffff


	//   ....[5]....
        /*0040*/ 	.word	0x05000012


	//   ....[6]....
        /*0044*/ 	.word	0x05000012


	//   ....[7]....
        /*0048*/ 	.word	0x05000012


	//   ....[8]....
        /*004c*/ 	.word	0x05000012


	//   ....[9]....
        /*0050*/ 	.word	0x05000012


	//----- nvinfo : EIATTR_COOP_GROUP_INSTR_OFFSETS
	.align		4
.L_121:
        /*0054*/ 	.byte	0x04, 0x28
        /*0056*/ 	.short	(.L_123 - .L_122)


	//   ....[0]....
.L_122:
        /*0058*/ 	.word	0x00000210


	//   ....[1]....
        /*005c*/ 	.word	0x00000230


	//   ....[2]....
        /*0060*/ 	.word	0x00000250


	//   ....[3]....
        /*0064*/ 	.word	0x00000270


	//   ....[4]....
        /*0068*/ 	.word	0x00000290


	//   ....[5]....
        /*006c*/ 	.word	0x00000460


	//   ....[6]....
        /*0070*/ 	.word	0x000004d0


	//   ....[7]....
        /*0074*/ 	.word	0x00000540


	//   ....[8]....
        /*0078*/ 	.word	0x000005b0


	//   ....[9]....
        /*007c*/ 	.word	0x00000620


	//----- nvinfo : EIATTR_VRC_CTA_INIT_COUNT
	.align		4
.L_123:
        /*0080*/ 	.byte	0x02, 0x4a
	.zero		1
	.zero		1


	//----- nvinfo : EIATTR_EXIT_INSTR_OFFSETS
	.align		4
        /*0084*/ 	.byte	0x04, 0x1c
        /*0086*/ 	.short	(.L_125 - .L_124)


	//   ....[0]....
.L_124:
        /*0088*/ 	.word	0x000003d0


	//   ....[1]....
        /*008c*/ 	.word	0x00000400


	//----- nvinfo : EIATTR_CRS_STACK_SIZE
	.align		4
.L_125:
        /*0090*/ 	.byte	0x04, 0x1e
        /*0092*/ 	.short	(.L_127 - .L_126)
.L_126:
        /*0094*/ 	.word	0x00000000


	//----- nvinfo : EIATTR_CBANK_PARAM_SIZE
	.align		4
.L_127:
        /*0098*/ 	.byte	0x03, 0x19
        /*009a*/ 	.short	0x0008


	//----- nvinfo : EIATTR_PARAM_CBANK
	.align		4
        /*009c*/ 	.byte	0x04, 0x0a
        /*009e*/ 	.short	(.L_129 - .L_128)
	.align		4
.L_128:
        /*00a0*/ 	.word	index@(.nv.constant0._ZN3cub18CUB_300001_SM_10006detail10radix_sort33DeviceRadixSortExclusiveSumKernelINS1_5radix10policy_hubIfNS0_8NullTypeEjE10Policy1000EjEEvPT0_)
        /*00a4*/ 	.short	0x0380
        /*00a6*/ 	.short	0x0008


	//----- nvinfo : EIATTR_SW_WAR
	.align		4
.L_129:
        /*00a8*/ 	.byte	0x04, 0x36
        /*00aa*/ 	.short	(.L_131 - .L_130)
.L_130:
        /*00ac*/ 	.word	0x00000008
.L_131:


//--------------------- .nv.info._ZN3cub18CUB_300001_SM_10006detail10radix_sort30DeviceRadixSortHistogramKernelINS1_5radix10policy_hubIfNS0_8NullTypeEjE10Policy1000ELNS0_9SortOrderE0EfjNS1_21identity_decomposer_tEEEvPT2_PKT1_SB_iiT3_ --------------------------
	.section	.nv.info._ZN3cub18CUB_300001_SM_10006detail10radix_sort30DeviceRadixSortHistogramKernelINS1_5radix10policy_hubIfNS0_8NullTypeEjE10Policy1000ELNS0_9SortOrderE0EfjNS1_21identity_decomposer_tEEEvPT2_PKT1_SB_iiT3_,"",@"SHT_CUDA_INFO"
	.sectionflags	@""
	.align	4


	//----- nvinfo : EIATTR_CUDA_API_VERSION
	.align		4
        /*0000*/ 	.byte	0x04, 0x37
        /*0002*/ 	.short	(.L_133 - .L_132)
.L_132:
        /*0004*/ 	.word	0x00000082


	//----- nvinfo : EIATTR_KPARAM_INFO
	.align		4
.L_133:
        /*0008*/ 	.byte	0x04, 0x17
        /*000a*/ 	.short	(.L_135 - .L_134)
.L_134:
        /*000c*/ 	.word	0x00000000
        /*0010*/ 	.short	0x0005
        /*0012*/ 	.short	0x001c
        /*0014*/ 	.byte	0x00, 0xf0, 0x05, 0x00


	//----- nvinfo : EIATTR_KPARAM_INFO
	.align		4
.L_135:
        /*0018*/ 	.byte	0x04, 0x17
        /*001a*/ 	.short	(.L_137 - .L_136)
.L_136:
        /*001c*/ 	.word	0x00000000
        /*0020*/ 	.short	0x0004
        /*0022*/ 	.short	0x0018
        /*0024*/ 	.byte	0x00, 0xf0, 0x11, 0x00


	//----- nvinfo : EIATTR_KPARAM_INFO
	.align		4
.L_137:
        /*0028*/ 	.byte	0x04, 0x17
        /*002a*/ 	.short	(.L_139 - .L_138)
.L_138:
        /*002c*/ 	.word	0x00000000
        /*0030*/ 	.short	0x0003
        /*0032*/ 	.short	0x0014
        /*0034*/ 	.byte	0x00, 0xf0, 0x11, 0x00


	//----- nvinfo : EIATTR_KPARAM_INFO
	.align		4
.L_139:
        /*0038*/ 	.byte	0x04, 0x17
        /*003a*/ 	.short	(.L_141 - .L_140)
.L_140:
        /*003c*/ 	.word	0x00000000
        /*0040*/ 	.short	0x0002
        /*0042*/ 	.short	0x0010
        /*0044*/ 	.byte	0x00, 0xf0, 0x11, 0x00


	//----- nvinfo : EIATTR_KPARAM_INFO
	.align		4
.L_141:
        /*0048*/ 	.byte	0x04, 0x17
        /*004a*/ 	.short	(.L_143 - .L_142)
.L_142:
        /*004c*/ 	.word	0x00000000
        /*0050*/ 	.short	0x0001
        /*0052*/ 	.short	0x0008
        /*0054*/ 	.byte	0x00, 0xf5, 0x21, 0x00


	//----- nvinfo : EIATTR_KPARAM_INFO
	.align		4
.L_143:
        /*0058*/ 	.byte	0x04, 0x17
        /*005a*/ 	.short	(.L_145 - .L_144)
.L_144:
        /*005c*/ 	.word	0x00000000
        /*0060*/ 	.short	0x0000
        /*0062*/ 	.short	0x0000
        /*0064*/ 	.byte	0x00, 0xf5, 0x21, 0x00


	//----- nvinfo : EIATTR_SPARSE_MMA_MASK
	.align		4
.L_145:
        /*0068*/ 	.byte	0x03, 0x50
        /*006a*/ 	.short	0x0000


	//----- nvinfo : EIATTR_MAXREG_COUNT
	.align		4
        /*006c*/ 	.byte	0x03, 0x1b
        /*006e*/ 	.short	0x00ff


	//----- nvinfo : EIATTR_NUM_BARRIERS
	.align		4
        /*0070*/ 	.byte	0x02, 0x4c
        /*0072*/ 	.byte	0x01
	.zero		1


	//----- nvinfo : EIATTR_MERCURY_ISA_VERSION
	.align		4
        /*0074*/ 	.byte	0x03, 0x5f
        /*0076*/ 	.short	0x0101


	//----- nvinfo : EIATTR_VRC_CTA_INIT_COUNT
	.align		4
        /*0078*/ 	.byte	0x02, 0x4a
	.zero		1
	.zero		1


	//----- nvinfo : EIATTR_EXIT_INSTR_OFFSETS
	.align		4
        /*007c*/ 	.byte	0x04, 0x1c
        /*007e*/ 	.short	(.L_147 - .L_146)


	//   ....[0]....
.L_146:
        /*0080*/ 	.word	0x00000030


	//   ....[1]....
        /*0084*/ 	.word	0x00002f80


	//----- nvinfo : EIATTR_MAX_THREADS
	.align		4
.L_147:
        /*0088*/ 	.byte	0x04, 0x05
        /*008a*/ 	.short	(.L_149 - .L_148)
.L_148:
        /*008c*/ 	.word	0x00000080
        /*0090*/ 	.word	0x00000001
        /*0094*/ 	.word	0x00000001


	//----- nvinfo : EIATTR_CRS_STACK_SIZE
	.align		4
.L_149:
        /*0098*/ 	.byte	0x04, 0x1e
        /*009a*/ 	.short	(.L_151 - .L_150)
.L_150:
        /*009c*/ 	.word	0x00000000


	//----- nvinfo : EIATTR_CBANK_PARAM_SIZE
	.align		4
.L_151:
        /*00a0*/ 	.byte	0x03, 0x19
        /*00a2*/ 	.short	0x001d


	//----- nvinfo : EIATTR_PARAM_CBANK
	.align		4
        /*00a4*/ 	.byte	0x04, 0x0a
        /*00a6*/ 	.short	(.L_153 - .L_152)
	.align		4
.L_152:
        /*00a8*/ 	.word	index@(.nv.constant0._ZN3cub18CUB_300001_SM_10006detail10radix_sort30DeviceRadixSortHistogramKernelINS1_5radix10policy_hubIfNS0_8NullTypeEjE10Policy1000ELNS0_9SortOrderE0EfjNS1_21identity_decomposer_tEEEvPT2_PKT1_SB_iiT3_)
        /*00ac*/ 	.short	0x0380
        /*00ae*/ 	.short	0x001d


	//----- nvinfo : EIATTR_SW_WAR
	.align		4
.L_153:
        /*00b0*/ 	.byte	0x04, 0x36
        /*00b2*/ 	.short	(.L_155 - .L_154)
.L_154:
        /*00b4*/ 	.word	0x00000008
.L_155:


//--------------------- .nv.info._ZN3cub18CUB_300001_SM_10006detail10radix_sort31DeviceRadixSortSingleTileKernelINS1_5radix10policy_hubIfNS0_8NullTypeEjE10Policy1000ELNS0_9SortOrderE0EfS6_jNS1_21identity_decomposer_tEEEvPKT1_PSB_PKT2_PSF_T3_iiT4_ --------------------------
	.section	.nv.info._ZN3cub18CUB_300001_SM_10006detail10radix_sort31DeviceRadixSortSingleTileKernelINS1_5radix10policy_hubIfNS0_8NullTypeEjE10Policy1000ELNS0_9SortOrderE0EfS6_jNS1_21identity_decomposer_tEEEvPKT1_PSB_PKT2_PSF_T3_iiT4_,"",@"SHT_CUDA_INFO"
	.sectionflags	@""
	.align	4


	//----- nvinfo : EIATTR_CUDA_API_VERSION
	.align		4
        /*0000*/ 	.byte	0x04, 0x37
        /*0002*/ 	.short	(.L_157 - .L_156)
.L_156:
        /*0004*/ 	.word	0x00000082


	//----- nvinfo : EIATTR_KPARAM_INFO
	.align		4
.L_157:
        /*0008*/ 	.byte	0x04, 0x17
        /*000a*/ 	.short	(.L_159 - .L_158)
.L_158:
        /*000c*/ 	.word	0x00000000
        /*0010*/ 	.short	0x0007
        /*0012*/ 	.short	0x002c
        /*0014*/ 	.byte	0x00, 0xf0, 0x05, 0x00


	//----- nvinfo : EIATTR_KPARAM_INFO
	.align		4
.L_159:
        /*0018*/ 	.byte	0x04, 0x17
        /*001a*/ 	.short	(.L_161 - .L_160)
.L_160:
        /*001c*/ 	.word	0x00000000
        /*0020*/ 	.short	0x0006
        /*0022*/ 	.short	0x0028
        /*0024*/ 	.byte	0x00, 0xf0, 0x11, 0x00


	//----- nvinfo : EIATTR_KPARAM_INFO
	.align		4
.L_161:
        /*0028*/ 	.byte	0x04, 0x17
        /*002a*/ 	.short	(.L_163 - .L_162)
.L_162:
        /*002c*/ 	.word	0x00000000
        /*0030*/ 	.short	0x0005
        /*0032*/ 	.short	0x0024
        /*0034*/ 	.byte	0x00, 0xf0, 0x11, 0x00


	//----- nvinfo : EIATTR_KPARAM_INFO
	.align		4
.L_163:
        /*0038*/ 	.byte	0x04, 0x17
        /*003a*/ 	.short	(.L_165 - .L_164)
.L_164:
        /*003c*/ 	.word	0x00000000
        /*0040*/ 	.short	0x0004
        /*0042*/ 	.short	0x0020
        /*0044*/ 	.byte	0x00, 0xf0, 0x11, 0x00


	//----- nvinfo : EIATTR_KPARAM_INFO
	.align		4
.L_165:
        /*0048*/ 	.byte	0x04, 0x17
        /*004a*/ 	.short	(.L_167 - .L_166)
.L_166:
        /*004c*/ 	.word	0x00000000
        /*0050*/ 	.short	0x0003
        /*0052*/ 	.short	0x0018
        /*0054*/ 	.byte	0x00, 0xf5, 0x21, 0x00


	//----- nvinfo : EIATTR_KPARAM_INFO
	.align		4
.L_167:
        /*0058*/ 	.byte	0x04, 0x17
        /*005a*/ 	.short	(.L_169 - .L_168)
.L_168:
        /*005c*/ 	.word	0x00000000
        /*0060*/ 	.short	0x0002
        /*0062*/ 	.short	0x0010
        /*0064*/ 	.byte	0x00, 0xf5, 0x21, 0x00


	//----- nvinfo : EIATTR_KPARAM_INFO
	.align		4
.L_169:
        /*0068*/ 	.byte	0x04, 0x17
        /*006a*/ 	.short	(.L_171 - .L_170)
.L_170:
        /*006c*/ 	.word	0x00000000
        /*0070*/ 	.short	0x0001
        /*0072*/ 	.short	0x0008
        /*0074*/ 	.byte	0x00, 0xf5, 0x21, 0x00


	//----- nvinfo : EIATTR_KPARAM_INFO
	.align		4
.L_171:
        /*0078*/ 	.byte	0x04, 0x17
        /*007a*/ 	.short	(.L_173 - .L_172)
.L_172:
        /*007c*/ 	.word	0x00000000
        /*0080*/ 	.short	0x0000
        /*0082*/ 	.short	0x0000
        /*0084*/ 	.byte	0x00, 0xf5, 0x21, 0x00


	//----- nvinfo : EIATTR_SPARSE_MMA_MASK
	.align		4
.L_173:
        /*0088*/ 	.byte	0x03, 0x50
        /*008a*/ 	.short	0x0000


	//----- nvinfo : EIATTR_MAXREG_COUNT
	.align		4
        /*008c*/ 	.byte	0x03, 0x1b
        /*008e*/ 	.short	0x00ff


	//----- nvinfo : EIATTR_NUM_BARRIERS
	.align		4
        /*0090*/ 	.byte	0x02, 0x4c
        /*0092*/ 	.byte	0x01
	.zero		1


	//----- nvinfo : EIATTR_MERCURY_ISA_VERSION
	.align		4
        /*0094*/ 	.byte	0x03, 0x5f
        /*0096*/ 	.short	0x0101


	//----- nvinfo : EIATTR_COOP_GROUP_MASK_REGIDS
	.align		4
        /*0098*/ 	.byte	0x04, 0x29
        /*009a*/ 	.short	(.L_175 - .L_174)


	//   ....[0]....
.L_174:
        /*009c*/ 	.word	0xffffffff


	//   ....[1]....
        /*00a0*/ 	.word	0xffffffff


	//   ....[2]....
        /*00a4*/ 	.word	0xffffffff


	//   ....[3]....
        /*00a8*/ 	.word	0xffffffff


	//   ....[4]....
        /*00ac*/ 	.word	0xffffffff


	//----- nvinfo : EIATTR_COOP_GROUP_INSTR_OFFSETS
	.align		4
.L_175:
        /*00b0*/ 	.byte	0x04, 0x28
        /*00b2*/ 	.short	(.L_177 - .L_176)


	//   ....[0]....
.L_176:
        /*00b4*/ 	.word	0x00001ed0


	//   ....[1]....
        /*00b8*/ 	.word	0x00001ef0


	//   ....[2]....
        /*00bc*/ 	.word	0x00001f10


	//   ....[3]....
        /*00c0*/ 	.word	0x00001f30


	//   ....[4]....
        /*00c4*/ 	.word	0x00001f50


	//----- nvinfo : EIATTR_VRC_CTA_INIT_COUNT
	.align		4
.L_177:
        /*00c8*/ 	.byte	0x02, 0x4a
	.zero		1
	.zero		1


	//----- nvinfo : EIATTR_EXIT_INSTR_OFFSETS
	.align		4
        /*00cc*/ 	.byte	0x04, 0x1c
        /*00ce*/ 	.short	(.L_179 - .L_178)


	//   ....[0]....
.L_178:
        /*00d0*/ 	.word	0x000037f0


	//   ....[1]....
        /*00d4*/ 	.word	0x00003860


	//----- nvinfo : EIATTR_MAX_THREADS
	.align		4
.L_179:
        /*00d8*/ 	.byte	0x04, 0x05
        /*00da*/ 	.short	(.L_181 - .L_180)
.L_180:
        /*00dc*/ 	.word	0x00000100
        /*00e0*/ 	.word	0x00000001
        /*00e4*/ 	.word	0x00000001


	//----- nvinfo : EIATTR_CBANK_PARAM_SIZE
	.align		4
.L_181:
        /*00e8*/ 	.byte	0x03, 0x19
        /*00ea*/ 	.short	0x002d


	//----- nvinfo : EIATTR_PARAM_CBANK
	.align		4
        /*00ec*/ 	.byte	0x04, 0x0a
        /*00ee*/ 	.short	(.L_183 - .L_182)
	.align		4
.L_182:
        /*00f0*/ 	.word	index@(.nv.constant0._ZN3cub18CUB_300001_SM_10006detail10radix_sort31DeviceRadixSortSingleTileKernelINS1_5radix10policy_hubIfNS0_8NullTypeEjE10Policy1000ELNS0_9SortOrderE0EfS6_jNS1_21identity_decomposer_tEEEvPKT1_PSB_PKT2_PSF_T3_iiT4_)
        /*00f4*/ 	.short	0x0380
        /*00f6*/ 	.short	0x002d


	//----- nvinfo : EIATTR_SW_WAR
	.align		4
.L_183:
        /*00f8*/ 	.byte	0x04, 0x36
        /*00fa*/ 	.short	(.L_185 - .L_184)
.L_184:
        /*00fc*/ 	.word	0x00000008
.L_185:


//--------------------- .nv.info._ZN3cub18CUB_300001_SM_10006detail11EmptyKernelIvEEvv --------------------------
	.section	.nv.info._ZN3cub18CUB_300001_SM_10006detail11EmptyKernelIvEEvv,"",@"SHT_CUDA_INFO"
	.sectionflags	@""
	.align	4


	//----- nvinfo : EIATTR_CUDA_API_VERSION
	.align		4
        /*0000*/ 	.byte	0x04, 0x37
        /*0002*/ 	.short	(.L_187 - .L_186)
.L_186:
        /*0004*/ 	.word	0x00000082


	//----- nvinfo : EIATTR_SPARSE_MMA_MASK
	.align		4
.L_187:
        /*0008*/ 	.byte	0x03, 0x50
        /*000a*/ 	.short	0x0000


	//----- nvinfo : EIATTR_MAXREG_COUNT
	.align		4
        /*000c*/ 	.byte	0x03, 0x1b
        /*000e*/ 	.short	0x00ff


	//----- nvinfo : EIATTR_MERCURY_ISA_VERSION
	.align		4
        /*0010*/ 	.byte	0x03, 0x5f
        /*0012*/ 	.short	0x0101


	//----- nvinfo : EIATTR_VRC_CTA_INIT_COUNT
	.align		4
        /*0014*/ 	.byte	0x02, 0x4a
	.zero		1
	.zero		1


	//----- nvinfo : EIATTR_EXIT_INSTR_OFFSETS
	.align		4
        /*0018*/ 	.byte	0x04, 0x1c
        /*001a*/ 	.short	(.L_189 - .L_188)


	//   ....[0]....
.L_188:
        /*001c*/ 	.word	0x00000010


	//----- nvinfo : EIATTR_SW_WAR
	.align		4
.L_189:
        /*0020*/ 	.byte	0x04, 0x36
        /*0022*/ 	.short	(.L_191 - .L_190)
.L_190:
        /*0024*/ 	.word	0x00000008
.L_191:


//--------------------- .nv.info._Z4topkPfS_ii    --------------------------
	.section	.nv.info._Z4topkPfS_ii,"",@"SHT_CUDA_INFO"
	.sectionflags	@""
	.align	4


	//----- nvinfo : EIATTR_CUDA_API_VERSION
	.align		4
        /*0000*/ 	.byte	0x04, 0x37
        /*0002*/ 	.short	(.L_193 - .L_192)
.L_192:
        /*0004*/ 	.word	0x00000082


	//----- nvinfo : EIATTR_KPARAM_INFO
	.align		4
.L_193:
        /*0008*/ 	.byte	0x04, 0x17
        /*000a*/ 	.short	(.L_195 - .L_194)
.L_194:
        /*000c*/ 	.word	0x00000000
        /*0010*/ 	.short	0x0003
        /*0012*/ 	.short	0x0014
        /*0014*/ 	.byte	0x00, 0xf0, 0x11, 0x00


	//----- nvinfo : EIATTR_KPARAM_INFO
	.align		4
.L_195:
        /*0018*/ 	.byte	0x04, 0x17
        /*001a*/ 	.short	(.L_197 - .L_196)
.L_196:
        /*001c*/ 	.word	0x00000000
        /*0020*/ 	.short	0x0002
        /*0022*/ 	.short	0x0010
        /*0024*/ 	.byte	0x00, 0xf0, 0x11, 0x00


	//----- nvinfo : EIATTR_KPARAM_INFO
	.align		4
.L_197:
        /*0028*/ 	.byte	0x04, 0x17
        /*002a*/ 	.short	(.L_199 - .L_198)
.L_198:
        /*002c*/ 	.word	0x00000000
        /*0030*/ 	.short	0x0001
        /*0032*/ 	.short	0x0008
        /*0034*/ 	.byte	0x00, 0xf5, 0x21, 0x00


	//----- nvinfo : EIATTR_KPARAM_INFO
	.align		4
.L_199:
        /*0038*/ 	.byte	0x04, 0x17
        /*003a*/ 	.short	(.L_201 - .L_200)
.L_200:
        /*003c*/ 	.word	0x00000000
        /*0040*/ 	.short	0x0000
        /*0042*/ 	.short	0x0000
        /*0044*/ 	.byte	0x00, 0xf5, 0x21, 0x00


	//----- nvinfo : EIATTR_SPARSE_MMA_MASK
	.align		4
.L_201:
        /*0048*/ 	.byte	0x03, 0x50
        /*004a*/ 	.short	0x0000


	//----- nvinfo : EIATTR_MAXREG_COUNT
	.align		4
        /*004c*/ 	.byte	0x03, 0x1b
        /*004e*/ 	.short	0x00ff


	//----- nvinfo : EIATTR_MERCURY_ISA_VERSION
	.align		4
        /*0050*/ 	.byte	0x03, 0x5f
        /*0052*/ 	.short	0x0101


	//----- nvinfo : EIATTR_VRC_CTA_INIT_COUNT
	.align		4
        /*0054*/ 	.byte	0x02, 0x4a
	.zero		1
	.zero		1


	//----- nvinfo : EIATTR_EXIT_INSTR_OFFSETS
	.align		4
        /*0058*/ 	.byte	0x04, 0x1c
        /*005a*/ 	.short	(.L_203 - .L_202)


	//   ....[0]....
.L_202:
        /*005c*/ 	.word	0x00000070


	//   ....[1]....
        /*0060*/ 	.word	0x00000110


	//----- nvinfo : EIATTR_CBANK_PARAM_SIZE
	.align		4
.L_203:
        /*0064*/ 	.byte	0x03, 0x19
        /*0066*/ 	.short	0x0018


	//----- nvinfo : EIATTR_PARAM_CBANK
	.align		4
        /*0068*/ 	.byte	0x04, 0x0a
        /*006a*/ 	.short	(.L_205 - .L_204)
	.align		4
.L_204:
        /*006c*/ 	.word	index@(.nv.constant0._Z4topkPfS_ii)
        /*0070*/ 	.short	0x0380
        /*0072*/ 	.short	0x0018


	//----- nvinfo : EIATTR_SW_WAR
	.align		4
.L_205:
        /*0074*/ 	.byte	0x04, 0x36
        /*0076*/ 	.short	(.L_207 - .L_206)
.L_206:
        /*0078*/ 	.word	0x00000008
.L_207:


//--------------------- .nv.callgraph             --------------------------
	.section	.nv.callgraph,"",@"SHT_CUDA_CALLGRAPH"
	.align	4
	.sectionentsize	8
	.align		4
        /*0000*/ 	.word	0x00000000
	.align		4
        /*0004*/ 	.word	0xffffffff
	.align		4
        /*0008*/ 	.word	0x00000000
	.align		4
        /*000c*/ 	.word	0xfffffffe
	.align		4
        /*0010*/ 	.word	0x00000000
	.align		4
        /*0014*/ 	.word	0xfffffffd
	.align		4
        /*0018*/ 	.word	0x00000000
	.align		4
        /*001c*/ 	.word	0xfffffffc


//--------------------- .nv.constant4             --------------------------
	.section	.nv.constant4,"a",@progbits
	.align	8
	.align		8
.nv.constant4:
        /*0000*/ 	.dword	_ZN34_INTERNAL_cb68abc4_4_k_cu_121d86e44cuda3std3__45__cpo5beginE
	.align		8
        /*0008*/ 	.dword	_ZN34_INTERNAL_cb68abc4_4_k_cu_121d86e44cuda3std3__45__cpo3endE
	.align		8
        /*0010*/ 	.dword	_ZN34_INTERNAL_cb68abc4_4_k_cu_121d86e44cuda3std3__45__cpo6cbeginE
	.align		8
        /*0018*/ 	.dword	_ZN34_INTERNAL_cb68abc4_4_k_cu_121d86e44cuda3std3__45__cpo4cendE
	.align		8
        /*0020*/ 	.dword	_ZN34_INTERNAL_cb68abc4_4_k_cu_121d86e44cuda3std3__45__cpo6rbeginE
	.align		8
        /*0028*/ 	.dword	_ZN34_INTERNAL_cb68abc4_4_k_cu_121d86e44cuda3std3__45__cpo4rendE
	.align		8
        /*0030*/ 	.dword	_ZN34_INTERNAL_cb68abc4_4_k_cu_121d86e44cuda3std3__45__cpo7crbeginE
	.align		8
        /*0038*/ 	.dword	_ZN34_INTERNAL_cb68abc4_4_k_cu_121d86e44cuda3std3__45__cpo5crendE
	.align		8
        /*0040*/ 	.dword	_ZN34_INTERNAL_cb68abc4_4_k_cu_121d86e44cuda3std3__436_GLOBAL__N__cb68abc4_4_k_cu_121d86e46ignoreE
	.align		8
        /*0048*/ 	.dword	_ZN34_INTERNAL_cb68abc4_4_k_cu_121d86e44cuda3std3__419piecewise_constructE
	.align		8
        /*0050*/ 	.dword	_ZN34_INTERNAL_cb68abc4_4_k_cu_121d86e44cuda3std3__48in_placeE
	.align		8
        /*0058*/ 	.dword	_ZN34_INTERNAL_cb68abc4_4_k_cu_121d86e44cuda3std3__420unreachable_sentinelE
	.align		8
        /*0060*/ 	.dword	_ZN34_INTERNAL_cb68abc4_4_k_cu_121d86e44cuda3std3__47nulloptE
	.align		8
        /*0068*/ 	.dword	_ZN34_INTERNAL_cb68abc4_4_k_cu_121d86e44cuda3std3__48unexpectE
	.align		8
        /*0070*/ 	.dword	_ZN34_INTERNAL_cb68abc4_4_k_cu_121d86e44cuda3std6ranges3__45__cpo4swapE
	.align		8
        /*0078*/ 	.dword	_ZN34_INTERNAL_cb68abc4_4_k_cu_121d86e44cuda3std6ranges3__45__cpo9iter_moveE
	.align		8
        /*0080*/ 	.dword	_ZN34_INTERNAL_cb68abc4_4_k_cu_121d86e44cuda3std6ranges3__45__cpo5beginE
	.align		8
        /*0088*/ 	.dword	_ZN34_INTERNAL_cb68abc4_4_k_cu_121d86e44cuda3std6ranges3__45__cpo3endE
	.align		8
        /*0090*/ 	.dword	_ZN34_INTERNAL_cb68abc4_4_k_cu_121d86e44cuda3std6ranges3__45__cpo6cbeginE
	.align		8
        /*0098*/ 	.dword	_ZN34_INTERNAL_cb68abc4_4_k_cu_121d86e44cuda3std6ranges3__45__cpo4cendE
	.align		8
        /*00a0*/ 	.dword	_ZN34_INTERNAL_cb68abc4_4_k_cu_121d86e44cuda3std6ranges3__45__cpo7advanceE
	.align		8
        /*00a8*/ 	.dword	_ZN34_INTERNAL_cb68abc4_4_k_cu_121d86e44cuda3std6ranges3__45__cpo9iter_swapE
	.align		8
        /*00b0*/ 	.dword	_ZN34_INTERNAL_cb68abc4_4_k_cu_121d86e44cuda3std6ranges3__45__cpo4nextE
	.align		8
        /*00b8*/ 	.dword	_ZN34_INTERNAL_cb68abc4_4_k_cu_121d86e44cuda3std6ranges3__45__cpo4prevE
	.align		8
        /*00c0*/ 	.dword	_ZN34_INTERNAL_cb68abc4_4_k_cu_121d86e44cuda3std6ranges3__45__cpo4dataE
	.align		8
        /*00c8*/ 	.dword	_ZN34_INTERNAL_cb68abc4_4_k_cu_121d86e44cuda3std6ranges3__45__cpo5cdataE
	.align		8
        /*00d0*/ 	.dword	_ZN34_INTERNAL_cb68abc4_4_k_cu_121d86e44cuda3std6ranges3__45__cpo4sizeE
	.align		8
        /*00d8*/ 	.dword	_ZN34_INTERNAL_cb68abc4_4_k_cu_121d86e44cuda3std6ranges3__45__cpo5ssizeE
	.align		8
        /*00e0*/ 	.dword	_ZN34_INTERNAL_cb68abc4_4_k_cu_121d86e44cuda3std6ranges3__45__cpo8distanceE
	.align		8
        /*00e8*/ 	.dword	_ZN34_INTERNAL_cb68abc4_4_k_cu_121d86e46thrust24THRUST_300001_SM_1000_NS6system6detail10sequential3seqE
	.align		8
        /*00f0*/ 	.dword	_ZN34_INTERNAL_cb68abc4_4_k_cu_121d86e46thrust24THRUST_300001_SM_1000_NS12placeholders2_1E
	.align		8
        /*00f8*/ 	.dword	_ZN34_INTERNAL_cb68abc4_4_k_cu_121d86e46thrust24THRUST_300001_SM_1000_NS12placeholders2_2E
	.align		8
        /*0100*/ 	.dword	_ZN34_INTERNAL_cb68abc4_4_k_cu_121d86e46thrust24THRUST_300001_SM_1000_NS12placeholders2_3E
	.align		8
        /*0108*/ 	.dword	_ZN34_INTERNAL_cb68abc4_4_k_cu_121d86e46thrust24THRUST_300001_SM_1000_NS12placeholders2_4E
	.align		8
        /*0110*/ 	.dword	_ZN34_INTERNAL_cb68abc4_4_k_cu_121d86e46thrust24THRUST_300001_SM_1000_NS12placeholders2_5E
	.align		8
        /*0118*/ 	.dword	_ZN34_INTERNAL_cb68abc4_4_k_cu_121d86e46thrust24THRUST_300001_SM_1000_NS12placeholders2_6E
	.align		8
        /*0120*/ 	.dword	_ZN34_INTERNAL_cb68abc4_4_k_cu_121d86e46thrust24THRUST_300001_SM_1000_NS12placeholders2_7E
	.align		8
        /*0128*/ 	.dword	_ZN34_INTERNAL_cb68abc4_4_k_cu_121d86e46thrust24THRUST_300001_SM_1000_NS12placeholders2_8E
	.align		8
        /*0130*/ 	.dword	_ZN34_INTERNAL_cb68abc4_4_k_cu_121d86e46thrust24THRUST_300001_SM_1000_NS12placeholders2_9E
	.align		8
        /*0138*/ 	.dword	_ZN34_INTERNAL_cb68abc4_4_k_cu_121d86e46thrust24THRUST_300001_SM_1000_NS12placeholders3_10E


//--------------------- .text._ZN3cub18CUB_300001_SM_10006detail10radix_sort29DeviceRadixSortOnesweepKernelINS1_5radix10policy_hubIfNS0_8NullTypeEjE10Policy1000ELNS0_9SortOrderE0EfS6_jiiNS1_21identity_decomposer_tEEEvPT5_SC_PT3_PKSD_PT1_PKSH_PT2_PKSL_T4_iiT6_ --------------------------
	.section	.text._ZN3cub18CUB_300001_SM_10006detail10radix_sort29DeviceRadixSortOnesweepKernelINS1_5radix10policy_hubIfNS0_8NullTypeEjE10Policy1000ELNS0_9SortOrderE0EfS6_jiiNS1_21identity_decomposer_tEEEvPT5_SC_PT3_PKSD_PT1_PKSH_PT2_PKSL_T4_iiT6_,"ax",@progbits
	.align	128
        .global         _ZN3cub18CUB_300001_SM_10006detail10radix_sort29DeviceRadixSortOnesweepKernelINS1_5radix10policy_hubIfNS0_8NullTypeEjE10Policy1000ELNS0_9SortOrderE0EfS6_jiiNS1_21identity_decomposer_tEEEvPT5_SC_PT3_PKSD_PT1_PKSH_PT2_PKSL_T4_iiT6_
        .type           _ZN3cub18CUB_300001_SM_10006detail10radix_sort29DeviceRadixSortOnesweepKernelINS1_5radix10policy_hubIfNS0_8NullTypeEjE10Policy1000ELNS0_9SortOrderE0EfS6_jiiNS1_21identity_decomposer_tEEEvPT5_SC_PT3_PKSD_PT1_PKSH_PT2_PKSL_T4_iiT6_,@function
        .size           _ZN3cub18CUB_300001_SM_10006detail10radix_sort29DeviceRadixSortOnesweepKernelINS1_5radix10policy_hubIfNS0_8NullTypeEjE10Policy1000ELNS0_9SortOrderE0EfS6_jiiNS1_21identity_decomposer_tEEEvPT5_SC_PT3_PKSD_PT1_PKSH_PT2_PKSL_T4_iiT6_,(.L_x_217 - _ZN3cub18CUB_300001_SM_10006detail10radix_sort29DeviceRadixSortOnesweepKernelINS1_5radix10policy_hubIfNS0_8NullTypeEjE10Policy1000ELNS0_9SortOrderE0EfS6_jiiNS1_21identity_decomposer_tEEEvPT5_SC_PT3_PKSD_PT1_PKSH_PT2_PKSL_T4_iiT6_)
        .other          _ZN3cub18CUB_300001_SM_10006detail10radix_sort29DeviceRadixSortOnesweepKernelINS1_5radix10policy_hubIfNS0_8NullTypeEjE10Policy1000ELNS0_9SortOrderE0EfS6_jiiNS1_21identity_decomposer_tEEEvPT5_SC_PT3_PKSD_PT1_PKSH_PT2_PKSL_T4_iiT6_,@"STO_CUDA_ENTRY STV_DEFAULT"
_ZN3cub18CUB_300001_SM_10006detail10radix_sort29DeviceRadixSortOnesweepKernelINS1_5radix10policy_hubIfNS0_8NullTypeEjE10Policy1000ELNS0_9SortOrderE0EfS6_jiiNS1_21identity_decomposer_tEEEvPT5_SC_PT3_PKSD_PT1_PKSH_PT2_PKSL_T4_iiT6_:
.text._ZN3cub18CUB_300001_SM_10006detail10radix_sort29DeviceRadixSortOnesweepKernelINS1_5radix10policy_hubIfNS0_8NullTypeEjE10Policy1000ELNS0_9SortOrderE0EfS6_jiiNS1_21identity_decomposer_tEEEvPT5_SC_PT3_PKSD_PT1_PKSH_PT2_PKSL_T4_iiT6_:
[----:B------:R-:W-:Y:S01]  /*0000*/  LDC R1, c[0x0][0x37c] ;  /* 0x0000df00ff017b82 */ /* 0x000fe20000000800 */
[----:B------:R-:W0:Y:S01]  /*0010*/  S2R R3, SR_TID.X ;  /* 0x0000000000037919 */ /* 0x000e220000002100 */
[----:B------:R-:W-:Y:S01]  /*0020*/  MOV R45, 0x400 ;  /* 0x00000400002d7802 */ /* 0x000fe20000000f00 */
[----:B------:R-:W1:Y:S01]  /*0030*/  LDCU.64 UR6, c[0x0][0x358] ;  /* 0x00006b00ff0677ac */ /* 0x000e620008000a00 */
[----:B------:R-:W-:Y:S01]  /*0040*/  BSSY.RECONVERGENT B0, `(.L_x_0) ;  /* 0x000000c000007945 */ /* 0x000fe20003800200 */
[----:B------:R-:W2:Y:S01]  /*0050*/  S2R R0, SR_CgaCtaId ;  /* 0x0000000000007919 */ /* 0x000ea20000008800 */
[----:B0-----:R-:W-:Y:S02]  /*0060*/  ISETP.NE.AND P0, PT, R3, RZ, PT ;  /* 0x000000ff0300720c */ /* 0x001fe40003f05270 */
[----:B--2---:R-:W-:-:S11]  /*0070*/  LEA R45, R0, R45, 0x18 ;  /* 0x0000002d002d7211 */ /* 0x004fd600078ec0ff */
[----:B-1----:R-:W-:Y:S05]  /*0080*/  @P0 BRA `(.L_x_1) ;  /* 0x00000000001c0947 */ /* 0x002fea0003800000 */
[----:B------:R-:W0:Y:S01]  /*0090*/  LDC.64 R4, c[0x0][0x388] ;  /* 0x0000e200ff047b82 */ /* 0x000e220000000a00 */
[----:B------:R-:W-:-:S05]  /*00a0*/  IMAD.MOV.U32 R7, RZ, RZ, 0x1 ;  /* 0x00000001ff077424 */ /* 0x000fca00078e00ff */
[----:B0-----:R-:W2:Y:S02]  /*00b0*/  ATOMG.E.ADD.STRONG.GPU PT, R4, desc[UR6][R4.64], R7 ;  /* 0x80000007040479a8 */ /* 0x001ea400081ef106 */
[----:B------:R-:W0:Y:S01]  /*00c0*/  S2UR UR5, SR_CgaCtaId ;  /* 0x00000000000579c3 */ /* 0x000e220000008800 */
[----:B------:R-:W-:Y:S02]  /*00d0*/  UMOV UR4, 0x400 ;  /* 0x0000040000047882 */ /* 0x000fe40000000000 */
[----:B0-----:R-:W-:-:S09]  /*00e0*/  ULEA UR4, UR5, UR4, 0x18 ;  /* 0x0000000405047291 */ /* 0x001fd2000f8ec0ff */
[----:B--2---:R0:W-:Y:S03]  /*00f0*/  STS [UR4+0x7200], R4 ;  /* 0x00720004ff007988 */ /* 0x0041e60008000804 */
.L_x_1:
[----:B------:R-:W-:Y:S05]  /*0100*/  BSYNC.RECONVERGENT B0 ;  /* 0x0000000000007941 */ /* 0x000fea0003800200 */
.L_x_0:
[----:B------:R-:W-:Y:S01]  /*0110*/  BAR.SYNC.DEFER_BLOCKING 0x0 ;  /* 0x0000000000007b1d */ /* 0x000fe20000010000 */
[----:B------:R-:W-:-:S05]  /*0120*/  SHF.R.U32.HI R0, RZ, 0x5, R3 ;  /* 0x00000005ff007819 */ /* 0x000fca0000011603 */
[----:B------:R-:W1:Y:S01]  /*0130*/  LDCU UR4, c[0x0][0x3c0] ;  /* 0x00007800ff0477ac */ /* 0x000e620008000800 */
[----:B------:R-:W2:Y:S01]  /*0140*/  S2R R42, SR_LANEID ;  /* 0x00000000002a7919 */ /* 0x000ea20000000000 */
[----:B------:R-:W0:Y:S02]  /*0150*/  LDS R43, [R45+0x7200] ;  /* 0x007200002d2b7984 */ /* 0x000e240000000800 */
[----:B0-----:R-:W-:-:S04]  /*0160*/  IMAD R4, R43, 0x1c80, RZ ;  /* 0x00001c802b047824 */ /* 0x001fc800078e02ff */
[----:B------:R-:W-:-:S05]  /*0170*/  VIADD R47, R4, 0x1c80 ;  /* 0x00001c80042f7836 */ /* 0x000fca0000000000 */
[----:B-1----:R-:W-:-:S13]  /*0180*/  ISETP.GT.AND P0, PT, R47, UR4, PT ;  /* 0x000000042f007c0c */ /* 0x002fda000bf04270 */
[----:B--2---:R-:W-:Y:S05]  /*0190*/  @P0 BRA `(.L_x_2) ;  /* 0x0000000000700947 */ /* 0x004fea0003800000 */
[----:B------:R-:W0:Y:S01]  /*01a0*/  LDCU.64 UR4, c[0x0][0x3a8] ;  /* 0x00007500ff0477ac */ /* 0x000e220008000a00 */
[C---:B------:R-:W-:Y:S02]  /*01b0*/  LOP3.LUT R5, R3.reuse, 0x1f, RZ, 0xc0, !PT ;  /* 0x0000001f03057812 */ /* 0x040fe400078ec0ff */
[----:B------:R-:W-:-:S05]  /*01c0*/  LOP3.LUT R6, R3, 0x3e0, RZ, 0xc0, !PT ;  /* 0x000003e003067812 */ /* 0x000fca00078ec0ff */
[----:B------:R-:W-:-:S05]  /*01d0*/  IMAD R5, R6, 0x13, R5 ;  /* 0x0000001306057824 */ /* 0x000fca00078e0205 */
[----:B------:R-:W-:-:S05]  /*01e0*/  IADD3 R5, P0, PT, R4, R5, RZ ;  /* 0x0000000504057210 */ /* 0x000fca0007f1e0ff */
[----:B------:R-:W-:Y:S01]  /*01f0*/  IMAD.X R6, RZ, RZ, RZ, P0 ;  /* 0x000000ffff067224 */ /* 0x000fe200000e06ff */
[----:B0-----:R-:W-:-:S04]  /*0200*/  LEA R4, P0, R5, UR4, 0x2 ;  /* 0x0000000405047c11 */ /* 0x001fc8000f8010ff */
[----:B------:R-:W-:-:S05]  /*0210*/  LEA.HI.X R5, R5, UR5, R6, 0x2, P0 ;  /* 0x0000000505057c11 */ /* 0x000fca00080f1406 */
[----:B------:R0:W5:Y:S04]  /*0220*/  LDG.E R41, desc[UR6][R4.64] ;  /* 0x0000000604297981 */ /* 0x000168000c1e1900 */
        /* <DEDUP_REMOVED lines=17> */
[----:B------:R0:W5:Y:S01]  /*0340*/  LDG.E R23, desc[UR6][R4.64+0x900] ;  /* 0x0009000604177981 */ /* 0x000162000c1e1900 */
[----:B------:R-:W-:Y:S05]  /*0350*/  BRA `(.L_x_3) ;  /* 0x0000000400507947 */ /* 0x000fea0003800000 */
.L_x_2:
[----:B------:R-:W0:Y:S01]  /*0360*/  LDCU.64 UR8, c[0x0][0x3a8] ;  /* 0x00007500ff0877ac */ /* 0x000e220008000a00 */
[C---:B------:R-:W-:Y:S01]  /*0370*/  LOP3.LUT R5, R3.reuse, 0x1f, RZ, 0xc0, !PT ;  /* 0x0000001f03057812 */ /* 0x040fe200078ec0ff */
[----:B------:R-:W-:Y:S01]  /*0380*/  IMAD.MOV.U32 R41, RZ, RZ, 0x7fffffff ;  /* 0x7fffffffff297424 */ /* 0x000fe200078e00ff */
[----:B------:R-:W-:Y:S01]  /*0390*/  LOP3.LUT R6, R3, 0x3e0, RZ, 0xc0, !PT ;  /* 0x000003e003067812 */ /* 0x000fe200078ec0ff */
[----:B------:R-:W-:Y:S02]  /*03a0*/  IMAD.MOV.U32 R39, RZ, RZ, 0x7fffffff ;  /* 0x7fffffffff277424 */ /* 0x000fe400078e00ff */
[----:B------:R-:W-:Y:S02]  /*03b0*/  IMAD.MOV.U32 R40, RZ, RZ, 0x7fffffff ;  /* 0x7fffffffff287424 */ /* 0x000fe400078e00ff */
[----:B------:R-:W-:Y:S01]  /*03c0*/  IMAD R11, R6, 0x13, R5 ;  /* 0x00000013060b7824 */ /* 0x000fe200078e0205 */
[----:B------:R-:W-:-:S03]  /*03d0*/  IADD3 R6, PT, PT, -R4, UR4, RZ ;  /* 0x0000000404067c10 */ /* 0x000fc6000fffe1ff */
[C---:B------:R-:W-:Y:S01]  /*03e0*/  VIADD R5, R11.reuse, 0x20 ;  /* 0x000000200b057836 */ /* 0x040fe20000000000 */
[----:B------:R-:W-:Y:S01]  /*03f0*/  IADD3 R8, P0, PT, R4, R11, RZ ;  /* 0x0000000b04087210 */ /* 0x000fe20007f1e0ff */
[C---:B------:R-:W-:Y:S01]  /*0400*/  VIADD R7, R11.reuse, 0x40 ;  /* 0x000000400b077836 */ /* 0x040fe20000000000 */
[CC--:B------:R-:W-:Y:S01]  /*0410*/  ISETP.GE.AND P1, PT, R11.reuse, R6.reuse, PT ;  /* 0x000000060b00720c */ /* 0x0c0fe20003f26270 */
[----:B------:R-:W-:Y:S01]  /*0420*/  VIADD R9, R11, 0x60 ;  /* 0x000000600b097836 */ /* 0x000fe20000000000 */
[-C--:B------:R-:W-:Y:S01]  /*0430*/  ISETP.GE.AND P2, PT, R5, R6.reuse, PT ;  /* 0x000000060500720c */ /* 0x080fe20003f46270 */
[----:B------:R-:W-:Y:S01]  /*0440*/  VIADD R5, R11, 0x80 ;  /* 0x000000800b057836 */ /* 0x000fe20000000000 */
[-C--:B------:R-:W-:Y:S01]  /*0450*/  ISETP.GE.AND P3, PT, R7, R6.reuse, PT ;  /* 0x000000060700720c */ /* 0x080fe20003f66270 */
[----:B------:R-:W-:Y:S01]  /*0460*/  VIADD R7, R11, 0xa0 ;  /* 0x000000a00b077836 */ /* 0x000fe20000000000 */
[-C--:B------:R-:W-:Y:S01]  /*0470*/  ISETP.GE.AND P4, PT, R9, R6.reuse, PT ;  /* 0x000000060900720c */ /* 0x080fe20003f86270 */
[----:B------:R-:W-:Y:S01]  /*0480*/  IMAD.X R13, RZ, RZ, RZ, P0 ;  /* 0x000000ffff0d7224 */ /* 0x000fe200000e06ff */
[----:B0-----:R-:W-:Y:S01]  /*0490*/  LEA R4, P0, R8, UR8, 0x2 ;  /* 0x0000000808047c11 */ /* 0x001fe2000f8010ff */
[----:B------:R-:W-:Y:S01]  /*04a0*/  VIADD R9, R11, 0xc0 ;  /* 0x000000c00b097836 */ /* 0x000fe20000000000 */
[----:B------:R-:W-:-:S02]  /*04b0*/  ISETP.GE.AND P5, PT, R5, R6, PT ;  /* 0x000000060500720c */ /* 0x000fc40003fa6270 */
[-C--:B------:R-:W-:Y:S01]  /*04c0*/  ISETP.GE.AND P6, PT, R7, R6.reuse, PT ;  /* 0x000000060700720c */ /* 0x080fe20003fc6270 */
[----:B------:R-:W-:Y:S01]  /*04d0*/  VIADD R7, R11, 0xe0 ;  /* 0x000000e00b077836 */ /* 0x000fe20000000000 */
[----:B------:R-:W-:Y:S01]  /*04e0*/  LEA.HI.X R5, R8, UR9, R13, 0x2, P0 ;  /* 0x0000000908057c11 */ /* 0x000fe200080f140d */
[----:B------:R-:W-:Y:S01]  /*04f0*/  IMAD.MOV.U32 R38, RZ, RZ, 0x7fffffff ;  /* 0x7fffffffff267424 */ /* 0x000fe200078e00ff */
[-C--:B------:R-:W-:Y:S01]  /*0500*/  ISETP.GE.AND P0, PT, R9, R6.reuse, PT ;  /* 0x000000060900720c */ /* 0x080fe20003f06270 */
[----:B------:R-:W-:Y:S02]  /*0510*/  VIADD R9, R11, 0x100 ;  /* 0x000001000b097836 */ /* 0x000fe40000000000 */
[----:B------:R1:W5:Y:S01]  /*0520*/  @!P1 LDG.E R41, desc[UR6][R4.64] ;  /* 0x0000000604299981 */ /* 0x000362000c1e1900 */
[-C--:B------:R-:W-:Y:S01]  /*0530*/  ISETP.GE.AND P1, PT, R7, R6.reuse, PT ;  /* 0x000000060700720c */ /* 0x080fe20003f26270 */
[----:B------:R-:W-:Y:S02]  /*0540*/  VIADD R7, R11, 0x120 ;  /* 0x000001200b077836 */ /* 0x000fe40000000000 */
[----:B------:R1:W5:Y:S03]  /*0550*/  @!P3 LDG.E R39, desc[UR6][R4.64+0x100] ;  /* 0x000100060427b981 */ /* 0x000366000c1e1900 */
[----:B------:R-:W-:Y:S01]  /*0560*/  ISETP.GE.AND P3, PT, R7, R6, PT ;  /* 0x000000060700720c */ /* 0x000fe20003f66270 */
[----:B------:R-:W-:Y:S01]  /*0570*/  VIADD R7, R11, 0x140 ;  /* 0x000001400b077836 */ /* 0x000fe20000000000 */
[----:B------:R1:W5:Y:S01]  /*0580*/  @!P4 LDG.E R38, desc[UR6][R4.64+0x180] ;  /* 0x000180060426c981 */ /* 0x000362000c1e1900 */
[----:B------:R-:W-:-:S03]  /*0590*/  IMAD.MOV.U32 R36, RZ, RZ, 0x7fffffff ;  /* 0x7fffffffff247424 */ /* 0x000fc600078e00ff */
[-C--:B------:R-:W-:Y:S01]  /*05a0*/  ISETP.GE.AND P4, PT, R7, R6.reuse, PT ;  /* 0x000000060700720c */ /* 0x080fe20003f86270 */
[----:B------:R-:W-:Y:S01]  /*05b0*/  VIADD R7, R11, 0x180 ;  /* 0x000001800b077836 */ /* 0x000fe20000000000 */
[----:B------:R1:W5:Y:S01]  /*05c0*/  @!P2 LDG.E R40, desc[UR6][R4.64+0x80] ;  /* 0x000080060428a981 */ /* 0x000362000c1e1900 */
[-C--:B------:R-:W-:Y:S01]  /*05d0*/  ISETP.GE.AND P2, PT, R9, R6.reuse, PT ;  /* 0x000000060900720c */ /* 0x080fe20003f46270 */
[----:B------:R-:W-:Y:S02]  /*05e0*/  IMAD.MOV.U32 R35, RZ, RZ, 0x7fffffff ;  /* 0x7fffffffff237424 */ /* 0x000fe400078e00ff */
[----:B------:R1:W5:Y:S01]  /*05f0*/  @!P6 LDG.E R36, desc[UR6][R4.64+0x280] ;  /* 0x000280060424e981 */ /* 0x000362000c1e1900 */
[-C--:B------:R-:W-:Y:S01]  /*0600*/  ISETP.GE.AND P6, PT, R7, R6.reuse, PT ;  /* 0x000000060700720c */ /* 0x080fe20003fc6270 */
[C---:B------:R-:W-:Y:S02]  /*0610*/  VIADD R7, R11.reuse, 0x1a0 ;  /* 0x000001a00b077836 */ /* 0x040fe40000000000 */
[----:B------:R-:W-:Y:S01]  /*0620*/  IMAD.MOV.U32 R37, RZ, RZ, 0x7fffffff ;  /* 0x7fffffffff257424 */ /* 0x000fe200078e00ff */
[----:B------:R1:W5:Y:S01]  /*0630*/  @!P0 LDG.E R35, desc[UR6][R4.64+0x300] ;  /* 0x0003000604238981 */ /* 0x000362000c1e1900 */
[----:B------:R-:W-:Y:S01]  /*0640*/  VIADD R9, R11, 0x160 ;  /* 0x000001600b097836 */ /* 0x000fe20000000000 */
[----:B------:R-:W-:Y:S01]  /*0650*/  ISETP.GE.AND P0, PT, R7, R6, PT ;  /* 0x000000060700720c */ /* 0x000fe20003f06270 */
[----:B------:R-:W-:-:S02]  /*0660*/  IMAD.MOV.U32 R33, RZ, RZ, 0x7fffffff ;  /* 0x7fffffffff217424 */ /* 0x000fc400078e00ff */
[----:B------:R-:W-:Y:S01]  /*0670*/  VIADD R7, R11, 0x1e0 ;  /* 0x000001e00b077836 */ /* 0x000fe20000000000 */
[----:B------:R1:W5:Y:S01]  /*0680*/  @!P5 LDG.E R37, desc[UR6][R4.64+0x200] ;  /* 0x000200060425d981 */ /* 0x000362000c1e1900 */
[-C--:B------:R-:W-:Y:S01]  /*0690*/  ISETP.GE.AND P5, PT, R9, R6.reuse, PT ;  /* 0x000000060900720c */ /* 0x080fe20003fa6270 */
[----:B------:R-:W-:Y:S02]  /*06a0*/  IMAD.MOV.U32 R34, RZ, RZ, 0x7fffffff ;  /* 0x7fffffffff227424 */ /* 0x000fe400078e00ff */
[----:B------:R1:W5:Y:S01]  /*06b0*/  @!P2 LDG.E R33, desc[UR6][R4.64+0x400] ;  /* 0x000400060421a981 */ /* 0x000362000c1e1900 */
[----:B------:R-:W-:Y:S01]  /*06c0*/  IMAD.MOV.U32 R32, RZ, RZ, 0x7fffffff ;  /* 0x7fffffffff207424 */ /* 0x000fe200078e00ff */
[----:B------:R-:W-:Y:S01]  /*06d0*/  ISETP.GE.AND P2, PT, R7, R6, PT ;  /* 0x000000060700720c */ /* 0x000fe20003f46270 */
[C---:B------:R-:W-:Y:S01]  /*06e0*/  VIADD R9, R11.reuse, 0x1c0 ;  /* 0x000001c00b097836 */ /* 0x040fe20000000000 */
[----:B------:R1:W5:Y:S01]  /*06f0*/  @!P1 LDG.E R34, desc[UR6][R4.64+0x380] ;  /* 0x0003800604229981 */ /* 0x000362000c1e1900 */
[----:B------:R-:W-:-:S02]  /*0700*/  VIADD R7, R11, 0x200 ;  /* 0x000002000b077836 */ /* 0x000fc40000000000 */
[----:B------:R-:W-:Y:S01]  /*0710*/  IMAD.MOV.U32 R31, RZ, RZ, 0x7fffffff ;  /* 0x7fffffffff1f7424 */ /* 0x000fe200078e00ff */
[----:B------:R1:W5:Y:S01]  /*0720*/  @!P3 LDG.E R32, desc[UR6][R4.64+0x480] ;  /* 0x000480060420b981 */ /* 0x000362000c1e1900 */
[----:B------:R-:W-:Y:S01]  /*0730*/  IMAD.MOV.U32 R30, RZ, RZ, 0x7fffffff ;  /* 0x7fffffffff1e7424 */ /* 0x000fe200078e00ff */
[-C--:B------:R-:W-:Y:S01]  /*0740*/  ISETP.GE.AND P1, PT, R9, R6.reuse, PT ;  /* 0x000000060900720c */ /* 0x080fe20003f26270 */
[----:B------:R-:W-:Y:S01]  /*0750*/  VIADD R9, R11, 0x220 ;  /* 0x000002200b097836 */ /* 0x000fe20000000000 */
[-C--:B------:R-:W-:Y:S01]  /*0760*/  ISETP.GE.AND P3, PT, R7, R6.reuse, PT ;  /* 0x000000060700720c */ /* 0x080fe20003f66270 */
[----:B------:R-:W-:Y:S01]  /*0770*/  VIADD R7, R11, 0x240 ;  /* 0x000002400b077836 */ /* 0x000fe20000000000 */
[----:B------:R1:W5:Y:S02]  /*0780*/  @!P4 LDG.E R31, desc[UR6][R4.64+0x500] ;  /* 0x00050006041fc981 */ /* 0x000364000c1e1900 */
[-C--:B------:R-:W-:Y:S02]  /*0790*/  ISETP.GE.AND P4, PT, R9, R6.reuse, PT ;  /* 0x000000060900720c */ /* 0x080fe40003f86270 */
[----:B------:R1:W5:Y:S01]  /*07a0*/  @!P5 LDG.E R30, desc[UR6][R4.64+0x580] ;  /* 0x00058006041ed981 */ /* 0x000362000c1e1900 */
[----:B------:R-:W-:Y:S01]  /*07b0*/  ISETP.GE.AND P5, PT, R7, R6, PT ;  /* 0x000000060700720c */ /* 0x000fe20003fa6270 */
[----:B------:R-:W-:-:S02]  /*07c0*/  IMAD.MOV.U32 R29, RZ, RZ, 0x7fffffff ;  /* 0x7fffffffff1d7424 */ /* 0x000fc400078e00ff */
[----:B------:R-:W-:Y:S02]  /*07d0*/  IMAD.MOV.U32 R28, RZ, RZ, 0x7fffffff ;  /* 0x7fffffffff1c7424 */ /* 0x000fe400078e00ff */
[----:B------:R-:W-:Y:S02]  /*07e0*/  IMAD.MOV.U32 R27, RZ, RZ, 0x7fffffff ;  /* 0x7fffffffff1b7424 */ /* 0x000fe400078e00ff */
[----:B------:R-:W-:Y:S01]  /*07f0*/  IMAD.MOV.U32 R26, RZ, RZ, 0x7fffffff ;  /* 0x7fffffffff1a7424 */ /* 0x000fe200078e00ff */
[----:B------:R1:W5:Y:S01]  /*0800*/  @!P6 LDG.E R29, desc[UR6][R4.64+0x600] ;  /* 0x00060006041de981 */ /* 0x000362000c1e1900 */
[----:B------:R-:W-:Y:S02]  /*0810*/  IMAD.MOV.U32 R25, RZ, RZ, 0x7fffffff ;  /* 0x7fffffffff197424 */ /* 0x000fe400078e00ff */
[----:B------:R-:W-:Y:S01]  /*0820*/  IMAD.MOV.U32 R24, RZ, RZ, 0x7fffffff ;  /* 0x7fffffffff187424 */ /* 0x000fe200078e00ff */
[----:B------:R1:W5:Y:S01]  /*0830*/  @!P0 LDG.E R28, desc[UR6][R4.64+0x680] ;  /* 0x00068006041c8981 */ /* 0x000362000c1e1900 */
[----:B------:R-:W-:-:S03]  /*0840*/  IMAD.MOV.U32 R23, RZ, RZ, 0x7fffffff ;  /* 0x7fffffffff177424 */ /* 0x000fc600078e00ff */
[----:B------:R1:W5:Y:S04]  /*0850*/  @!P1 LDG.E R27, desc[UR6][R4.64+0x700] ;  /* 0x00070006041b9981 */ /* 0x000368000c1e1900 */
[----:B------:R1:W5:Y:S04]  /*0860*/  @!P2 LDG.E R26, desc[UR6][R4.64+0x780] ;  /* 0x00078006041aa981 */ /* 0x000368000c1e1900 */
[----:B------:R1:W5:Y:S04]  /*0870*/  @!P3 LDG.E R25, desc[UR6][R4.64+0x800] ;  /* 0x000800060419b981 */ /* 0x000368000c1e1900 */
[----:B------:R1:W5:Y:S04]  /*0880*/  @!P4 LDG.E R24, desc[UR6][R4.64+0x880] ;  /* 0x000880060418c981 */ /* 0x000368000c1e1900 */
[----:B------:R1:W5:Y:S02]  /*0890*/  @!P5 LDG.E R23, desc[UR6][R4.64+0x900] ;  /* 0x000900060417d981 */ /* 0x000364000c1e1900 */
.L_x_3:
[----:B------:R-:W-:Y:S01]  /*08a0*/  IMAD.MOV.U32 R22, RZ, RZ, -0x1 ;  /* 0xffffffffff167424 */ /* 0x000fe200078e00ff */
[----:B-----5:R-:W-:Y:S01]  /*08b0*/  ISETP.GT.AND P0, PT, R41, -0x1, PT ;  /* 0xffffffff2900780c */ /* 0x020fe20003f04270 */
[----:B------:R-:W2:Y:S01]  /*08c0*/  LDC R9, c[0x0][0x3c8] ;  /* 0x0000f200ff097b82 */ /* 0x000ea20000000800 */
[----:B------:R-:W-:Y:S01]  /*08d0*/  ISETP.GT.AND P1, PT, R40, -0x1, PT ;  /* 0xffffffff2800780c */ /* 0x000fe20003f24270 */
[----:B------:R-:W-:Y:S01]  /*08e0*/  BSSY.RECONVERGENT B0, `(.L_x_4) ;  /* 0x000005b000007945 */ /* 0x000fe20003800200 */
[----:B01----:R-:W-:Y:S01]  /*08f0*/  SEL R4, R22, 0x80000000, !P0 ;  /* 0x8000000016047807 */ /* 0x003fe20004000000 */
[----:B------:R-:W-:Y:S01]  /*0900*/  IMAD.SHL.U32 R0, R0, 0x400, RZ ;  /* 0x0000040000007824 */ /* 0x000fe200078e00ff */
[----:B------:R-:W-:Y:S02]  /*0910*/  SEL R5, R22, 0x80000000, !P1 ;  /* 0x8000000016057807 */ /* 0x000fe40004800000 */
[----:B------:R-:W-:Y:S02]  /*0920*/  ISETP.GT.AND P0, PT, R38, -0x1, PT ;  /* 0xffffffff2600780c */ /* 0x000fe40003f04270 */
[----:B------:R-:W-:-:S02]  /*0930*/  LOP3.LUT R40, R5, R40, RZ, 0x3c, !PT ;  /* 0x0000002805287212 */ /* 0x000fc400078e3cff */
[----:B------:R-:W-:Y:S02]  /*0940*/  SEL R5, R22, 0x80000000, !P0 ;  /* 0x8000000016057807 */ /* 0x000fe40004000000 */
[----:B------:R-:W-:Y:S02]  /*0950*/  ISETP.GT.AND P0, PT, R37, -0x1, PT ;  /* 0xffffffff2500780c */ /* 0x000fe40003f04270 */
[----:B------:R-:W-:Y:S02]  /*0960*/  ISETP.GT.AND P1, PT, R36, -0x1, PT ;  /* 0xffffffff2400780c */ /* 0x000fe40003f24270 */
[----:B------:R-:W-:Y:S02]  /*0970*/  LOP3.LUT R41, R4, R41, RZ, 0x3c, !PT ;  /* 0x0000002904297212 */ /* 0x000fe400078e3cff */
[----:B------:R-:W-:Y:S02]  /*0980*/  LOP3.LUT R38, R5, R38, RZ, 0x3c, !PT ;  /* 0x0000002605267212 */ /* 0x000fe400078e3cff */
[----:B------:R-:W-:-:S02]  /*0990*/  SEL R4, R22, 0x80000000, !P0 ;  /* 0x8000000016047807 */ /* 0x000fc40004000000 */
[----:B------:R-:W-:Y:S02]  /*09a0*/  SEL R5, R22, 0x80000000, !P1 ;  /* 0x8000000016057807 */ /* 0x000fe40004800000 */
[----:B------:R-:W-:Y:S02]  /*09b0*/  ISETP.GT.AND P0, PT, R34, -0x1, PT ;  /* 0xffffffff2200780c */ /* 0x000fe40003f04270 */
[----:B------:R-:W-:Y:S02]  /*09c0*/  ISETP.GT.AND P2, PT, R39, -0x1, PT ;  /* 0xffffffff2700780c */ /* 0x000fe40003f44270 */
[----:B------:R-:W-:Y:S02]  /*09d0*/  LOP3.LUT R36, R5, R36, RZ, 0x3c, !PT ;  /* 0x0000002405247212 */ /* 0x000fe400078e3cff */
[C---:B------:R-:W-:Y:S02]  /*09e0*/  SEL R5, R22.reuse, 0x80000000, !P0 ;  /* 0x8000000016057807 */ /* 0x040fe40004000000 */
[----:B------:R-:W-:-:S02]  /*09f0*/  SEL R6, R22, 0x80000000, !P2 ;  /* 0x8000000016067807 */ /* 0x000fc40005000000 */
[----:B------:R-:W-:Y:S02]  /*0a00*/  ISETP.GT.AND P0, PT, R33, -0x1, PT ;  /* 0xffffffff2100780c */ /* 0x000fe40003f04270 */
[----:B------:R-:W-:Y:S02]  /*0a10*/  ISETP.GT.AND P1, PT, R32, -0x1, PT ;  /* 0xffffffff2000780c */ /* 0x000fe40003f24270 */
[----:B------:R-:W-:Y:S02]  /*0a20*/  ISETP.GT.AND P2, PT, R35, -0x1, PT ;  /* 0xffffffff2300780c */ /* 0x000fe40003f44270 */
[----:B------:R-:W-:Y:S02]  /*0a30*/  VIMNMX R7, PT, PT, R42, 0xe0, !PT ;  /* 0x000000e02a077848 */ /* 0x000fe40007fe0100 */
[----:B------:R-:W-:Y:S02]  /*0a40*/  LOP3.LUT R37, R4, R37, RZ, 0x3c, !PT ;  /* 0x0000002504257212 */ /* 0x000fe400078e3cff */
[----:B------:R-:W-:-:S02]  /*0a50*/  LOP3.LUT R34, R5, R34, RZ, 0x3c, !PT ;  /* 0x0000002205227212 */ /* 0x000fc400078e3cff */
[----:B------:R-:W-:Y:S02]  /*0a60*/  LOP3.LUT R39, R6, R39, RZ, 0x3c, !PT ;  /* 0x0000002706277212 */ /* 0x000fe400078e3cff */
[C---:B------:R-:W-:Y:S02]  /*0a70*/  SEL R4, R22.reuse, 0x80000000, !P0 ;  /* 0x8000000016047807 */ /* 0x040fe40004000000 */
[C---:B------:R-:W-:Y:S02]  /*0a80*/  SEL R5, R22.reuse, 0x80000000, !P1 ;  /* 0x8000000016057807 */ /* 0x040fe40004800000 */
[----:B------:R-:W-:Y:S02]  /*0a90*/  SEL R6, R22, 0x80000000, !P2 ;  /* 0x8000000016067807 */ /* 0x000fe40005000000 */
[----:B------:R-:W-:Y:S02]  /*0aa0*/  ISETP.GT.AND P0, PT, R30, -0x1, PT ;  /* 0xffffffff1e00780c */ /* 0x000fe40003f04270 */
[----:B------:R-:W-:-:S02]  /*0ab0*/  IADD3 R7, PT, PT, R7, 0x1f, -R42 ;  /* 0x0000001f07077810 */ /* 0x000fc40007ffe82a */
[----:B------:R-:W-:Y:S02]  /*0ac0*/  ISETP.GT.AND P2, PT, R31, -0x1, PT ;  /* 0xffffffff1f00780c */ /* 0x000fe40003f44270 */
[----:B------:R-:W-:Y:S02]  /*0ad0*/  LOP3.LUT R32, R5, R32, RZ, 0x3c, !PT ;  /* 0x0000002005207212 */ /* 0x000fe400078e3cff */
[----:B------:R-:W-:Y:S02]  /*0ae0*/  LOP3.LUT R35, R6, R35, RZ, 0x3c, !PT ;  /* 0x0000002306237212 */ /* 0x000fe400078e3cff */
[C---:B------:R-:W-:Y:S02]  /*0af0*/  SEL R5, R22.reuse, 0x80000000, !P0 ;  /* 0x8000000016057807 */ /* 0x040fe40004000000 */
[----:B------:R-:W-:Y:S02]  /*0b00*/  ISETP.GE.U32.AND P4, PT, R7, 0x1e0, PT ;  /* 0x000001e00700780c */ /* 0x000fe40003f86070 */
[----:B------:R-:W-:-:S02]  /*0b10*/  SEL R6, R22, 0x80000000, !P2 ;  /* 0x8000000016067807 */ /* 0x000fc40005000000 */
[----:B------:R-:W-:Y:S02]  /*0b20*/  ISETP.GT.AND P0, PT, R29, -0x1, PT ;  /* 0xffffffff1d00780c */ /* 0x000fe40003f04270 */
[----:B------:R-:W-:Y:S02]  /*0b30*/  ISETP.GT.AND P1, PT, R28, -0x1, PT ;  /* 0xffffffff1c00780c */ /* 0x000fe40003f24270 */
[----:B------:R-:W-:Y:S02]  /*0b40*/  ISETP.GT.AND P2, PT, R27, -0x1, PT ;  /* 0xffffffff1b00780c */ /* 0x000fe40003f44270 */
[----:B------:R-:W-:Y:S02]  /*0b50*/  LOP3.LUT R33, R4, R33, RZ, 0x3c, !PT ;  /* 0x0000002104217212 */ /* 0x000fe400078e3cff */
[----:B------:R-:W-:Y:S02]  /*0b60*/  LOP3.LUT R30, R5, R30, RZ, 0x3c, !PT ;  /* 0x0000001e051e7212 */ /* 0x000fe400078e3cff */
[----:B------:R-:W-:-:S02]  /*0b70*/  LOP3.LUT R31, R6, R31, RZ, 0x3c, !PT ;  /* 0x0000001f061f7212 */ /* 0x000fc400078e3cff */
[C---:B------:R-:W-:Y:S02]  /*0b80*/  SEL R4, R22.reuse, 0x80000000, !P0 ;  /* 0x8000000016047807 */ /* 0x040fe40004000000 */
[C---:B------:R-:W-:Y:S02]  /*0b90*/  SEL R5, R22.reuse, 0x80000000, !P1 ;  /* 0x8000000016057807 */ /* 0x040fe40004800000 */
[----:B------:R-:W-:Y:S02]  /*0ba0*/  SEL R6, R22, 0x80000000, !P2 ;  /* 0x8000000016067807 */ /* 0x000fe40005000000 */
[----:B------:R-:W-:Y:S02]  /*0bb0*/  ISETP.GT.AND P1, PT, R25, -0x1, PT ;  /* 0xffffffff1900780c */ /* 0x000fe40003f24270 */
[----:B------:R-:W-:Y:S02]  /*0bc0*/  ISETP.GT.AND P0, PT, R26, -0x1, PT ;  /* 0xffffffff1a00780c */ /* 0x000fe40003f04270 */
[----:B------:R-:W-:-:S02]  /*0bd0*/  LEA.HI R8, R7, 0x1, RZ, 0x1b ;  /* 0x0000000107087811 */ /* 0x000fc400078fd8ff */
[----:B------:R-:W-:Y:S02]  /*0be0*/  ISETP.GT.AND P2, PT, R24, -0x1, PT ;  /* 0xffffffff1800780c */ /* 0x000fe40003f44270 */
[----:B------:R-:W-:Y:S02]  /*0bf0*/  ISETP.GT.AND P3, PT, R23, -0x1, PT ;  /* 0xffffffff1700780c */ /* 0x000fe40003f64270 */
[----:B------:R-:W-:Y:S02]  /*0c00*/  LOP3.LUT R29, R4, R29, RZ, 0x3c, !PT ;  /* 0x0000001d041d7212 */ /* 0x000fe400078e3cff */
[----:B------:R-:W-:Y:S02]  /*0c10*/  LOP3.LUT R28, R5, R28, RZ, 0x3c, !PT ;  /* 0x0000001c051c7212 */ /* 0x000fe400078e3cff */
[----:B------:R-:W-:Y:S02]  /*0c20*/  LOP3.LUT R27, R6, R27, RZ, 0x3c, !PT ;  /* 0x0000001b061b7212 */ /* 0x000fe400078e3cff */
[----:B------:R-:W-:-:S02]  /*0c30*/  SEL R4, R22, 0x80000000, !P1 ;  /* 0x8000000016047807 */ /* 0x000fc40004800000 */
[----:B------:R-:W-:Y:S02]  /*0c40*/  LOP3.LUT R10, R8, 0xf, RZ, 0xc0, !PT ;  /* 0x0000000f080a7812 */ /* 0x000fe400078ec0ff */
[C---:B------:R-:W-:Y:S02]  /*0c50*/  SEL R5, R22.reuse, 0x80000000, !P0 ;  /* 0x8000000016057807 */ /* 0x040fe40004000000 */
[C---:B------:R-:W-:Y:S02]  /*0c60*/  SEL R7, R22.reuse, 0x80000000, !P2 ;  /* 0x8000000016077807 */ /* 0x040fe40005000000 */
[----:B------:R-:W-:Y:S02]  /*0c70*/  SEL R6, R22, 0x80000000, !P3 ;  /* 0x8000000016067807 */ /* 0x000fe40005800000 */
[----:B------:R-:W-:Y:S01]  /*0c80*/  LOP3.LUT R25, R4, R25, RZ, 0x3c, !PT ;  /* 0x0000001904197212 */ /* 0x000fe200078e3cff */
[----:B------:R-:W-:Y:S01]  /*0c90*/  IMAD.MOV.U32 R4, RZ, RZ, R42 ;  /* 0x000000ffff047224 */ /* 0x000fe200078e002a */
[----:B------:R-:W-:-:S02]  /*0ca0*/  ISETP.NE.AND P1, PT, R10, RZ, PT ;  /* 0x000000ff0a00720c */ /* 0x000fc40003f25270 */
[----:B------:R-:W-:Y:S02]  /*0cb0*/  LOP3.LUT R26, R5, R26, RZ, 0x3c, !PT ;  /* 0x0000001a051a7212 */ /* 0x000fe400078e3cff */
[----:B------:R-:W-:Y:S02]  /*0cc0*/  LOP3.LUT R24, R7, R24, RZ, 0x3c, !PT ;  /* 0x0000001807187212 */ /* 0x000fe400078e3cff */
[----:B------:R-:W-:Y:S01]  /*0cd0*/  LOP3.LUT R23, R6, R23, RZ, 0x3c, !PT ;  /* 0x0000001706177212 */ /* 0x000fe200078e3cff */
[----:B--2---:R-:W-:Y:S06]  /*0ce0*/  @!P4 BRA `(.L_x_5) ;  /* 0x000000000068c947 */ /* 0x004fec0003800000 */
[----:B------:R-:W-:Y:S01]  /*0cf0*/  IMAD R6, R42, 0x4, R0 ;  /* 0x000000042a067824 */ /* 0x000fe200078e0200 */
[----:B------:R-:W-:Y:S01]  /*0d00*/  LOP3.LUT R5, R8, 0xffffff0, RZ, 0xc0, !PT ;  /* 0x0ffffff008057812 */ /* 0x000fe200078ec0ff */
[----:B------:R-:W-:-:S03]  /*0d10*/  IMAD.MOV.U32 R4, RZ, RZ, R42 ;  /* 0x000000ffff047224 */ /* 0x000fc600078e002a */
[----:B------:R-:W-:Y:S01]  /*0d20*/  IADD3 R6, PT, PT, R6, 0x400, R45 ;  /* 0x0000040006067810 */ /* 0x000fe20007ffe02d */
[----:B------:R-:W-:-:S07]  /*0d30*/  IMAD.MOV R5, RZ, RZ, -R5 ;  /* 0x000000ffff057224 */ /* 0x000fce00078e0a05 */
.L_x_6:
[----:B------:R-:W-:Y:S01]  /*0d40*/  VIADD R5, R5, 0x10 ;  /* 0x0000001005057836 */ /* 0x000fe20000000000 */
[----:B------:R-:W-:Y:S01]  /*0d50*/  STS [R6+-0x400], RZ ;  /* 0xfffc00ff06007388 */ /* 0x000fe20000000800 */
[----:B------:R-:W-:-:S03]  /*0d60*/  VIADD R4, R4, 0x200 ;  /* 0x0000020004047836 */ /* 0x000fc60000000000 */
[----:B------:R-:W-:Y:S01]  /*0d70*/  ISETP.NE.AND P0, PT, R5, RZ, PT ;  /* 0x000000ff0500720c */ /* 0x000fe20003f05270 */
[----:B------:R-:W-:Y:S04]  /*0d80*/  STS [R6+-0x380], RZ ;  /* 0xfffc80ff06007388 */ /* 0x000fe80000000800 */
[----:B------:R-:W-:Y:S04]  /*0d90*/  STS [R6+-0x300], RZ ;  /* 0xfffd00ff06007388 */ /* 0x000fe80000000800 */
[----:B------:R-:W-:Y:S04]  /*0da0*/  STS [R6+-0x280], RZ ;  /* 0xfffd80ff06007388 */ /* 0x000fe80000000800 */
[----:B------:R-:W-:Y:S04]  /*0db0*/  STS [R6+-0x200], RZ ;  /* 0xfffe00ff06007388 */ /* 0x000fe80000000800 */
[----:B------:R-:W-:Y:S04]  /*0dc0*/  STS [R6+-0x180], RZ ;  /* 0xfffe80ff06007388 */ /* 0x000fe80000000800 */
[----:B------:R-:W-:Y:S04]  /*0dd0*/  STS [R6+-0x100], RZ ;  /* 0xffff00ff06007388 */ /* 0x000fe80000000800 */
[----:B------:R-:W-:Y:S04]  /*0de0*/  STS [R6+-0x80], RZ ;  /* 0xffff80ff06007388 */ /* 0x000fe80000000800 */
[----:B------:R-:W-:Y:S04]  /*0df0*/  STS [R6], RZ ;  /* 0x000000ff06007388 */ /* 0x000fe80000000800 */
[----:B------:R-:W-:Y:S04]  /*0e00*/  STS [R6+0x80], RZ ;  /* 0x000080ff06007388 */ /* 0x000fe80000000800 */
[----:B------:R-:W-:Y:S04]  /*0e10*/  STS [R6+0x100], RZ ;  /* 0x000100ff06007388 */ /* 0x000fe80000000800 */
[----:B------:R-:W-:Y:S04]  /*0e20*/  STS [R6+0x180], RZ ;  /* 0x000180ff06007388 */ /* 0x000fe80000000800 */
[----:B------:R-:W-:Y:S04]  /*0e30*/  STS [R6+0x200], RZ ;  /* 0x000200ff06007388 */ /* 0x000fe80000000800 */
[----:B------:R-:W-:Y:S04]  /*0e40*/  STS [R6+0x280], RZ ;  /* 0x000280ff06007388 */ /* 0x000fe80000000800 */
[----:B------:R-:W-:Y:S04]  /*0e50*/  STS [R6+0x300], RZ ;  /* 0x000300ff06007388 */ /* 0x000fe80000000800 */
[----:B------:R0:W-:Y:S02]  /*0e60*/  STS [R6+0x380], RZ ;  /* 0x000380ff06007388 */ /* 0x0001e40000000800 */
[----:B0-----:R-:W-:Y:S01]  /*0e70*/  VIADD R6, R6, 0x800 ;  /* 0x0000080006067836 */ /* 0x001fe20000000000 */
[----:B------:R-:W-:Y:S06]  /*0e80*/  @P0 BRA `(.L_x_6) ;  /* 0xfffffffc00ac0947 */ /* 0x000fec000383ffff */
.L_x_5:
[----:B------:R-:W-:Y:S05]  /*0e90*/  BSYNC.RECONVERGENT B0 ;  /* 0x0000000000007941 */ /* 0x000fea0003800200 */
.L_x_4:
[----:B------:R-:W-:Y:S01]  /*0ea0*/  BSSY.RECONVERGENT B0, `(.L_x_7) ;  /* 0x0000027000007945 */ /* 0x000fe20003800200 */
[----:B------:R-:W-:Y:S01]  /*0eb0*/  SHF.L.U32 R22, R22, R9, RZ ;  /* 0x0000000916167219 */ /* 0x000fe200000006ff */
[----:B------:R-:W-:Y:S02]  /*0ec0*/  IMAD.IADD R21, R45, 0x1, R0 ;  /* 0x000000012d157824 */ /* 0x000fe400078e0200 */
[----:B------:R-:W-:Y:S05]  /*0ed0*/  @!P1 BRA `(.L_x_8) ;  /* 0x00000000008c9947 */ /* 0x000fea0003800000 */
[----:B------:R-:W-:Y:S01]  /*0ee0*/  ISETP.GE.U32.AND P0, PT, R10, 0x8, PT ;  /* 0x000000080a00780c */ /* 0x000fe20003f06070 */
[----:B------:R-:W-:Y:S01]  /*0ef0*/  BSSY.RECONVERGENT B1, `(.L_x_9) ;  /* 0x000000e000017945 */ /* 0x000fe20003800200 */
[----:B------:R-:W-:-:S04]  /*0f00*/  LOP3.LUT R6, R8, 0x7, RZ, 0xc0, !PT ;  /* 0x0000000708067812 */ /* 0x000fc800078ec0ff */
[----:B------:R-:W-:-:S07]  /*0f10*/  ISETP.NE.AND P1, PT, R6, RZ, PT ;  /* 0x000000ff0600720c */ /* 0x000fce0003f25270 */
[----:B------:R-:W-:Y:S06]  /*0f20*/  @!P0 BRA `(.L_x_10) ;  /* 0x0000000000288947 */ /* 0x000fec0003800000 */
[C---:B------:R-:W-:Y:S02]  /*0f30*/  IMAD R5, R4.reuse, 0x4, R21 ;  /* 0x0000000404057824 */ /* 0x040fe400078e0215 */
[----:B------:R-:W-:-:S03]  /*0f40*/  VIADD R4, R4, 0x100 ;  /* 0x0000010004047836 */ /* 0x000fc60000000000 */
[----:B------:R0:W-:Y:S04]  /*0f50*/  STS [R5], RZ ;  /* 0x000000ff05007388 */ /* 0x0001e80000000800 */
[----:B------:R0:W-:Y:S04]  /*0f60*/  STS [R5+0x80], RZ ;  /* 0x000080ff05007388 */ /* 0x0001e80000000800 */
[----:B------:R0:W-:Y:S04]  /*0f70*/  STS [R5+0x100], RZ ;  /* 0x000100ff05007388 */ /* 0x0001e80000000800 */
[----:B------:R0:W-:Y:S04]  /*0f80*/  STS [R5+0x180], RZ ;  /* 0x000180ff05007388 */ /* 0x0001e80000000800 */
[----:B------:R0:W-:Y:S04]  /*0f90*/  STS [R5+0x200], RZ ;  /* 0x000200ff05007388 */ /* 0x0001e80000000800 */
[----:B------:R0:W-:Y:S04]  /*0fa0*/  STS [R5+0x280], RZ ;  /* 0x000280ff05007388 */ /* 0x0001e80000000800 */
[----:B------:R0:W-:Y:S04]  /*0fb0*/  STS [R5+0x300], RZ ;  /* 0x000300ff05007388 */ /* 0x0001e80000000800 */
[----:B------:R0:W-:Y:S02]  /*0fc0*/  STS [R5+0x380], RZ ;  /* 0x000380ff05007388 */ /* 0x0001e40000000800 */
.L_x_10:
[----:B------:R-:W-:Y:S05]  /*0fd0*/  BSYNC.RECONVERGENT B1 ;  /* 0x0000000000017941 */ /* 0x000fea0003800200 */
.L_x_9:
[----:B------:R-:W-:Y:S05]  /*0fe0*/  @!P1 BRA `(.L_x_8) ;  /* 0x0000000000489947 */ /* 0x000fea0003800000 */
[----:B------:R-:W-:Y:S02]  /*0ff0*/  ISETP.GE.U32.AND P0, PT, R6, 0x4, PT ;  /* 0x000000040600780c */ /* 0x000fe40003f06070 */
[----:B------:R-:W-:-:S04]  /*1000*/  LOP3.LUT R8, R8, 0x3, RZ, 0xc0, !PT ;  /* 0x0000000308087812 */ /* 0x000fc800078ec0ff */
[----:B------:R-:W-:-:S07]  /*1010*/  ISETP.NE.AND P1, PT, R8, RZ, PT ;  /* 0x000000ff0800720c */ /* 0x000fce0003f25270 */
[C---:B0-----:R-:W-:Y:S02]  /*1020*/  @P0 IMAD R5, R4.reuse, 0x4, R21 ;  /* 0x0000000404050824 */ /* 0x041fe400078e0215 */
[----:B------:R-:W-:-:S03]  /*1030*/  @P0 VIADD R4, R4, 0x80 ;  /* 0x0000008004040836 */ /* 0x000fc60000000000 */
[----:B------:R1:W-:Y:S04]  /*1040*/  @P0 STS [R5], RZ ;  /* 0x000000ff05000388 */ /* 0x0003e80000000800 */
[----:B------:R1:W-:Y:S04]  /*1050*/  @P0 STS [R5+0x80], RZ ;  /* 0x000080ff05000388 */ /* 0x0003e80000000800 */
[----:B------:R1:W-:Y:S04]  /*1060*/  @P0 STS [R5+0x100], RZ ;  /* 0x000100ff05000388 */ /* 0x0003e80000000800 */
[----:B------:R1:W-:Y:S01]  /*1070*/  @P0 STS [R5+0x180], RZ ;  /* 0x000180ff05000388 */ /* 0x0003e20000000800 */
[----:B------:R-:W-:Y:S05]  /*1080*/  @!P1 BRA `(.L_x_8) ;  /* 0x0000000000209947 */ /* 0x000fea0003800000 */
[----:B------:R-:W-:Y:S02]  /*1090*/  IMAD R0, R4, 0x4, R0 ;  /* 0x0000000404007824 */ /* 0x000fe400078e0200 */
[----:B------:R-:W-:Y:S02]  /*10a0*/  IMAD.MOV R8, RZ, RZ, -R8 ;  /* 0x000000ffff087224 */ /* 0x000fe400078e0a08 */
[----:B------:R-:W-:-:S07]  /*10b0*/  IMAD.IADD R0, R45, 0x1, R0 ;  /* 0x000000012d007824 */ /* 0x000fce00078e0200 */
.L_x_11:
[----:B------:R-:W-:Y:S01]  /*10c0*/  VIADD R8, R8, 0x1 ;  /* 0x0000000108087836 */ /* 0x000fe20000000000 */
[----:B------:R0:W-:Y:S04]  /*10d0*/  STS [R0], RZ ;  /* 0x000000ff00007388 */ /* 0x0001e80000000800 */
[----:B------:R-:W-:Y:S01]  /*10e0*/  ISETP.NE.AND P0, PT, R8, RZ, PT ;  /* 0x000000ff0800720c */ /* 0x000fe20003f05270 */
[----:B0-----:R-:W-:-:S12]  /*10f0*/  VIADD R0, R0, 0x80 ;  /* 0x0000008000007836 */ /* 0x001fd80000000000 */
[----:B------:R-:W-:Y:S05]  /*1100*/  @P0 BRA `(.L_x_11) ;  /* 0xfffffffc00ec0947 */ /* 0x000fea000383ffff */
.L_x_8:
[----:B------:R-:W-:Y:S05]  /*1110*/  BSYNC.RECONVERGENT B0 ;  /* 0x0000000000007941 */ /* 0x000fea0003800200 */
.L_x_7:
[----:B------:R-:W0:Y:S01]  /*1120*/  LDCU UR4, c[0x0][0x3c4] ;  /* 0x00007880ff0477ac */ /* 0x000e220008000800 */
[----:B------:R-:W-:Y:S01]  /*1130*/  ISETP.NE.AND P0, PT, R41, 0x7fffffff, PT ;  /* 0x7fffffff2900780c */ /* 0x000fe20003f05270 */
[----:B------:R-:W-:Y:S01]  /*1140*/  BSSY.RECONVERGENT B0, `(.L_x_12) ;  /* 0x000009d000007945 */ /* 0x000fe20003800200 */
[C---:B------:R-:W-:Y:S02]  /*1150*/  ISETP.NE.AND P1, PT, R40.reuse, 0x7fffffff, PT ;  /* 0x7fffffff2800780c */ /* 0x040fe40003f25270 */
[----:B------:R-:W-:Y:S02]  /*1160*/  ISETP.NE.AND P2, PT, R39, 0x7fffffff, PT ;  /* 0x7fffffff2700780c */ /* 0x000fe40003f45270 */
[----:B------:R-:W-:Y:S02]  /*1170*/  SEL R0, R41, 0x80000000, P0 ;  /* 0x8000000029007807 */ /* 0x000fe40000000000 */
[----:B------:R-:W-:Y:S02]  /*1180*/  SEL R4, R40, 0x80000000, P1 ;  /* 0x8000000028047807 */ /* 0x000fe40000800000 */
[----:B------:R-:W-:-:S02]  /*1190*/  SEL R6, R39, 0x80000000, P2 ;  /* 0x8000000027067807 */ /* 0x000fc40001000000 */
[----:B------:R-:W-:Y:S02]  /*11a0*/  ISETP.NE.AND P3, PT, R38, 0x7fffffff, PT ;  /* 0x7fffffff2600780c */ /* 0x000fe40003f65270 */
[----:B------:R-:W-:Y:S02]  /*11b0*/  ISETP.NE.AND P0, PT, R37, 0x7fffffff, PT ;  /* 0x7fffffff2500780c */ /* 0x000fe40003f05270 */
[----:B------:R-:W-:Y:S02]  /*11c0*/  ISETP.NE.AND P1, PT, R36, 0x7fffffff, PT ;  /* 0x7fffffff2400780c */ /* 0x000fe40003f25270 */
[----:B01----:R-:W-:Y:S02]  /*11d0*/  SHF.R.U32.HI R5, RZ, UR4, R0 ;  /* 0x00000004ff057c19 */ /* 0x003fe40008011600 */
[----:B------:R-:W-:Y:S02]  /*11e0*/  SHF.R.U32.HI R7, RZ, UR4, R4 ;  /* 0x00000004ff077c19 */ /* 0x000fe40008011604 */
[----:B------:R-:W-:-:S02]  /*11f0*/  SHF.R.U32.HI R9, RZ, UR4, R6 ;  /* 0x00000004ff097c19 */ /* 0x000fc40008011606 */
[-C--:B------:R-:W-:Y:S02]  /*1200*/  LOP3.LUT R62, R5, R22.reuse, RZ, 0x30, !PT ;  /* 0x00000016053e7212 */ /* 0x080fe400078e30ff */
[-C--:B------:R-:W-:Y:S02]  /*1210*/  LOP3.LUT R64, R7, R22.reuse, RZ, 0x30, !PT ;  /* 0x0000001607407212 */ /* 0x080fe400078e30ff */
[----:B------:R-:W-:Y:S01]  /*1220*/  LOP3.LUT R44, R9, R22, RZ, 0x30, !PT ;  /* 0x00000016092c7212 */ /* 0x000fe200078e30ff */
[--C-:B------:R-:W-:Y:S01]  /*1230*/  IMAD R0, R62, 0x4, R21.reuse ;  /* 0x000000043e007824 */ /* 0x100fe200078e0215 */
[----:B------:R-:W-:Y:S01]  /*1240*/  SEL R8, R38, 0x80000000, P3 ;  /* 0x8000000026087807 */ /* 0x000fe20001800000 */
[--C-:B------:R-:W-:Y:S01]  /*1250*/  IMAD R4, R64, 0x4, R21.reuse ;  /* 0x0000000440047824 */ /* 0x100fe200078e0215 */
[----:B------:R-:W-:Y:S01]  /*1260*/  NOP ;  /* 0x0000000000007918 */ /* 0x000fe20000000000 */
[----:B------:R-:W-:Y:S01]  /*1270*/  IMAD R5, R44, 0x4, R21 ;  /* 0x000000042c057824 */ /* 0x000fe200078e0215 */
[----:B------:R0:W-:Y:S01]  /*1280*/  ATOMS.POPC.INC.32 RZ, [R0+URZ] ;  /* 0x0000000000ff7f8c */ /* 0x0001e2000d8000ff */
[----:B------:R-:W-:-:S02]  /*1290*/  ISETP.NE.AND P2, PT, R35, 0x7fffffff, PT ;  /* 0x7fffffff2300780c */ /* 0x000fc40003f45270 */
[----:B------:R-:W-:Y:S01]  /*12a0*/  SEL R7, R37, 0x80000000, P0 ;  /* 0x8000000025077807 */ /* 0x000fe20000000000 */
[----:B------:R1:W-:Y:S01]  /*12b0*/  ATOMS.POPC.INC.32 RZ, [R4+URZ] ;  /* 0x0000000004ff7f8c */ /* 0x0003e2000d8000ff */
[----:B------:R-:W-:Y:S02]  /*12c0*/  ISETP.NE.AND P3, PT, R34, 0x7fffffff, PT ;  /* 0x7fffffff2200780c */ /* 0x000fe40003f65270 */
[----:B------:R-:W-:Y:S01]  /*12d0*/  ISETP.NE.AND P4, PT, R33, 0x7fffffff, PT ;  /* 0x7fffffff2100780c */ /* 0x000fe20003f85270 */
[----:B------:R2:W-:Y:S01]  /*12e0*/  ATOMS.POPC.INC.32 RZ, [R5+URZ] ;  /* 0x0000000005ff7f8c */ /* 0x0005e2000d8000ff */
[----:B0-----:R-:W-:Y:S02]  /*12f0*/  SEL R0, R36, 0x80000000, P1 ;  /* 0x8000000024007807 */ /* 0x001fe40000800000 */
[----:B------:R-:W-:Y:S02]  /*1300*/  SHF.R.U32.HI R11, RZ, UR4, R8 ;  /* 0x00000004ff0b7c19 */ /* 0x000fe40008011608 */
[----:B------:R-:W-:-:S02]  /*1310*/  SEL R8, R35, 0x80000000, P2 ;  /* 0x8000000023087807 */ /* 0x000fc40001000000 */
[----:B------:R-:W-:Y:S02]  /*1320*/  SHF.R.U32.HI R7, RZ, UR4, R7 ;  /* 0x00000004ff077c19 */ /* 0x000fe40008011607 */
[----:B-1----:R-:W-:Y:S02]  /*1330*/  SEL R4, R34, 0x80000000, P3 ;  /* 0x8000000022047807 */ /* 0x002fe40001800000 */
[----:B--2---:R-:W-:Y:S02]  /*1340*/  SHF.R.U32.HI R5, RZ, UR4, R0 ;  /* 0x00000004ff057c19 */ /* 0x004fe40008011600 */
[----:B------:R-:W-:Y:S02]  /*1350*/  SEL R10, R33, 0x80000000, P4 ;  /* 0x80000000210a7807 */ /* 0x000fe40002000000 */
[----:B------:R-:W-:Y:S02]  /*1360*/  LOP3.LUT R46, R11, R22, RZ, 0x30, !PT ;  /* 0x000000160b2e7212 */ /* 0x000fe400078e30ff */
[----:B------:R-:W-:-:S02]  /*1370*/  SHF.R.U32.HI R9, RZ, UR4, R8 ;  /* 0x00000004ff097c19 */ /* 0x000fc40008011608 */
[-C--:B------:R-:W-:Y:S01]  /*1380*/  LOP3.LUT R48, R7, R22.reuse, RZ, 0x30, !PT ;  /* 0x0000001607307212 */ /* 0x080fe200078e30ff */
[--C-:B------:R-:W-:Y:S01]  /*1390*/  IMAD R6, R46, 0x4, R21.reuse ;  /* 0x000000042e067824 */ /* 0x100fe200078e0215 */
[----:B------:R-:W-:Y:S02]  /*13a0*/  SHF.R.U32.HI R11, RZ, UR4, R4 ;  /* 0x00000004ff0b7c19 */ /* 0x000fe40008011604 */
[-C--:B------:R-:W-:Y:S01]  /*13b0*/  LOP3.LUT R50, R5, R22.reuse, RZ, 0x30, !PT ;  /* 0x0000001605327212 */ /* 0x080fe200078e30ff */
[--C-:B------:R-:W-:Y:S01]  /*13c0*/  IMAD R0, R48, 0x4, R21.reuse ;  /* 0x0000000430007824 */ /* 0x100fe200078e0215 */
[----:B------:R-:W-:Y:S01]  /*13d0*/  SHF.R.U32.HI R7, RZ, UR4, R10 ;  /* 0x00000004ff077c19 */ /* 0x000fe2000801160a */
[----:B------:R0:W-:Y:S01]  /*13e0*/  ATOMS.POPC.INC.32 RZ, [R6+URZ] ;  /* 0x0000000006ff7f8c */ /* 0x0001e2000d8000ff */
[-C--:B------:R-:W-:Y:S01]  /*13f0*/  LOP3.LUT R52, R9, R22.reuse, RZ, 0x30, !PT ;  /* 0x0000001609347212 */ /* 0x080fe200078e30ff */
[--C-:B------:R-:W-:Y:S01]  /*1400*/  IMAD R4, R50, 0x4, R21.reuse ;  /* 0x0000000432047824 */ /* 0x100fe200078e0215 */
[-C--:B------:R-:W-:Y:S01]  /*1410*/  LOP3.LUT R54, R11, R22.reuse, RZ, 0x30, !PT ;  /* 0x000000160b367212 */ /* 0x080fe200078e30ff */
[----:B------:R1:W-:Y:S01]  /*1420*/  ATOMS.POPC.INC.32 RZ, [R0+URZ] ;  /* 0x0000000000ff7f8c */ /* 0x0003e2000d8000ff */
[----:B------:R-:W-:Y:S01]  /*1430*/  LOP3.LUT R56, R7, R22, RZ, 0x30, !PT ;  /* 0x0000001607387212 */ /* 0x000fe200078e30ff */
[--C-:B------:R-:W-:Y:S01]  /*1440*/  IMAD R5, R52, 0x4, R21.reuse ;  /* 0x0000000434057824 */ /* 0x100fe200078e0215 */
[----:B------:R-:W-:Y:S01]  /*1450*/  ISETP.NE.AND P0, PT, R32, 0x7fffffff, PT ;  /* 0x7fffffff2000780c */ /* 0x000fe20003f05270 */
[--C-:B0-----:R-:W-:Y:S01]  /*1460*/  IMAD R6, R54, 0x4, R21.reuse ;  /* 0x0000000436067824 */ /* 0x101fe200078e0215 */
[----:B------:R-:W-:Y:S01]  /*1470*/  ISETP.NE.AND P1, PT, R31, 0x7fffffff, PT ;  /* 0x7fffffff1f00780c */ /* 0x000fe20003f25270 */
[----:B------:R0:W-:Y:S01]  /*1480*/  ATOMS.POPC.INC.32 RZ, [R4+URZ] ;  /* 0x0000000004ff7f8c */ /* 0x0001e2000d8000ff */
[----:B------:R-:W-:Y:S01]  /*1490*/  ISETP.NE.AND P2, PT, R30, 0x7fffffff, PT ;  /* 0x7fffffff1e00780c */ /* 0x000fe20003f45270 */
[----:B------:R-:W-:Y:S01]  /*14a0*/  IMAD R7, R56, 0x4, R21 ;  /* 0x0000000438077824 */ /* 0x000fe200078e0215 */
[----:B-1----:R-:W-:Y:S01]  /*14b0*/  SEL R0, R32, 0x80000000, P0 ;  /* 0x8000000020007807 */ /* 0x002fe20000000000 */
[----:B------:R1:W-:Y:S01]  /*14c0*/  ATOMS.POPC.INC.32 RZ, [R5+URZ] ;  /* 0x0000000005ff7f8c */ /* 0x0003e2000d8000ff */
[----:B------:R-:W-:-:S02]  /*14d0*/  ISETP.NE.AND P3, PT, R29, 0x7fffffff, PT ;  /* 0x7fffffff1d00780c */ /* 0x000fc40003f65270 */
[----:B------:R-:W-:Y:S01]  /*14e0*/  SEL R8, R30, 0x80000000, P2 ;  /* 0x800000001e087807 */ /* 0x000fe20001000000 */
[----:B------:R-:W-:Y:S01]  /*14f0*/  ATOMS.POPC.INC.32 RZ, [R6+URZ] ;  /* 0x0000000006ff7f8c */ /* 0x000fe2000d8000ff */
[----:B0-----:R-:W-:Y:S02]  /*1500*/  SEL R4, R31, 0x80000000, P1 ;  /* 0x800000001f047807 */ /* 0x001fe40000800000 */
[----:B------:R-:W-:Y:S01]  /*1510*/  SEL R9, R29, 0x80000000, P3 ;  /* 0x800000001d097807 */ /* 0x000fe20001800000 */
[----:B------:R0:W-:Y:S01]  /*1520*/  ATOMS.POPC.INC.32 RZ, [R7+URZ] ;  /* 0x0000000007ff7f8c */ /* 0x0001e2000d8000ff */
[----:B-1----:R-:W-:Y:S02]  /*1530*/  SHF.R.U32.HI R5, RZ, UR4, R0 ;  /* 0x00000004ff057c19 */ /* 0x002fe40008011600 */
[----:B------:R-:W-:Y:S02]  /*1540*/  SHF.R.U32.HI R19, RZ, UR4, R4 ;  /* 0x00000004ff137c19 */ /* 0x000fe40008011604 */
[----:B------:R-:W-:-:S02]  /*1550*/  LOP3.LUT R20, R5, R22, RZ, 0x30, !PT ;  /* 0x0000001605147212 */ /* 0x000fc400078e30ff */
[-C--:B------:R-:W-:Y:S02]  /*1560*/  LOP3.LUT R19, R19, R22.reuse, RZ, 0x30, !PT ;  /* 0x0000001613137212 */ /* 0x080fe400078e30ff */
[----:B0-----:R-:W-:Y:S01]  /*1570*/  SHF.R.U32.HI R7, RZ, UR4, R8 ;  /* 0x00000004ff077c19 */ /* 0x001fe20008011608 */
[----:B------:R-:W-:Y:S01]  /*1580*/  IMAD R0, R20, 0x4, R21 ;  /* 0x0000000414007824 */ /* 0x000fe200078e0215 */
[----:B------:R-:W-:Y:S01]  /*1590*/  SHF.R.U32.HI R9, RZ, UR4, R9 ;  /* 0x00000004ff097c19 */ /* 0x000fe20008011609 */
[--C-:B------:R-:W-:Y:S01]  /*15a0*/  IMAD R4, R19, 0x4, R21.reuse ;  /* 0x0000000413047824 */ /* 0x100fe200078e0215 */
[-C--:B------:R-:W-:Y:S02]  /*15b0*/  LOP3.LUT R18, R7, R22.reuse, RZ, 0x30, !PT ;  /* 0x0000001607127212 */ /* 0x080fe400078e30ff */
[----:B------:R-:W-:Y:S01]  /*15c0*/  ISETP.NE.AND P4, PT, R28, 0x7fffffff, PT ;  /* 0x7fffffff1c00780c */ /* 0x000fe20003f85270 */
[----:B------:R0:W-:Y:S01]  /*15d0*/  ATOMS.POPC.INC.32 RZ, [R0+URZ] ;  /* 0x0000000000ff7f8c */ /* 0x0001e2000d8000ff */
[----:B------:R-:W-:Y:S01]  /*15e0*/  LOP3.LUT R17, R9, R22, RZ, 0x30, !PT ;  /* 0x0000001609117212 */ /* 0x000fe200078e30ff */
[--C-:B------:R-:W-:Y:S01]  /*15f0*/  IMAD R6, R18, 0x4, R21.reuse ;  /* 0x0000000412067824 */ /* 0x100fe200078e0215 */
[----:B------:R-:W-:Y:S01]  /*1600*/  SEL R10, R28, 0x80000000, P4 ;  /* 0x800000001c0a7807 */ /* 0x000fe20002000000 */
[----:B------:R-:W-:Y:S01]  /*1610*/  ATOMS.POPC.INC.32 RZ, [R4+URZ] ;  /* 0x0000000004ff7f8c */ /* 0x000fe2000d8000ff */
[----:B------:R-:W-:Y:S01]  /*1620*/  ISETP.NE.AND P0, PT, R27, 0x7fffffff, PT ;  /* 0x7fffffff1b00780c */ /* 0x000fe20003f05270 */
[----:B------:R-:W-:Y:S01]  /*1630*/  IMAD R7, R17, 0x4, R21 ;  /* 0x0000000411077824 */ /* 0x000fe200078e0215 */
[----:B------:R-:W-:Y:S01]  /*1640*/  ISETP.NE.AND P1, PT, R26, 0x7fffffff, PT ;  /* 0x7fffffff1a00780c */ /* 0x000fe20003f25270 */
[----:B------:R1:W-:Y:S01]  /*1650*/  ATOMS.POPC.INC.32 RZ, [R6+URZ] ;  /* 0x0000000006ff7f8c */ /* 0x0003e2000d8000ff */
[----:B------:R-:W-:-:S02]  /*1660*/  ISETP.NE.AND P2, PT, R25, 0x7fffffff, PT ;  /* 0x7fffffff1900780c */ /* 0x000fc40003f45270 */
[----:B------:R-:W-:Y:S01]  /*1670*/  ISETP.NE.AND P3, PT, R24, 0x7fffffff, PT ;  /* 0x7fffffff1800780c */ /* 0x000fe20003f65270 */
[----:B------:R2:W-:Y:S01]  /*1680*/  ATOMS.POPC.INC.32 RZ, [R7+URZ] ;  /* 0x0000000007ff7f8c */ /* 0x0005e2000d8000ff */
[----:B------:R-:W-:Y:S02]  /*1690*/  SHF.R.U32.HI R5, RZ, UR4, R10 ;  /* 0x00000004ff057c19 */ /* 0x000fe4000801160a */
[----:B------:R-:W-:Y:S02]  /*16a0*/  ISETP.NE.AND P4, PT, R23, 0x7fffffff, PT ;  /* 0x7fffffff1700780c */ /* 0x000fe40003f85270 */
[----:B0-----:R-:W-:Y:S02]  /*16b0*/  SEL R0, R27, 0x80000000, P0 ;  /* 0x800000001b007807 */ /* 0x001fe40000000000 */
[----:B-1----:R-:W-:Y:S02]  /*16c0*/  SEL R6, R26, 0x80000000, P1 ;  /* 0x800000001a067807 */ /* 0x002fe40000800000 */
[----:B------:R-:W-:-:S02]  /*16d0*/  SEL R9, R25, 0x80000000, P2 ;  /* 0x8000000019097807 */ /* 0x000fc40001000000 */
[----:B------:R-:W-:Y:S02]  /*16e0*/  SEL R10, R24, 0x80000000, P3 ;  /* 0x80000000180a7807 */ /* 0x000fe40001800000 */
[----:B------:R-:W-:Y:S02]  /*16f0*/  LOP3.LUT R16, R5, R22, RZ, 0x30, !PT ;  /* 0x0000001605107212 */ /* 0x000fe400078e30ff */
[----:B------:R-:W-:Y:S01]  /*1700*/  SEL R12, R23, 0x80000000, P4 ;  /* 0x80000000170c7807 */ /* 0x000fe20002000000 */
[----:B------:R-:W0:Y:S01]  /*1710*/  LDC.64 R4, c[0x0][0x380] ;  /* 0x0000e000ff047b82 */ /* 0x000e220000000a00 */
[----:B------:R-:W-:Y:S01]  /*1720*/  SHF.R.U32.HI R15, RZ, UR4, R0 ;  /* 0x00000004ff0f7c19 */ /* 0x000fe20008011600 */
[----:B------:R-:W-:Y:S01]  /*1730*/  IMAD R8, R16, 0x4, R21 ;  /* 0x0000000410087824 */ /* 0x000fe200078e0215 */
[----:B--2---:R-:W-:Y:S01]  /*1740*/  SHF.R.U32.HI R7, RZ, UR4, R6 ;  /* 0x00000004ff077c19 */ /* 0x004fe20008011606 */
[----:B------:R-:W-:Y:S01]  /*1750*/  IMAD.MOV.U32 R0, RZ, RZ, RZ ;  /* 0x000000ffff007224 */ /* 0x000fe200078e00ff */
[----:B------:R-:W-:-:S02]  /*1760*/  SHF.R.U32.HI R9, RZ, UR4, R9 ;  /* 0x00000004ff097c19 */ /* 0x000fc40008011609 */
[----:B------:R-:W-:Y:S01]  /*1770*/  SHF.R.U32.HI R11, RZ, UR4, R10 ;  /* 0x00000004ff0b7c19 */ /* 0x000fe2000801160a */
[----:B------:R1:W-:Y:S01]  /*1780*/  ATOMS.POPC.INC.32 RZ, [R8+URZ] ;  /* 0x0000000008ff7f8c */ /* 0x0003e2000d8000ff */
[----:B------:R-:W-:Y:S01]  /*1790*/  SHF.R.U32.HI R49, RZ, UR4, R12 ;  /* 0x00000004ff317c19 */ /* 0x000fe2000801160c */
[----:B------:R-:W-:Y:S01]  /*17a0*/  IMAD R10, R3, 0x4, R45 ;  /* 0x00000004030a7824 */ /* 0x000fe200078e022d */
[-C--:B------:R-:W-:Y:S02]  /*17b0*/  LOP3.LUT R15, R15, R22.reuse, RZ, 0x30, !PT ;  /* 0x000000160f0f7212 */ /* 0x080fe400078e30ff */
[-C--:B------:R-:W-:Y:S02]  /*17c0*/  LOP3.LUT R14, R7, R22.reuse, RZ, 0x30, !PT ;  /* 0x00000016070e7212 */ /* 0x080fe400078e30ff */
[-C--:B------:R-:W-:Y:S01]  /*17d0*/  LOP3.LUT R13, R9, R22.reuse, RZ, 0x30, !PT ;  /* 0x00000016090d7212 */ /* 0x080fe200078e30ff */
[--C-:B------:R-:W-:Y:S01]  /*17e0*/  IMAD R6, R15, 0x4, R21.reuse ;  /* 0x000000040f067824 */ /* 0x100fe200078e0215 */
[----:B------:R-:W-:Y:S01]  /*17f0*/  ISETP.GT.U32.AND P5, PT, R3, 0xff, PT ;  /* 0x000000ff0300780c */ /* 0x000fe20003fa4070 */
[--C-:B------:R-:W-:Y:S01]  /*1800*/  IMAD R7, R14, 0x4, R21.reuse ;  /* 0x000000040e077824 */ /* 0x100fe200078e0215 */
[-C--:B------:R-:W-:Y:S01]  /*1810*/  LOP3.LUT R12, R11, R22.reuse, RZ, 0x30, !PT ;  /* 0x000000160b0c7212 */ /* 0x080fe200078e30ff */
[--C-:B-1----:R-:W-:Y:S01]  /*1820*/  IMAD R8, R13, 0x4, R21.reuse ;  /* 0x000000040d087824 */ /* 0x102fe200078e0215 */
[----:B------:R-:W-:Y:S01]  /*1830*/  LOP3.LUT R11, R49, R22, RZ, 0x30, !PT ;  /* 0x00000016310b7212 */ /* 0x000fe200078e30ff */
[----:B------:R1:W-:Y:S01]  /*1840*/  ATOMS.POPC.INC.32 RZ, [R6+URZ] ;  /* 0x0000000006ff7f8c */ /* 0x0003e2000d8000ff */
[----:B------:R-:W-:Y:S01]  /*1850*/  P2R R60, PR, RZ, 0x20 ;  /* 0x00000020ff3c7803 */ /* 0x000fe20000000000 */
[----:B------:R-:W-:-:S02]  /*1860*/  IMAD R9, R12, 0x4, R21 ;  /* 0x000000040c097824 */ /* 0x000fc400078e0215 */
[----:B------:R-:W-:Y:S01]  /*1870*/  IMAD R49, R11, 0x4, R21 ;  /* 0x000000040b317824 */ /* 0x000fe200078e0215 */
[----:B------:R1:W-:Y:S04]  /*1880*/  ATOMS.POPC.INC.32 RZ, [R7+URZ] ;  /* 0x0000000007ff7f8c */ /* 0x0003e8000d8000ff */
[----:B------:R1:W-:Y:S04]  /*1890*/  ATOMS.POPC.INC.32 RZ, [R8+URZ] ;  /* 0x0000000008ff7f8c */ /* 0x0003e8000d8000ff */
[----:B------:R1:W-:Y:S04]  /*18a0*/  ATOMS.POPC.INC.32 RZ, [R9+URZ] ;  /* 0x0000000009ff7f8c */ /* 0x0003e8000d8000ff */
[----:B------:R1:W-:Y:S01]  /*18b0*/  ATOMS.POPC.INC.32 RZ, [R49+URZ] ;  /* 0x0000000031ff7f8c */ /* 0x0003e2000d8000ff */
[----:B------:R-:W-:Y:S06]  /*18c0*/  BAR.SYNC.DEFER_BLOCKING 0x0 ;  /* 0x0000000000007b1d */ /* 0x000fec0000010000 */
[----:B------:R-:W-:Y:S05]  /*18d0*/  @P5 BRA `(.L_x_13) ;  /* 0x00000000008c5947 */ /* 0x000fea0003800000 */
[----:B-1----:R-:W-:Y:S04]  /*18e0*/  LDS R7, [R10] ;  /* 0x000000000a077984 */ /* 0x002fe80000000800 */
[----:B------:R-:W1:Y:S04]  /*18f0*/  LDS R0, [R10+0x400] ;  /* 0x000400000a007984 */ /* 0x000e680000000800 */
[----:B------:R-:W2:Y:S04]  /*1900*/  LDS R6, [R10+0x800] ;  /* 0x000800000a067984 */ /* 0x000ea80000000800 */
[----:B------:R-:W3:Y:S04]  /*1910*/  LDS R8, [R10+0xc00] ;  /* 0x000c00000a087984 */ /* 0x000ee80000000800 */
[----:B------:R-:W4:Y:S04]  /*1920*/  LDS R58, [R10+0x1000] ;  /* 0x001000000a3a7984 */ /* 0x000f280000000800 */
[----:B------:R-:W5:Y:S04]  /*1930*/  LDS R66, [R10+0x1400] ;  /* 0x001400000a427984 */ /* 0x000f680000000800 */
[----:B------:R-:W0:Y:S04]  /*1940*/  LDS R68, [R10+0x1800] ;  /* 0x001800000a447984 */ /* 0x000e280000000800 */
[----:B------:R-:W0:Y:S04]  /*1950*/  LDS R70, [R10+0x1c00] ;  /* 0x001c00000a467984 */ /* 0x000e280000000800 */
[----:B------:R-:W0:Y:S04]  /*1960*/  LDS R72, [R10+0x2000] ;  /* 0x002000000a487984 */ /* 0x000e280000000800 */
[----:B------:R-:W0:Y:S04]  /*1970*/  LDS R74, [R10+0x2400] ;  /* 0x002400000a4a7984 */ /* 0x000e280000000800 */
[----:B------:R-:W0:Y:S01]  /*1980*/  LDS R76, [R10+0x2800] ;  /* 0x002800000a4c7984 */ /* 0x000e220000000800 */
[----:B-1----:R-:W-:-:S03]  /*1990*/  IMAD.IADD R9, R7, 0x1, R0 ;  /* 0x0000000107097824 */ /* 0x002fc600078e0200 */
[----:B------:R-:W-:Y:S01]  /*19a0*/  STS [R10+0x400], R7 ;  /* 0x000400070a007388 */ /* 0x000fe20000000800 */
[----:B--2---:R-:W-:-:S03]  /*19b0*/  IMAD.IADD R49, R9, 0x1, R6 ;  /* 0x0000000109317824 */ /* 0x004fc600078e0206 */
[----:B------:R-:W1:Y:S01]  /*19c0*/  LDS R0, [R10+0x2c00] ;  /* 0x002c00000a007984 */ /* 0x000e620000000800 */
[----:B---3--:R-:W-:-:S03]  /*19d0*/  IMAD.IADD R51, R49, 0x1, R8 ;  /* 0x0000000131337824 */ /* 0x008fc600078e0208 */
[----:B------:R2:W-:Y:S01]  /*19e0*/  STS [R10+0x800], R9 ;  /* 0x000800090a007388 */ /* 0x0005e20000000800 */
[----:B----4-:R-:W-:-:S03]  /*19f0*/  IMAD.IADD R53, R51, 0x1, R58 ;  /* 0x0000000133357824 */ /* 0x010fc600078e023a */
[----:B------:R2:W-:Y:S01]  /*1a00*/  STS [R10+0xc00], R49 ;  /* 0x000c00310a007388 */ /* 0x0005e20000000800 */
[----:B-----5:R-:W-:-:S03]  /*1a10*/  IMAD.IADD R55, R53, 0x1, R66 ;  /* 0x0000000135377824 */ /* 0x020fc600078e0242 */
[----:B------:R2:W-:Y:S01]  /*1a20*/  STS [R10+0x1000], R51 ;  /* 0x001000330a007388 */ /* 0x0005e20000000800 */
[----:B0-----:R-:W-:-:S03]  /*1a30*/  IMAD.IADD R57, R55, 0x1, R68 ;  /* 0x0000000137397824 */ /* 0x001fc600078e0244 */
[----:B------:R2:W-:Y:S01]  /*1a40*/  STS [R10+0x1400], R53 ;  /* 0x001400350a007388 */ /* 0x0005e20000000800 */
[----:B------:R-:W-:-:S03]  /*1a50*/  IMAD.IADD R59, R57, 0x1, R70 ;  /* 0x00000001393b7824 */ /* 0x000fc600078e0246 */
[----:B------:R2:W-:Y:S01]  /*1a60*/  STS [R10+0x1800], R55 ;  /* 0x001800370a007388 */ /* 0x0005e20000000800 */
[----:B------:R-:W-:-:S03]  /*1a70*/  IMAD.IADD R61, R59, 0x1, R72 ;  /* 0x000000013b3d7824 */ /* 0x000fc600078e0248 */
[----:B------:R2:W-:Y:S01]  /*1a80*/  STS [R10+0x1c00], R57 ;  /* 0x001c00390a007388 */ /* 0x0005e20000000800 */
[----:B------:R-:W-:-:S03]  /*1a90*/  IMAD.IADD R63, R61, 0x1, R74 ;  /* 0x000000013d3f7824 */ /* 0x000fc600078e024a */
[----:B------:R2:W-:Y:S01]  /*1aa0*/  STS [R10+0x2000], R59 ;  /* 0x0020003b0a007388 */ /* 0x0005e20000000800 */
[----:B------:R-:W-:-:S03]  /*1ab0*/  IMAD.IADD R65, R63, 0x1, R76 ;  /* 0x000000013f417824 */ /* 0x000fc600078e024c */
[----:B------:R2:W-:Y:S04]  /*1ac0*/  STS [R10+0x2400], R61 ;  /* 0x0024003d0a007388 */ /* 0x0005e80000000800 */
[----:B------:R2:W-:Y:S04]  /*1ad0*/  STS [R10+0x2800], R63 ;  /* 0x0028003f0a007388 */ /* 0x0005e80000000800 */
[----:B------:R2:W-:Y:S01]  /*1ae0*/  STS [R10], RZ ;  /* 0x000000ff0a007388 */ /* 0x0005e20000000800 */
[----:B-1----:R-:W-:-:S03]  /*1af0*/  IMAD.IADD R0, R65, 0x1, R0 ;  /* 0x0000000141007824 */ /* 0x002fc600078e0200 */
[----:B------:R2:W-:Y:S04]  /*1b00*/  STS [R10+0x2c00], R65 ;  /* 0x002c00410a007388 */ /* 0x0005e80000000800 */
.L_x_13:
[----:B------:R-:W-:Y:S05]  /*1b10*/  BSYNC.RECONVERGENT B0 ;  /* 0x0000000000007941 */ /* 0x000fea0003800200 */
.L_x_12:
[C---:B------:R-:W-:Y:S01]  /*1b20*/  ISETP.NE.AND P0, PT, R0.reuse, 0x1c80, PT ;  /* 0x00001c800000780c */ /* 0x040fe20003f05270 */
[----:B-1----:R-:W-:Y:S01]  /*1b30*/  IMAD R7, R43, 0x100, R3 ;  /* 0x000001002b077824 */ /* 0x002fe200078e0203 */
[----:B--2---:R-:W-:Y:S01]  /*1b40*/  @!P5 LOP3.LUT R49, R0, 0x40000000, RZ, 0xfc, !PT ;  /* 0x400000000031d812 */ /* 0x004fe200078efcff */
[----:B------:R-:W1:Y:S01]  /*1b50*/  LDC.64 R8, c[0x0][0x398] ;  /* 0x0000e600ff087b82 */ /* 0x000e620000000a00 */
[----:B------:R-:W-:Y:S01]  /*1b60*/  ISETP.LT.U32.AND P0, PT, R3, 0x100, !P0 ;  /* 0x000001000300780c */ /* 0x000fe20004701070 */
[----:B0-----:R-:W-:-:S05]  /*1b70*/  IMAD.WIDE R4, R7, 0x4, R4 ;  /* 0x0000000407047825 */ /* 0x001fca00078e0204 */
[----:B------:R0:W-:Y:S01]  /*1b80*/  @!P5 STG.E.STRONG.SYS desc[UR6][R4.64], R49 ;  /* 0x000000310400d986 */ /* 0x0001e2000c115906 */
[----:B------:R-:W2:Y:S01]  /*1b90*/  LDC.64 R6, c[0x0][0x390] ;  /* 0x0000e400ff067b82 */ /* 0x000ea20000000a00 */
[----:B-1----:R-:W-:-:S07]  /*1ba0*/  IMAD.WIDE.U32 R8, R3, 0x4, R8 ;  /* 0x0000000403087825 */ /* 0x002fce00078e0008 */
[----:B------:R-:W-:Y:S06]  /*1bb0*/  BAR.RED.OR.DEFER_BLOCKING 0x0, P0 ;  /* 0x0000000000007b1d */ /* 0x000fec0000014800 */
[----:B------:R-:W1:Y:S02]  /*1bc0*/  B2R.RESULT RZ, P0 ;  /* 0x0000000000ff731c */ /* 0x000e640000004000 */
[----:B012---:R-:W-:Y:S05]  /*1bd0*/  @!P0 BRA `(.L_x_14) ;  /* 0x0000000c00588947 */ /* 0x007fea0003800000 */
[C---:B------:R-:W-:Y:S01]  /*1be0*/  ISETP.GT.U32.AND P0, PT, R3.reuse, R62, PT ;  /* 0x0000003e0300720c */ /* 0x040fe20003f04070 */
[----:B------:R-:W-:Y:S01]  /*1bf0*/  BSSY B1, `(.L_x_15) ;  /* 0x0000029000017945 */ /* 0x000fe20003800000 */
[----:B------:R-:W-:Y:S02]  /*1c00*/  IMAD.WIDE.U32 R6, R3, 0x4, R6 ;  /* 0x0000000403067825 */ /* 0x000fe400078e0006 */
[----:B------:R-:W-:Y:S01]  /*1c10*/  SEL R17, RZ, 0x1c80, !P0 ;  /* 0x00001c80ff117807 */ /* 0x000fe20004000000 */
[----:B------:R-:W-:Y:S08]  /*1c20*/  @P5 BRA `(.L_x_16) ;  /* 0x0000000000945947 */ /* 0x000ff00003800000 */
[----:B------:R-:W2:Y:S01]  /*1c30*/  LDG.E R8, desc[UR6][R8.64] ;  /* 0x0000000608087981 */ /* 0x000ea2000c1e1900 */
[----:B------:R-:W-:Y:S01]  /*1c40*/  ISETP.GE.AND P0, PT, R43, 0x1, PT ;  /* 0x000000012b00780c */ /* 0x000fe20003f06270 */
[----:B------:R-:W-:Y:S02]  /*1c50*/  IMAD.MOV.U32 R12, RZ, RZ, R0 ;  /* 0x000000ffff0c7224 */ /* 0x000fe400078e0000 */
[----:B--2---:R-:W-:-:S05]  /*1c60*/  IMAD.IADD R11, R8, 0x1, -R17 ;  /* 0x00000001080b7824 */ /* 0x004fca00078e0a11 */
[----:B------:R0:W-:Y:S05]  /*1c70*/  STS [R10+0x7200], R11 ;  /* 0x0072000b0a007388 */ /* 0x0001ea0000000800 */
[----:B------:R-:W-:Y:S05]  /*1c80*/  @!P0 BRA `(.L_x_17) ;  /* 0x00000000006c8947 */ /* 0x000fea0003800000 */
[----:B------:R-:W-:Y:S01]  /*1c90*/  BSSY B0, `(.L_x_18) ;  /* 0x0000019000007945 */ /* 0x000fe20003800000 */
[----:B0-----:R-:W-:Y:S02]  /*1ca0*/  IMAD.MOV.U32 R11, RZ, RZ, -0x1 ;  /* 0xffffffffff0b7424 */ /* 0x001fe400078e00ff */
[----:B------:R-:W-:Y:S02]  /*1cb0*/  IMAD.MOV.U32 R13, RZ, RZ, R43 ;  /* 0x000000ffff0d7224 */ /* 0x000fe400078e002b */
[----:B------:R-:W-:-:S07]  /*1cc0*/  IMAD.MOV.U32 R12, RZ, RZ, R0 ;  /* 0x000000ffff0c7224 */ /* 0x000fce00078e0000 */
.L_x_22:
[----:B------:R-:W0:Y:S01]  /*1cd0*/  LDC.64 R8, c[0x0][0x380] ;  /* 0x0000e000ff087b82 */ /* 0x000e220000000a00 */
[----:B------:R-:W-:Y:S01]  /*1ce0*/  VIADD R19, R13, 0xffffffff ;  /* 0xffffffff0d137836 */ /* 0x000fe20000000000 */
[----:B------:R-:W-:Y:S03]  /*1cf0*/  BSSY B2, `(.L_x_19) ;  /* 0x0000008000027945 */ /* 0x000fe60003800000 */
[----:B------:R-:W-:-:S04]  /*1d00*/  IMAD R15, R19, 0x100, R3 ;  /* 0x00000100130f7824 */ /* 0x000fc800078e0203 */
[----:B0-----:R-:W-:-:S07]  /*1d10*/  IMAD.WIDE R8, R15, 0x4, R8 ;  /* 0x000000040f087825 */ /* 0x001fce00078e0208 */
.L_x_20:
[----:B------:R-:W-:Y:S05]  /*1d20*/  YIELD ;  /* 0x0000000000007946 */ /* 0x000fea0003800000 */
[----:B------:R0:W-:Y:S06]  /*1d30*/  MEMBAR.SC.CTA ;  /* 0x0000000000007992 */ /* 0x0001ec0000000000 */
[----:B0-----:R-:W2:Y:S02]  /*1d40*/  LDG.E.STRONG.SYS R14, desc[UR6][R8.64] ;  /* 0x00000006080e7981 */ /* 0x001ea4000c1f5900 */
[----:B--2---:R-:W-:-:S13]  /*1d50*/  ISETP.NE.AND P0, PT, R14, RZ, PT ;  /* 0x000000ff0e00720c */ /* 0x004fda0003f05270 */
[----:B------:R-:W-:Y:S05]  /*1d60*/  @!P0 BRA `(.L_x_20) ;  /* 0xfffffffc00ec8947 */ /* 0x000fea000383ffff */
[----:B------:R-:W-:Y:S05]  /*1d70*/  BSYNC B2 ;  /* 0x0000000000027941 */ /* 0x000fea0003800000 */
.L_x_19:
[----:B------:R-:W-:Y:S01]  /*1d80*/  BSSY.RECONVERGENT B2, `(.L_x_21) ;  /* 0x0000006000027945 */ /* 0x000fe20003800200 */
[C---:B------:R-:W-:Y:S02]  /*1d90*/  ISETP.GT.AND P0, PT, R14.reuse, -0x1, PT ;  /* 0xffffffff0e00780c */ /* 0x040fe40003f04270 */
[----:B------:R-:W-:Y:S01]  /*1da0*/  LOP3.LUT R9, R14, 0x3fffffff, RZ, 0xc0, !PT ;  /* 0x3fffffff0e097812 */ /* 0x000fe200078ec0ff */
[----:B------:R-:W-:Y:S05]  /*1db0*/  WARPSYNC.EXCLUSIVE R11 ;  /* 0x000000000b007348 */ /* 0x000fea0003a00000 */
[----:B------:R-:W-:-:S05]  /*1dc0*/  IMAD.IADD R12, R9, 0x1, R12 ;  /* 0x00000001090c7824 */ /* 0x000fca00078e020c */
[----:B------:R-:W-:-:S07]  /*1dd0*/  VOTE.ANY R11, PT, P0 ;  /* 0x00000000000b7806 */ /* 0x000fce00000e0100 */
[----:B------:R-:W-:Y:S05]  /*1de0*/  BSYNC.RECONVERGENT B2 ;  /* 0x0000000000027941 */ /* 0x000fea0003800200 */
.L_x_21:
[----:B------:R-:W-:Y:S01]  /*1df0*/  ISETP.GT.U32.AND P1, PT, R13, 0x1, PT ;  /* 0x000000010d00780c */ /* 0x000fe20003f24070 */
[----:B------:R-:W-:-:S12]  /*1e00*/  IMAD.MOV.U32 R13, RZ, RZ, R19 ;  /* 0x000000ffff0d7224 */ /* 0x000fd800078e0013 */
[----:B------:R-:W-:Y:S05]  /*1e10*/  @P0 BRA P1, `(.L_x_22) ;  /* 0xfffffffc00ac0947 */ /* 0x000fea000083ffff */
[----:B------:R-:W-:Y:S05]  /*1e20*/  BSYNC B0 ;  /* 0x0000000000007941 */ /* 0x000fea0003800000 */
.L_x_18:
[----:B------:R1:W2:Y:S02]  /*1e30*/  LDS R11, [R10+0x7200] ;  /* 0x007200000a0b7984 */ /* 0x0002a40000000800 */
.L_x_17:
[----:B------:R-:W-:Y:S02]  /*1e40*/  LOP3.LUT R9, R12, 0x80000000, RZ, 0xfc, !PT ;  /* 0x800000000c097812 */ /* 0x000fe400078efcff */
[----:B0-2---:R-:W-:-:S03]  /*1e50*/  IADD3 R11, PT, PT, R11, R12, -R0 ;  /* 0x0000000c0b0b7210 */ /* 0x005fc60007ffe800 */
[----:B------:R0:W-:Y:S04]  /*1e60*/  STG.E.STRONG.SYS desc[UR6][R4.64], R9 ;  /* 0x0000000904007986 */ /* 0x0001e8000c115906 */
[----:B------:R0:W-:Y:S02]  /*1e70*/  STS [R10+0x7200], R11 ;  /* 0x0072000b0a007388 */ /* 0x0001e40000000800 */
.L_x_16:
[----:B------:R-:W-:Y:S05]  /*1e80*/  BSYNC B1 ;  /* 0x0000000000017941 */ /* 0x000fea0003800000 */
.L_x_15:
[----:B0-----:R-:W0:Y:S01]  /*1e90*/  LDC.64 R8, c[0x0][0x390] ;  /* 0x0000e400ff087b82 */ /* 0x001e220000000a00 */
[----:B------:R-:W-:Y:S05]  /*1ea0*/  WARPSYNC.ALL ;  /* 0x0000000000007948 */ /* 0x000fea0003800000 */
[----:B------:R-:W-:Y:S01]  /*1eb0*/  UMOV UR4, 0x400 ;  /* 0x0000040000047882 */ /* 0x000fe20000000000 */
[----:B------:R-:W-:Y:S01]  /*1ec0*/  IMAD.MOV.U32 R13, RZ, RZ, -0x1 ;  /* 0xffffffffff0d7424 */ /* 0x000fe200078e00ff */
[----:B------:R-:W2:Y:S01]  /*1ed0*/  LDC R4, c[0x0][0x3c0] ;  /* 0x0000f000ff047b82 */ /* 0x000ea20000000800 */
[----:B------:R-:W-:Y:S02]  /*1ee0*/  ISETP.GT.AND P2, PT, R40, -0x1, PT ;  /* 0xffffffff2800780c */ /* 0x000fe40003f44270 */
[----:B------:R-:W-:-:S02]  /*1ef0*/  ISETP.GT.AND P3, PT, R39, -0x1, PT ;  /* 0xffffffff2700780c */ /* 0x000fc40003f64270 */
[----:B------:R-:W-:Y:S02]  /*1f00*/  SEL R5, R13, 0x80000000, P2 ;  /* 0x800000000d057807 */ /* 0x000fe40001000000 */
[----:B------:R-:W-:Y:S01]  /*1f10*/  ISETP.GT.AND P2, PT, R37, -0x1, PT ;  /* 0xffffffff2500780c */ /* 0x000fe20003f44270 */
[----:B------:R-:W3:Y:S01]  /*1f20*/  S2UR UR5, SR_CgaCtaId ;  /* 0x00000000000579c3 */ /* 0x000ee20000008800 */
[----:B------:R-:W-:Y:S02]  /*1f30*/  LOP3.LUT R40, R5, R40, RZ, 0x3c, !PT ;  /* 0x0000002805287212 */ /* 0x000fe400078e3cff */
[----:B------:R-:W-:Y:S02]  /*1f40*/  SEL R12, R13, 0x80000000, P3 ;  /* 0x800000000d0c7807 */ /* 0x000fe40001800000 */
[----:B------:R-:W-:Y:S02]  /*1f50*/  ISETP.GT.AND P3, PT, R23, -0x1, PT ;  /* 0xffffffff1700780c */ /* 0x000fe40003f64270 */
[----:B------:R-:W-:-:S02]  /*1f60*/  LOP3.LUT R39, R12, R39, RZ, 0x3c, !PT ;  /* 0x000000270c277212 */ /* 0x000fc400078e3cff */
[----:B0-----:R-:W-:Y:S02]  /*1f70*/  ISETP.EQ.U32.AND P1, PT, R8, RZ, PT ;  /* 0x000000ff0800720c */ /* 0x001fe40003f22070 */
[CC--:B--2---:R-:W-:Y:S02]  /*1f80*/  ISETP.GE.AND P0, PT, R47.reuse, R4.reuse, PT ;  /* 0x000000042f00720c */ /* 0x0c4fe40003f06270 */
[----:B------:R-:W-:Y:S02]  /*1f90*/  ISETP.GT.AND P4, PT, R47, R4, PT ;  /* 0x000000042f00720c */ /* 0x000fe40003f84270 */
[----:B------:R-:W-:Y:S02]  /*1fa0*/  ISETP.EQ.OR.EX P0, PT, R9, RZ, !P0, P1 ;  /* 0x000000ff0900720c */ /* 0x000fe40004702710 */
[----:B------:R-:W-:Y:S02]  /*1fb0*/  ISETP.GT.AND P1, PT, R41, -0x1, PT ;  /* 0xffffffff2900780c */ /* 0x000fe40003f24270 */
[----:B------:R-:W-:Y:S01]  /*1fc0*/  ISETP.GT.U32.OR P0, PT, R3, 0xff, P0 ;  /* 0x000000ff0300780c */ /* 0x000fe20000704470 */
[----:B---3--:R-:W-:Y:S01]  /*1fd0*/  ULEA UR4, UR5, UR4, 0x18 ;  /* 0x0000000405047291 */ /* 0x008fe2000f8ec0ff */
[----:B------:R-:W-:-:S02]  /*1fe0*/  SEL R8, R13, 0x80000000, P1 ;  /* 0x800000000d087807 */ /* 0x000fc40000800000 */
[----:B------:R-:W-:Y:S02]  /*1ff0*/  ISETP.GT.AND P1, PT, R38, -0x1, PT ;  /* 0xffffffff2600780c */ /* 0x000fe40003f24270 */
[----:B------:R-:W-:Y:S02]  /*2000*/  LOP3.LUT R41, R8, R41, RZ, 0x3c, !PT ;  /* 0x0000002908297212 */ /* 0x000fe400078e3cff */
[----:B------:R-:W-:Y:S02]  /*2010*/  LEA R62, R62, UR4, 0x2 ;  /* 0x000000043e3e7c11 */ /* 0x000fe4000f8e10ff */
[----:B------:R-:W-:Y:S02]  /*2020*/  SEL R5, R13, 0x80000000, P1 ;  /* 0x800000000d057807 */ /* 0x000fe40000800000 */
[----:B------:R-:W-:Y:S01]  /*2030*/  ISETP.GT.AND P1, PT, R36, -0x1, PT ;  /* 0xffffffff2400780c */ /* 0x000fe20003f24270 */
[----:B------:R-:W0:Y:S01]  /*2040*/  @!P0 LDS R9, [R10+0x7200] ;  /* 0x007200000a098984 */ /* 0x000e220000000800 */
[----:B------:R-:W-:-:S02]  /*2050*/  LOP3.LUT R38, R5, R38, RZ, 0x3c, !PT ;  /* 0x0000002605267212 */ /* 0x000fc400078e3cff */
[C---:B------:R-:W-:Y:S02]  /*2060*/  SEL R8, R13.reuse, 0x80000000, P2 ;  /* 0x800000000d087807 */ /* 0x040fe40001000000 */
[----:B------:R-:W-:Y:S02]  /*2070*/  SEL R5, R13, 0x80000000, P1 ;  /* 0x800000000d057807 */ /* 0x000fe40000800000 */
[----:B------:R-:W-:Y:S02]  /*2080*/  ISETP.GT.AND P1, PT, R35, -0x1, PT ;  /* 0xffffffff2300780c */ /* 0x000fe40003f24270 */
[----:B------:R-:W-:Y:S02]  /*2090*/  ISETP.GT.AND P2, PT, R34, -0x1, PT ;  /* 0xffffffff2200780c */ /* 0x000fe40003f44270 */
[----:B------:R-:W-:Y:S02]  /*20a0*/  LOP3.LUT R37, R8, R37, RZ, 0x3c, !PT ;  /* 0x0000002508257212 */ /* 0x000fe400078e3cff */
        /* <DEDUP_REMOVED lines=13> */
[----:B------:R-:W-:Y:S02]  /*2180*/  SEL R8, R13, 0x80000000, P1 ;  /* 0x800000000d087807 */ /* 0x000fe40000800000 */
[----:B0-----:R-:W-:Y:S02]  /*2190*/  @!P0 IADD3 R9, PT, PT, R9, R17, R0 ;  /* 0x0000001109098210 */ /* 0x001fe40007ffe000 */
[----:B------:R-:W-:Y:S02]  /*21a0*/  SEL R5, R13, 0x80000000, P2 ;  /* 0x800000000d057807 */ /* 0x000fe40001000000 */
[----:B------:R-:W-:Y:S01]  /*21b0*/  ISETP.GT.AND P1, PT, R28, -0x1, PT ;  /* 0xffffffff1c00780c */ /* 0x000fe20003f24270 */
[----:B------:R0:W-:Y:S01]  /*21c0*/  @!P0 STG.E desc[UR6][R6.64], R9 ;  /* 0x0000000906008986 */ /* 0x0001e2000c101906 */
[----:B------:R-:W-:Y:S01]  /*21d0*/  BAR.SYNC.DEFER_BLOCKING 0x0 ;  /* 0x0000000000007b1d */ /* 0x000fe20000010000 */
[----:B------:R-:W-:Y:S02]  /*21e0*/  ISETP.GT.AND P0, PT, R29, -0x1, PT ;  /* 0xffffffff1d00780c */ /* 0x000fe40003f04270 */
[----:B------:R-:W-:-:S02]  /*21f0*/  ISETP.GT.AND P2, PT, R27, -0x1, PT ;  /* 0xffffffff1b00780c */ /* 0x000fc40003f44270 */
[----:B------:R-:W-:Y:S02]  /*2200*/  LOP3.LUT R31, R8, R31, RZ, 0x3c, !PT ;  /* 0x0000001f081f7212 */ /* 0x000fe400078e3cff */
[C---:B------:R-:W-:Y:S02]  /*2210*/  SEL R0, R13.reuse, 0x80000000, P0 ;  /* 0x800000000d007807 */ /* 0x040fe40000000000 */
[C---:B------:R-:W-:Y:S02]  /*2220*/  SEL R11, R13.reuse, 0x80000000, P1 ;  /* 0x800000000d0b7807 */ /* 0x040fe40000800000 */
[----:B------:R-:W-:Y:S02]  /*2230*/  SEL R8, R13, 0x80000000, P2 ;  /* 0x800000000d087807 */ /* 0x000fe40001000000 */
[----:B------:R-:W-:Y:S02]  /*2240*/  ISETP.GT.AND P0, PT, R26, -0x1, PT ;  /* 0xffffffff1a00780c */ /* 0x000fe40003f04270 */
[----:B------:R-:W-:-:S02]  /*2250*/  ISETP.GT.AND P1, PT, R25, -0x1, PT ;  /* 0xffffffff1900780c */ /* 0x000fc40003f24270 */
[----:B------:R-:W-:Y:S02]  /*2260*/  ISETP.GT.AND P2, PT, R24, -0x1, PT ;  /* 0xffffffff1800780c */ /* 0x000fe40003f44270 */
[----:B------:R-:W-:Y:S02]  /*2270*/  LOP3.LUT R29, R0, R29, RZ, 0x3c, !PT ;  /* 0x0000001d001d7212 */ /* 0x000fe400078e3cff */
[C---:B0-----:R-:W-:Y:S02]  /*2280*/  SEL R7, R13.reuse, 0x80000000, P0 ;  /* 0x800000000d077807 */ /* 0x041fe40000000000 */
[C---:B------:R-:W-:Y:S01]  /*2290*/  SEL R0, R13.reuse, 0x80000000, P1 ;  /* 0x800000000d007807 */ /* 0x040fe20000800000 */
[----:B------:R-:W0:Y:S01]  /*22a0*/  LDS R62, [R62+0x7200] ;  /* 0x007200003e3e7984 */ /* 0x000e220000000800 */
[C---:B------:R-:W-:Y:S02]  /*22b0*/  SEL R9, R13.reuse, 0x80000000, P2 ;  /* 0x800000000d097807 */ /* 0x040fe40001000000 */
[----:B------:R-:W-:-:S02]  /*22c0*/  SEL R6, R13, 0x80000000, P3 ;  /* 0x800000000d067807 */ /* 0x000fc40001800000 */
[----:B------:R-:W-:Y:S02]  /*22d0*/  LOP3.LUT R5, R5, R30, RZ, 0x3c, !PT ;  /* 0x0000001e05057212 */ /* 0x000fe400078e3cff */
[----:B------:R-:W-:Y:S02]  /*22e0*/  LOP3.LUT R11, R11, R28, RZ, 0x3c, !PT ;  /* 0x0000001c0b0b7212 */ /* 0x000fe400078e3cff */
[----:B------:R-:W-:Y:S02]  /*22f0*/  LOP3.LUT R27, R8, R27, RZ, 0x3c, !PT ;  /* 0x0000001b081b7212 */ /* 0x000fe400078e3cff */
[----:B------:R-:W-:Y:S02]  /*2300*/  LOP3.LUT R7, R7, R26, RZ, 0x3c, !PT ;  /* 0x0000001a07077212 */ /* 0x000fe400078e3cff */
[----:B------:R-:W-:Y:S02]  /*2310*/  LOP3.LUT R25, R0, R25, RZ, 0x3c, !PT ;  /* 0x0000001900197212 */ /* 0x000fe400078e3cff */
[----:B------:R-:W-:-:S02]  /*2320*/  LOP3.LUT R9, R9, R24, RZ, 0x3c, !PT ;  /* 0x0000001809097212 */ /* 0x000fc400078e3cff */
[----:B------:R-:W-:Y:S01]  /*2330*/  LOP3.LUT R23, R6, R23, RZ, 0x3c, !PT ;  /* 0x0000001706177212 */ /* 0x000fe200078e3cff */
[----:B------:R-:W-:Y:S06]  /*2340*/  @P4 BRA `(.L_x_23) ;  /* 0x0000000000704947 */ /* 0x000fec0003800000 */
[----:B------:R-:W2:Y:S01]  /*2350*/  LDCU.64 UR4, c[0x0][0x3a0] ;  /* 0x00007400ff0477ac */ /* 0x000ea20008000a00 */
[C---:B------:R-:W-:Y:S02]  /*2360*/  LOP3.LUT R13, R3.reuse, 0x3e0, RZ, 0xc0, !PT ;  /* 0x000003e0030d7812 */ /* 0x040fe400078ec0ff */
[----:B------:R-:W-:-:S05]  /*2370*/  LOP3.LUT R2, R3, 0x1f, RZ, 0xc0, !PT ;  /* 0x0000001f03027812 */ /* 0x000fca00078ec0ff */
[----:B------:R-:W-:-:S05]  /*2380*/  IMAD R13, R13, 0x13, R2 ;  /* 0x000000130d0d7824 */ /* 0x000fca00078e0202 */
[----:B0-----:R-:W-:-:S05]  /*2390*/  IADD3 R0, P0, PT, R13, R62, RZ ;  /* 0x0000003e0d007210 */ /* 0x001fca0007f1e0ff */
[----:B------:R-:W-:Y:S01]  /*23a0*/  IMAD.X R3, RZ, RZ, RZ, P0 ;  /* 0x000000ffff037224 */ /* 0x000fe200000e06ff */
[----:B--2---:R-:W-:-:S04]  /*23b0*/  LEA R2, P0, R0, UR4, 0x2 ;  /* 0x0000000400027c11 */ /* 0x004fc8000f8010ff */
[----:B------:R-:W-:-:S05]  /*23c0*/  LEA.HI.X R3, R0, UR5, R3, 0x2, P0 ;  /* 0x0000000500037c11 */ /* 0x000fca00080f1403 */
[----:B------:R-:W-:Y:S04]  /*23d0*/  STG.E desc[UR6][R2.64], R41 ;  /* 0x0000002902007986 */ /* 0x000fe8000c101906 */
        /* <DEDUP_REMOVED lines=17> */
[----:B------:R-:W-:Y:S01]  /*24f0*/  STG.E desc[UR6][R2.64+0x900], R23 ;  /* 0x0009001702007986 */ /* 0x000fe2000c101906 */
[----:B------:R-:W-:Y:S05]  /*2500*/  EXIT ;  /* 0x000000000000794d */ /* 0x000fea0003800000 */
.L_x_23:
[C---:B------:R-:W-:Y:S01]  /*2510*/  LOP3.LUT R13, R3.reuse, 0x3e0, RZ, 0xc0, !PT ;  /* 0x000003e0030d7812 */ /* 0x040fe200078ec0ff */
[----:B------:R-:W2:Y:S01]  /*2520*/  LDCU.64 UR4, c[0x0][0x3a0] ;  /* 0x00007400ff0477ac */ /* 0x000ea20008000a00 */
[----:B------:R-:W-:Y:S01]  /*2530*/  LOP3.LUT R2, R3, 0x1f, RZ, 0xc0, !PT ;  /* 0x0000001f03027812 */ /* 0x000fe200078ec0ff */
[----:B------:R-:W-:-:S04]  /*2540*/  IMAD R4, R43, -0x1c80, R4 ;  /* 0xffffe3802b047824 */ /* 0x000fc800078e0204 */
[----:B------:R-:W-:-:S04]  /*2550*/  IMAD R13, R13, 0x13, R2 ;  /* 0x000000130d0d7824 */ /* 0x000fc800078e0202 */
[C---:B------:R-:W-:Y:S01]  /*2560*/  VIADD R3, R13.reuse, 0x20 ;  /* 0x000000200d037836 */ /* 0x040fe20000000000 */
[C---:B0-----:R-:W-:Y:S01]  /*2570*/  IADD3 R62, P0, PT, R13.reuse, R62, RZ ;  /* 0x0000003e0d3e7210 */ /* 0x041fe20007f1e0ff */
        /* <DEDUP_REMOVED lines=8> */
[----:B------:R-:W-:Y:S01]  /*2600*/  VIADD R19, R13, 0xc0 ;  /* 0x000000c00d137836 */ /* 0x000fe20000000000 */
[-C--:B------:R-:W-:Y:S01]  /*2610*/  ISETP.GE.AND P4, PT, R3, R4.reuse, PT ;  /* 0x000000040300720c */ /* 0x080fe20003f86270 */
[----:B------:R-:W-:Y:S01]  /*2620*/  IMAD.X R3, RZ, RZ, RZ, P0 ;  /* 0x000000ffff037224 */ /* 0x000fe200000e06ff */
[C---:B--2---:R-:W-:Y:S01]  /*2630*/  LEA R2, P0, R62.reuse, UR4, 0x2 ;  /* 0x000000043e027c11 */ /* 0x044fe2000f8010ff */
[----:B------:R-:W-:Y:S01]  /*2640*/  VIADD R17, R13, 0x100 ;  /* 0x000001000d117836 */ /* 0x000fe20000000000 */
[----:B------:R-:W-:Y:S01]  /*2650*/  ISETP.GE.AND P5, PT, R15, R4, PT ;  /* 0x000000040f00720c */ /* 0x000fe20003fa6270 */
[----:B------:R-:W-:Y:S01]  /*2660*/  VIADD R15, R13, 0xe0 ;  /* 0x000000e00d0f7836 */ /* 0x000fe20000000000 */
[----:B------:R-:W-:-:S02]  /*2670*/  LEA.HI.X R3, R62, UR5, R3, 0x2, P0 ;  /* 0x000000053e037c11 */ /* 0x000fc400080f1403 */
[----:B------:R-:W-:-:S03]  /*2680*/  ISETP.GE.AND P0, PT, R19, R4, PT ;  /* 0x000000041300720c */ /* 0x000fc60003f06270 */
[----:B------:R0:W-:Y:S01]  /*2690*/  @!P1 STG.E desc[UR6][R2.64], R41 ;  /* 0x0000002902009986 */ /* 0x0001e2000c101906 */
[-C--:B------:R-:W-:Y:S01]  /*26a0*/  ISETP.GE.AND P1, PT, R15, R4.reuse, PT ;  /* 0x000000040f00720c */ /* 0x080fe20003f26270 */
[----:B------:R-:W-:Y:S02]  /*26b0*/  VIADD R15, R13, 0x120 ;  /* 0x000001200d0f7836 */ /* 0x000fe40000000000 */
[----:B------:R0:W-:Y:S01]  /*26c0*/  @!P2 STG.E desc[UR6][R2.64+0x80], R40 ;  /* 0x000080280200a986 */ /* 0x0001e2000c101906 */
[-C--:B------:R-:W-:Y:S01]  /*26d0*/  ISETP.GE.AND P2, PT, R17, R4.reuse, PT ;  /* 0x000000041100720c */ /* 0x080fe20003f46270 */
[----:B------:R-:W-:Y:S02]  /*26e0*/  VIADD R17, R13, 0x140 ;  /* 0x000001400d117836 */ /* 0x000fe40000000000 */
[----:B------:R0:W-:Y:S01]  /*26f0*/  @!P3 STG.E desc[UR6][R2.64+0x100], R39 ;  /* 0x000100270200b986 */ /* 0x0001e2000c101906 */
[----:B------:R-:W-:Y:S01]  /*2700*/  ISETP.GE.AND P3, PT, R15, R4, PT ;  /* 0x000000040f00720c */ /* 0x000fe20003f66270 */
[----:B------:R-:W-:-:S02]  /*2710*/  VIADD R15, R13, 0x160 ;  /* 0x000001600d0f7836 */ /* 0x000fc40000000000 */
        /* <DEDUP_REMOVED lines=18> */
[----:B------:R-:W-:Y:S01]  /*2840*/  VIADD R13, R13, 0x240 ;  /* 0x000002400d0d7836 */ /* 0x000fe20000000000 */
[----:B------:R0:W-:Y:S01]  /*2850*/  @!P3 STG.E desc[UR6][R2.64+0x480], R32 ;  /* 0x000480200200b986 */ /* 0x0001e2000c101906 */
[----:B------:R-:W-:-:S03]  /*2860*/  ISETP.GE.AND P3, PT, R17, R4, PT ;  /* 0x000000041100720c */ /* 0x000fc60003f66270 */
[----:B------:R0:W-:Y:S01]  /*2870*/  @!P4 STG.E desc[UR6][R2.64+0x500], R31 ;  /* 0x0005001f0200c986 */ /* 0x0001e2000c101906 */
[----:B------:R-:W-:-:S03]  /*2880*/  ISETP.GE.AND P4, PT, R15, R4, PT ;  /* 0x000000040f00720c */ /* 0x000fc60003f86270 */
[----:B------:R0:W-:Y:S01]  /*2890*/  @!P5 STG.E desc[UR6][R2.64+0x580], R5 ;  /* 0x000580050200d986 */ /* 0x0001e2000c101906 */
[----:B------:R-:W-:-:S03]  /*28a0*/  ISETP.GE.AND P5, PT, R13, R4, PT ;  /* 0x000000040d00720c */ /* 0x000fc60003fa6270 */
[----:B------:R0:W-:Y:S04]  /*28b0*/  @!P6 STG.E desc[UR6][R2.64+0x600], R29 ;  /* 0x0006001d0200e986 */ /* 0x0001e8000c101906 */
[----:B------:R0:W-:Y:S04]  /*28c0*/  @!P0 STG.E desc[UR6][R2.64+0x680], R11 ;  /* 0x0006800b02008986 */ /* 0x0001e8000c101906 */
[----:B------:R0:W-:Y:S04]  /*28d0*/  @!P1 STG.E desc[UR6][R2.64+0x700], R27 ;  /* 0x0007001b02009986 */ /* 0x0001e8000c101906 */
[----:B------:R0:W-:Y:S04]  /*28e0*/  @!P2 STG.E desc[UR6][R2.64+0x780], R7 ;  /* 0x000780070200a986 */ /* 0x0001e8000c101906 */
[----:B------:R0:W-:Y:S04]  /*28f0*/  @!P3 STG.E desc[UR6][R2.64+0x800], R25 ;  /* 0x000800190200b986 */ /* 0x0001e8000c101906 */
[----:B------:R0:W-:Y:S01]  /*2900*/  @!P4 STG.E desc[UR6][R2.64+0x880], R9 ;  /* 0x000880090200c986 */ /* 0x0001e2000c101906 */
[----:B------:R-:W-:Y:S05]  /*2910*/  @P5 EXIT ;  /* 0x000000000000594d */ /* 0x000fea0003800000 */
[----:B------:R-:W-:Y:S01]  /*2920*/  STG.E desc[UR6][R2.64+0x900], R23 ;  /* 0x0009001702007986 */ /* 0x000fe2000c101906 */
[----:B------:R-:W-:Y:S05]  /*2930*/  EXIT ;  /* 0x000000000000794d */ /* 0x000fea0003800000 */
.L_x_14:
[----:B------:R-:W-:Y:S01]  /*2940*/  IMAD.MOV.U32 R2, RZ, RZ, RZ ;  /* 0x000000ffff027224 */ /* 0x000fe200078e00ff */
[C---:B------:R-:W-:Y:S01]  /*2950*/  ISETP.GT.U32.AND P0, PT, R3.reuse, 0x1f, PT ;  /* 0x0000001f0300780c */ /* 0x040fe20003f04070 */
[----:B------:R-:W-:Y:S05]  /*2960*/  WARPSYNC.ALL ;  /* 0x0000000000007948 */ /* 0x000fea0003800000 */
[----:B------:R-:W-:-:S04]  /*2970*/  IMAD.HI.U32 R4, R3, 0x15555556, R2 ;  /* 0x1555555603047827 */ /* 0x000fc800078e0002 */
[----:B------:R-:W-:-:S05]  /*2980*/  IMAD R5, R4, 0x4, R45 ;  /* 0x0000000404057824 */ /* 0x000fca00078e022d */
[----:B------:R0:W-:Y:S01]  /*2990*/  STS [R5+0x3410], R0 ;  /* 0x0034100005007388 */ /* 0x0001e20000000800 */
[----:B------:R-:W-:Y:S06]  /*29a0*/  BAR.SYNC.DEFER_BLOCKING 0x0 ;  /* 0x0000000000007b1d */ /* 0x000fec0000010000 */
[----:B------:R-:W-:Y:S05]  /*29b0*/  @P0 BRA `(.L_x_24) ;  /* 0x0000000000dc0947 */ /* 0x000fea0003800000 */
[----:B0-----:R-:W-:Y:S01]  /*29c0*/  IMAD R5, R3, 0x34, R45 ;  /* 0x0000003403057824 */ /* 0x001fe200078e022d */
[----:B------:R-:W-:-:S04]  /*29d0*/  UMOV UR4, 0xffffffff ;  /* 0xffffffff00047882 */ /* 0x000fc80000000000 */
[----:B------:R-:W-:Y:S04]  /*29e0*/  LDS R55, [R5+0x3410] ;  /* 0x0034100005377984 */ /* 0x000fe80000000800 */
[----:B------:R-:W-:Y:S04]  /*29f0*/  LDS R68, [R5+0x3414] ;  /* 0x0034140005447984 */ /* 0x000fe80000000800 */
[----:B------:R-:W0:Y:S04]  /*2a00*/  LDS R53, [R5+0x3418] ;  /* 0x0034180005357984 */ /* 0x000e280000000800 */
[----:B------:R-:W-:Y:S04]  /*2a10*/  LDS R51, [R5+0x341c] ;  /* 0x00341c0005337984 */ /* 0x000fe80000000800 */
[----:B------:R-:W1:Y:S04]  /*2a20*/  LDS R6, [R5+0x3420] ;  /* 0x0034200005067984 */ /* 0x000e680000000800 */
[----:B------:R-:W-:Y:S04]  /*2a30*/  LDS R58, [R5+0x3424] ;  /* 0x00342400053a7984 */ /* 0x000fe80000000800 */
[----:B------:R-:W2:Y:S04]  /*2a40*/  LDS R47, [R5+0x3428] ;  /* 0x00342800052f7984 */ /* 0x000ea80000000800 */
[----:B------:R-:W-:Y:S04]  /*2a50*/  LDS R4, [R5+0x342c] ;  /* 0x00342c0005047984 */ /* 0x000fe80000000800 */
[----:B------:R-:W3:Y:S04]  /*2a60*/  LDS R49, [R5+0x3430] ;  /* 0x0034300005317984 */ /* 0x000ee80000000800 */
[----:B------:R-:W-:Y:S04]  /*2a70*/  LDS R66, [R5+0x3434] ;  /* 0x0034340005427984 */ /* 0x000fe80000000800 */
[----:B------:R-:W4:Y:S04]  /*2a80*/  LDS R7, [R5+0x3438] ;  /* 0x0034380005077984 */ /* 0x000f280000000800 */
[----:B------:R-:W5:Y:S01]  /*2a90*/  LDS R57, [R5+0x343c] ;  /* 0x00343c0005397984 */ /* 0x000f620000000800 */
[----:B0-----:R-:W-:-:S04]  /*2aa0*/  IADD3 R59, PT, PT, R53, R68, R55 ;  /* 0x00000044353b7210 */ /* 0x001fc80007ffe037 */
[----:B-1----:R-:W-:-:S04]  /*2ab0*/  IADD3 R59, PT, PT, R6, R59, R51 ;  /* 0x0000003b063b7210 */ /* 0x002fc80007ffe033 */
[----:B--2---:R-:W-:-:S04]  /*2ac0*/  IADD3 R59, PT, PT, R47, R59, R58 ;  /* 0x0000003b2f3b7210 */ /* 0x004fc80007ffe03a */
[----:B---3--:R-:W-:-:S04]  /*2ad0*/  IADD3 R59, PT, PT, R49, R59, R4 ;  /* 0x0000003b313b7210 */ /* 0x008fc80007ffe004 */
[----:B----4-:R-:W-:-:S05]  /*2ae0*/  IADD3 R70, PT, PT, R7, R59, R66 ;  /* 0x0000003b07467210 */ /* 0x010fca0007ffe042 */
[----:B-----5:R-:W-:Y:S01]  /*2af0*/  IMAD.IADD R57, R57, 0x1, R70 ;  /* 0x0000000139397824 */ /* 0x020fe200078e0246 */
[----:B------:R-:W-:Y:S06]  /*2b00*/  BRA.DIV UR4, `(.L_x_25) ;  /* 0x0000006204907947 */ /* 0x000fec000b800000 */
[----:B------:R-:W0:Y:S02]  /*2b10*/  SHFL.UP P0, R70, R57, 0x1, RZ ;  /* 0x0420000039467989 */ /* 0x000e2400000000ff */
[----:B0-----:R-:W-:-:S05]  /*2b20*/  @P0 IMAD.IADD R70, R57, 0x1, R70 ;  /* 0x0000000139460824 */ /* 0x001fca00078e0246 */
[----:B------:R-:W0:Y:S02]  /*2b30*/  SHFL.UP P0, R59, R70, 0x2, RZ ;  /* 0x04400000463b7989 */ /* 0x000e2400000000ff */
[----:B0-----:R-:W-:-:S05]  /*2b40*/  @P0 IMAD.IADD R59, R70, 0x1, R59 ;  /* 0x00000001463b0824 */ /* 0x001fca00078e023b */
[----:B------:R-:W0:Y:S02]  /*2b50*/  SHFL.UP P0, R72, R59, 0x4, RZ ;  /* 0x048000003b487989 */ /* 0x000e2400000000ff */
[----:B0-----:R-:W-:-:S05]  /*2b60*/  @P0 IMAD.IADD R72, R59, 0x1, R72 ;  /* 0x000000013b480824 */ /* 0x001fca00078e0248 */
[----:B------:R-:W0:Y:S02]  /*2b70*/  SHFL.UP P0, R61, R72, 0x8, RZ ;  /* 0x05000000483d7989 */ /* 0x000e2400000000ff */
[----:B0-----:R-:W-:-:S05]  /*2b80*/  @P0 IMAD.IADD R61, R72, 0x1, R61 ;  /* 0x00000001483d0824 */ /* 0x001fca00078e023d */
[----:B------:R0:W1:Y:S02]  /*2b90*/  SHFL.UP P0, R74, R61, 0x10, RZ ;  /* 0x060000003d4a7989 */ /* 0x00006400000000ff */
.L_x_116:
[----:B-1----:R-:W-:-:S04]  /*2ba0*/  @P0 IMAD.IADD R74, R61, 0x1, R74 ;  /* 0x000000013d4a0824 */ /* 0x002fc800078e024a */
[----:B------:R-:W-:-:S04]  /*2bb0*/  IMAD.IADD R74, R74, 0x1, -R57 ;  /* 0x000000014a4a7824 */ /* 0x000fc800078e0a39 */
[----:B------:R-:W-:Y:S01]  /*2bc0*/  IMAD.IADD R55, R55, 0x1, R74 ;  /* 0x0000000137377824 */ /* 0x000fe200078e024a */
[----:B------:R1:W-:Y:S03]  /*2bd0*/  STS [R5+0x3410], R74 ;  /* 0x0034104a05007388 */ /* 0x0003e60000000800 */
        /* <DEDUP_REMOVED lines=19> */
[----:B------:R1:W-:Y:S04]  /*2d10*/  STS [R5+0x3438], R66 ;  /* 0x0034384205007388 */ /* 0x0003e80000000800 */
[----:B------:R1:W-:Y:S02]  /*2d20*/  STS [R5+0x343c], R72 ;  /* 0x00343c4805007388 */ /* 0x0003e40000000800 */
.L_x_24:
[----:B------:R-:W-:Y:S05]  /*2d30*/  WARPSYNC.ALL ;  /* 0x0000000000007948 */ /* 0x000fea0003800000 */
[----:B------:R-:W-:Y:S01]  /*2d40*/  BAR.SYNC.DEFER_BLOCKING 0x0 ;  /* 0x0000000000007b1d */ /* 0x000fe20000010000 */
[----:B-1----:R-:W-:Y:S01]  /*2d50*/  IMAD.MOV.U32 R4, RZ, RZ, RZ ;  /* 0x000000ffff047224 */ /* 0x002fe200078e00ff */
[----:B------:R-:W-:Y:S01]  /*2d60*/  ISETP.NE.AND P0, PT, R60, RZ, PT ;  /* 0x000000ff3c00720c */ /* 0x000fe20003f05270 */
[----:B0-----:R-:W-:-:S03]  /*2d70*/  IMAD.MOV.U32 R5, RZ, RZ, R3 ;  /* 0x000000ffff057224 */ /* 0x001fc600078e0003 */
[----:B------:R-:W-:Y:S01]  /*2d80*/  BSSY.RECONVERGENT B0, `(.L_x_26) ;  /* 0x0000029000007945 */ /* 0x000fe20003800200 */
[----:B------:R-:W-:-:S04]  /*2d90*/  IMAD.HI.U32 R4, R3, 0x15555556, R4 ;  /* 0x1555555603047827 */ /* 0x000fc800078e0004 */
[----:B------:R-:W-:-:S05]  /*2da0*/  IMAD R4, R4, 0x4, R45 ;  /* 0x0000000404047824 */ /* 0x000fca00078e022d */
[----:B------:R0:W1:Y:S01]  /*2db0*/  LDS R47, [R4+0x3410] ;  /* 0x00341000042f7984 */ /* 0x0000620000000800 */
[----:B------:R-:W-:Y:S05]  /*2dc0*/  @P0 BRA `(.L_x_27) ;  /* 0x0000000000900947 */ /* 0x000fea0003800000 */
[----:B0-----:R-:W1:Y:S04]  /*2dd0*/  LDS R4, [R10] ;  /* 0x000000000a047984 */ /* 0x001e680000000800 */
[----:B------:R-:W0:Y:S04]  /*2de0*/  LDS R6, [R10+0x400] ;  /* 0x000400000a067984 */ /* 0x000e280000000800 */
[----:B------:R-:W2:Y:S04]  /*2df0*/  LDS R58, [R10+0x800] ;  /* 0x000800000a3a7984 */ /* 0x000ea80000000800 */
[----:B------:R-:W3:Y:S04]  /*2e00*/  LDS R66, [R10+0xc00] ;  /* 0x000c00000a427984 */ /* 0x000ee80000000800 */
[----:B------:R-:W4:Y:S04]  /*2e10*/  LDS R68, [R10+0x1000] ;  /* 0x001000000a447984 */ /* 0x000f280000000800 */
[----:B------:R-:W5:Y:S04]  /*2e20*/  LDS R70, [R10+0x1400] ;  /* 0x001400000a467984 */ /* 0x000f680000000800 */
[----:B------:R-:W5:Y:S04]  /*2e30*/  LDS R72, [R10+0x1800] ;  /* 0x001800000a487984 */ /* 0x000f680000000800 */
[----:B------:R-:W5:Y:S04]  /*2e40*/  LDS R74, [R10+0x1c00] ;  /* 0x001c00000a4a7984 */ /* 0x000f680000000800 */
[----:B------:R-:W5:Y:S04]  /*2e50*/  LDS R76, [R10+0x2000] ;  /* 0x002000000a4c7984 */ /* 0x000f680000000800 */
[----:B------:R-:W5:Y:S04]  /*2e60*/  LDS R59, [R10+0x2400] ;  /* 0x002400000a3b7984 */ /* 0x000f680000000800 */
[----:B------:R-:W5:Y:S01]  /*2e70*/  LDS R61, [R10+0x2800] ;  /* 0x002800000a3d7984 */ /* 0x000f620000000800 */
[----:B-1----:R-:W-:-:S03]  /*2e80*/  IMAD.IADD R5, R47, 0x1, R4 ;  /* 0x000000012f057824 */ /* 0x002fc600078e0204 */
[----:B------:R-:W1:Y:S01]  /*2e90*/  LDS R63, [R10+0x2c00] ;  /* 0x002c00000a3f7984 */ /* 0x000e620000000800 */
[----:B0-----:R-:W-:-:S03]  /*2ea0*/  IMAD.IADD R7, R47, 0x1, R6 ;  /* 0x000000012f077824 */ /* 0x001fc600078e0206 */
[----:B------:R0:W-:Y:S01]  /*2eb0*/  STS [R10], R5 ;  /* 0x000000050a007388 */ /* 0x0001e20000000800 */
[----:B--2---:R-:W-:-:S03]  /*2ec0*/  IMAD.IADD R49, R47, 0x1, R58 ;  /* 0x000000012f317824 */ /* 0x004fc600078e023a */
[----:B------:R2:W-:Y:S01]  /*2ed0*/  STS [R10+0x400], R7 ;  /* 0x000400070a007388 */ /* 0x0005e20000000800 */
[C---:B---3--:R-:W-:Y:S02]  /*2ee0*/  IMAD.IADD R51, R47.reuse, 0x1, R66 ;  /* 0x000000012f337824 */ /* 0x048fe400078e0242 */
[C---:B----4-:R-:W-:Y:S01]  /*2ef0*/  IMAD.IADD R53, R47.reuse, 0x1, R68 ;  /* 0x000000012f357824 */ /* 0x050fe200078e0244 */
[----:B------:R3:W-:Y:S01]  /*2f00*/  STS [R10+0x800], R49 ;  /* 0x000800310a007388 */ /* 0x0007e20000000800 */
[----:B-----5:R-:W-:-:S03]  /*2f10*/  IMAD.IADD R55, R47, 0x1, R70 ;  /* 0x000000012f377824 */ /* 0x020fc600078e0246 */
[----:B------:R3:W-:Y:S01]  /*2f20*/  STS [R10+0xc00], R51 ;  /* 0x000c00330a007388 */ /* 0x0007e20000000800 */
[----:B------:R-:W-:-:S03]  /*2f30*/  IMAD.IADD R57, R47, 0x1, R72 ;  /* 0x000000012f397824 */ /* 0x000fc600078e0248 */
[----:B------:R3:W-:Y:S01]  /*2f40*/  STS [R10+0x1000], R53 ;  /* 0x001000350a007388 */ /* 0x0007e20000000800 */
[----:B0-----:R-:W-:-:S03]  /*2f50*/  IMAD.IADD R5, R47, 0x1, R74 ;  /* 0x000000012f057824 */ /* 0x001fc600078e024a */
[----:B------:R3:W-:Y:S01]  /*2f60*/  STS [R10+0x1400], R55 ;  /* 0x001400370a007388 */ /* 0x0007e20000000800 */
[----:B--2---:R-:W-:-:S03]  /*2f70*/  IMAD.IADD R7, R47, 0x1, R76 ;  /* 0x000000012f077824 */ /* 0x004fc600078e024c */
[----:B------:R3:W-:Y:S01]  /*2f80*/  STS [R10+0x1800], R57 ;  /* 0x001800390a007388 */ /* 0x0007e20000000800 */
[----:B------:R-:W-:-:S03]  /*2f90*/  IMAD.IADD R59, R47, 0x1, R59 ;  /* 0x000000012f3b7824 */ /* 0x000fc600078e023b */
[----:B------:R3:W-:Y:S01]  /*2fa0*/  STS [R10+0x1c00], R5 ;  /* 0x001c00050a007388 */ /* 0x0007e20000000800 */
[----:B------:R-:W-:-:S03]  /*2fb0*/  IMAD.IADD R61, R47, 0x1, R61 ;  /* 0x000000012f3d7824 */ /* 0x000fc600078e023d */
[----:B------:R3:W-:Y:S01]  /*2fc0*/  STS [R10+0x2000], R7 ;  /* 0x002000070a007388 */ /* 0x0007e20000000800 */
[----:B-1----:R-:W-:-:S03]  /*2fd0*/  IMAD.IADD R63, R47, 0x1, R63 ;  /* 0x000000012f3f7824 */ /* 0x002fc600078e023f */
[----:B------:R3:W-:Y:S04]  /*2fe0*/  STS [R10+0x2400], R59 ;  /* 0x0024003b0a007388 */ /* 0x0007e80000000800 */
[----:B------:R3:W-:Y:S04]  /*2ff0*/  STS [R10+0x2800], R61 ;  /* 0x0028003d0a007388 */ /* 0x0007e80000000800 */
[----:B------:R3:W-:Y:S02]  /*3000*/  STS [R10+0x2c00], R63 ;  /* 0x002c003f0a007388 */ /* 0x0007e40000000800 */
.L_x_27:
[----:B------:R-:W-:Y:S05]  /*3010*/  BSYNC.RECONVERGENT B0 ;  /* 0x0000000000007941 */ /* 0x000fea0003800200 */
.L_x_26:
[----:B------:R-:W-:Y:S01]  /*3020*/  BAR.SYNC.DEFER_BLOCKING 0x0 ;  /* 0x0000000000007b1d */ /* 0x000fe20000010000 */
[----:B------:R-:W-:Y:S01]  /*3030*/  R2P PR, R62, 0x7f ;  /* 0x0000007f3e007804 */ /* 0x000fe20000000000 */
[----:B---3--:R-:W-:-:S04]  /*3040*/  IMAD.MOV.U32 R61, RZ, RZ, RZ ;  /* 0x000000ffff3d7224 */ /* 0x008fc800078e00ff */
[----:B------:R-:W-:Y:S08]  /*3050*/  BSSY.RECONVERGENT B0, `(.L_x_28) ;  /* 0x0000021000007945 */ /* 0x000ff00003800200 */
[----:B0-----:R-:W-:Y:S02]  /*3060*/  VOTE.ANY R4, PT, P0 ;  /* 0x0000000000047806 */ /* 0x001fe400000e0100 */
[----:B------:R-:W-:-:S02]  /*3070*/  VOTE.ANY R5, PT, P1 ;  /* 0x0000000000057806 */ /* 0x000fc400008e0100 */
[----:B------:R-:W-:Y:S02]  /*3080*/  @!P0 LOP3.LUT R4, RZ, R4, RZ, 0x33, !PT ;  /* 0x00000004ff048212 */ /* 0x000fe400078e33ff */
[----:B------:R-:W-:Y:S02]  /*3090*/  VOTE.ANY R7, PT, P2 ;  /* 0x0000000000077806 */ /* 0x000fe400010e0100 */
[----:B------:R-:W-:Y:S02]  /*30a0*/  @!P1 LOP3.LUT R5, RZ, R5, RZ, 0x33, !PT ;  /* 0x00000005ff059212 */ /* 0x000fe400078e33ff */
[----:B------:R-:W-:Y:S02]  /*30b0*/  VOTE.ANY R49, PT, P3 ;  /* 0x0000000000317806 */ /* 0x000fe400018e0100 */
[----:B------:R-:W-:Y:S02]  /*30c0*/  @!P2 LOP3.LUT R7, RZ, R7, RZ, 0x33, !PT ;  /* 0x00000007ff07a212 */ /* 0x000fe400078e33ff */
[----:B------:R-:W-:-:S02]  /*30d0*/  LOP3.LUT R4, R5, R4, RZ, 0xc0, !PT ;  /* 0x0000000405047212 */ /* 0x000fc400078ec0ff */
[----:B------:R-:W-:Y:S02]  /*30e0*/  @!P3 LOP3.LUT R49, RZ, R49, RZ, 0x33, !PT ;  /* 0x00000031ff31b212 */ /* 0x000fe400078e33ff */
[----:B------:R-:W-:Y:S02]  /*30f0*/  LOP3.LUT R4, R7, R4, RZ, 0xc0, !PT ;  /* 0x0000000407047212 */ /* 0x000fe400078ec0ff */
[----:B------:R-:W-:Y:S02]  /*3100*/  VOTE.ANY R5, PT, P4 ;  /* 0x0000000000057806 */ /* 0x000fe400020e0100 */
[----:B------:R-:W-:Y:S02]  /*3110*/  VOTE.ANY R7, PT, P5 ;  /* 0x0000000000077806 */ /* 0x000fe400028e0100 */
[----:B------:R-:W-:Y:S02]  /*3120*/  LOP3.LUT R4, R49, R4, RZ, 0xc0, !PT ;  /* 0x0000000431047212 */ /* 0x000fe400078ec0ff */
[----:B------:R-:W-:-:S02]  /*3130*/  @!P4 LOP3.LUT R5, RZ, R5, RZ, 0x33, !PT ;  /* 0x00000005ff05c212 */ /* 0x000fc400078e33ff */
[----:B------:R-:W-:Y:S02]  /*3140*/  @!P5 LOP3.LUT R7, RZ, R7, RZ, 0x33, !PT ;  /* 0x00000007ff07d212 */ /* 0x000fe400078e33ff */
[----:B------:R-:W-:Y:S02]  /*3150*/  LOP3.LUT P0, RZ, R62, 0x80, RZ, 0xc0, !PT ;  /* 0x000000803eff7812 */ /* 0x000fe4000780c0ff */
[----:B------:R-:W-:Y:S02]  /*3160*/  LOP3.LUT R4, R5, R4, RZ, 0xc0, !PT ;  /* 0x0000000405047212 */ /* 0x000fe400078ec0ff */
[----:B------:R-:W-:Y:S02]  /*3170*/  VOTE.ANY R5, PT, P6 ;  /* 0x0000000000057806 */ /* 0x000fe400030e0100 */
[----:B------:R-:W-:Y:S02]  /*3180*/  LOP3.LUT R4, R7, R4, RZ, 0xc0, !PT ;  /* 0x0000000407047212 */ /* 0x000fe400078ec0ff */
[----:B------:R-:W0:Y:S01]  /*3190*/  S2R R7, SR_LEMASK ;  /* 0x0000000000077919 */ /* 0x000e220000003a00 */
[----:B------:R-:W-:-:S04]  /*31a0*/  @!P6 LOP3.LUT R5, RZ, R5, RZ, 0x33, !PT ;  /* 0x00000005ff05e212 */ /* 0x000fc800078e33ff */
[----:B------:R-:W-:Y:S02]  /*31b0*/  VOTE.ANY R49, PT, P0 ;  /* 0x0000000000317806 */ /* 0x000fe400000e0100 */
[----:B------:R-:W-:Y:S02]  /*31c0*/  LOP3.LUT R4, R5, R4, RZ, 0xc0, !PT ;  /* 0x0000000405047212 */ /* 0x000fe400078ec0ff */
[----:B------:R-:W-:-:S04]  /*31d0*/  @!P0 LOP3.LUT R49, RZ, R49, RZ, 0x33, !PT ;  /* 0x00000031ff318212 */ /* 0x000fc800078e33ff */
[----:B------:R-:W-:-:S04]  /*31e0*/  LOP3.LUT R4, R49, R4, RZ, 0xc0, !PT ;  /* 0x0000000431047212 */ /* 0x000fc800078ec0ff */
[----:B------:R-:W2:Y:S01]  /*31f0*/  FLO.U32 R53, R4 ;  /* 0x0000000400357300 */ /* 0x000ea200000e0000 */
[----:B0-----:R-:W-:Y:S02]  /*3200*/  LOP3.LUT R58, R7, R4, RZ, 0xc0, !PT ;  /* 0x00000004073a7212 */ /* 0x001fe400078ec0ff */
[----:B--2---:R-:W-:-:S05]  /*3210*/  ISETP.NE.AND P0, PT, R42, R53, PT ;  /* 0x000000352a00720c */ /* 0x004fca0003f05270 */
[----:B------:R-:W0:Y:S08]  /*3220*/  POPC R58, R58 ;  /* 0x0000003a003a7309 */ /* 0x000e300000000000 */
[----:B------:R-:W-:Y:S05]  /*3230*/  @P0 BRA `(.L_x_29) ;  /* 0x0000000000080947 */ /* 0x000fea0003800000 */
[----:B------:R-:W-:-:S06]  /*3240*/  IMAD R61, R62, 0x4, R21 ;  /* 0x000000043e3d7824 */ /* 0x000fcc00078e0215 */
[----:B0-----:R2:W3:Y:S02]  /*3250*/  ATOMS.ADD R61, [R61], R58 ;  /* 0x0000003a3d3d738c */ /* 0x0014e40000000000 */
.L_x_29:
[----:B------:R-:W-:Y:S05]  /*3260*/  BSYNC.RECONVERGENT B0 ;  /* 0x0000000000007941 */ /* 0x000fea0003800200 */
.L_x_28:
[----:B------:R-:W-:Y:S01]  /*3270*/  R2P PR, R64, 0x7f ;  /* 0x0000007f40007804 */ /* 0x000fe20000000000 */
[----:B---3--:R3:W4:Y:S01]  /*3280*/  SHFL.IDX PT, R61, R61, R53, 0x1f ;  /* 0x00001f353d3d7589 */ /* 0x00872200000e0000 */
[----:B------:R-:W-:Y:S01]  /*3290*/  BSSY.RECONVERGENT B0, `(.L_x_30) ;  /* 0x0000021000007945 */ /* 0x000fe20003800200 */
[----:B------:R-:W-:-:S10]  /*32a0*/  IMAD.MOV.U32 R62, RZ, RZ, RZ ;  /* 0x000000ffff3e7224 */ /* 0x000fd400078e00ff */
[----:B------:R-:W-:Y:S02]  /*32b0*/  VOTE.ANY R4, PT, P0 ;  /* 0x0000000000047806 */ /* 0x000fe400000e0100 */
[----:B------:R-:W-:Y:S02]  /*32c0*/  VOTE.ANY R5, PT, P1 ;  /* 0x0000000000057806 */ /* 0x000fe400008e0100 */
[----:B------:R-:W-:Y:S02]  /*32d0*/  @!P0 LOP3.LUT R4, RZ, R4, RZ, 0x33, !PT ;  /* 0x00000004ff048212 */ /* 0x000fe400078e33ff */
[----:B------:R-:W-:Y:S02]  /*32e0*/  VOTE.ANY R49, PT, P2 ;  /* 0x0000000000317806 */ /* 0x000fe400010e0100 */
[----:B------:R-:W-:Y:S02]  /*32f0*/  @!P1 LOP3.LUT R5, RZ, R5, RZ, 0x33, !PT ;  /* 0x00000005ff059212 */ /* 0x000fe400078e33ff */
[----:B------:R-:W-:-:S02]  /*3300*/  @!P2 LOP3.LUT R49, RZ, R49, RZ, 0x33, !PT ;  /* 0x00000031ff31a212 */ /* 0x000fc400078e33ff */
[----:B------:R-:W-:Y:S02]  /*3310*/  LOP3.LUT R4, R5, R4, RZ, 0xc0, !PT ;  /* 0x0000000405047212 */ /* 0x000fe400078ec0ff */
[----:B------:R-:W-:Y:S02]  /*3320*/  VOTE.ANY R5, PT, P3 ;  /* 0x0000000000057806 */ /* 0x000fe400018e0100 */
[----:B------:R-:W-:Y:S02]  /*3330*/  LOP3.LUT R4, R49, R4, RZ, 0xc0, !PT ;  /* 0x0000000431047212 */ /* 0x000fe400078ec0ff */
[----:B------:R-:W-:Y:S02]  /*3340*/  LOP3.LUT P0, RZ, R64, 0x80, RZ, 0xc0, !PT ;  /* 0x0000008040ff7812 */ /* 0x000fe4000780c0ff */
[----:B------:R-:W-:Y:S02]  /*3350*/  VOTE.ANY R49, PT, P4 ;  /* 0x0000000000317806 */ /* 0x000fe400020e0100 */
[----:B------:R-:W-:-:S02]  /*3360*/  @!P3 LOP3.LUT R5, RZ, R5, RZ, 0x33, !PT ;  /* 0x00000005ff05b212 */ /* 0x000fc400078e33ff */
[----:B------:R-:W-:Y:S02]  /*3370*/  @!P4 LOP3.LUT R49, RZ, R49, RZ, 0x33, !PT ;  /* 0x00000031ff31c212 */ /* 0x000fe400078e33ff */
[----:B------:R-:W-:Y:S02]  /*3380*/  LOP3.LUT R4, R5, R4, RZ, 0xc0, !PT ;  /* 0x0000000405047212 */ /* 0x000fe400078ec0ff */
[----:B------:R-:W-:Y:S02]  /*3390*/  VOTE.ANY R5, PT, P5 ;  /* 0x0000000000057806 */ /* 0x000fe400028e0100 */
[----:B------:R-:W-:Y:S02]  /*33a0*/  LOP3.LUT R4, R49, R4, RZ, 0xc0, !PT ;  /* 0x0000000431047212 */ /* 0x000fe400078ec0ff */
[----:B------:R-:W-:Y:S02]  /*33b0*/  VOTE.ANY R49, PT, P6 ;  /* 0x0000000000317806 */ /* 0x000fe400030e0100 */
[----:B------:R-:W-:-:S02]  /*33c0*/  @!P5 LOP3.LUT R5, RZ, R5, RZ, 0x33, !PT ;  /* 0x00000005ff05d212 */ /* 0x000fc400078e33ff */
[----:B------:R-:W-:Y:S02]  /*33d0*/  VOTE.ANY R51, PT, P0 ;  /* 0x0000000000337806 */ /* 0x000fe400000e0100 */
[----:B------:R-:W-:Y:S02]  /*33e0*/  @!P6 LOP3.LUT R49, RZ, R49, RZ, 0x33, !PT ;  /* 0x00000031ff31e212 */ /* 0x000fe400078e33ff */
[----:B------:R-:W-:Y:S02]  /*33f0*/  LOP3.LUT R4, R5, R4, RZ, 0xc0, !PT ;  /* 0x0000000405047212 */ /* 0x000fe400078ec0ff */
[----:B------:R-:W-:Y:S02]  /*3400*/  @!P0 LOP3.LUT R51, RZ, R51, RZ, 0x33, !PT ;  /* 0x00000033ff338212 */ /* 0x000fe400078e33ff */
[----:B------:R-:W-:-:S04]  /*3410*/  LOP3.LUT R4, R49, R4, RZ, 0xc0, !PT ;  /* 0x0000000431047212 */ /* 0x000fc800078ec0ff */
[----:B------:R-:W-:-:S04]  /*3420*/  LOP3.LUT R4, R51, R4, RZ, 0xc0, !PT ;  /* 0x0000000433047212 */ /* 0x000fc800078ec0ff */
[----:B------:R-:W5:Y:S01]  /*3430*/  FLO.U32 R5, R4 ;  /* 0x0000000400057300 */ /* 0x000f6200000e0000 */
[----:B------:R-:W-:-:S07]  /*3440*/  LOP3.LUT R6, R7, R4, RZ, 0xc0, !PT ;  /* 0x0000000407067212 */ /* 0x000fce00078ec0ff */
[----:B------:R-:W0:Y:S01]  /*3450*/  POPC R6, R6 ;  /* 0x0000000600067309 */ /* 0x000e220000000000 */
[----:B-----5:R-:W-:-:S13]  /*3460*/  ISETP.NE.AND P0, PT, R42, R5, PT ;  /* 0x000000052a00720c */ /* 0x020fda0003f05270 */
[----:B0--34-:R-:W-:Y:S05]  /*3470*/  @P0 BRA `(.L_x_31) ;  /* 0x0000000000080947 */ /* 0x019fea0003800000 */
[----:B------:R-:W-:-:S05]  /*3480*/  IMAD R49, R64, 0x4, R21 ;  /* 0x0000000440317824 */ /* 0x000fca00078e0215 */
[----:B------:R0:W3:Y:S02]  /*3490*/  ATOMS.ADD R62, [R49], R6 ;  /* 0x00000006313e738c */ /* 0x0000e40000000000 */
.L_x_31:
[----:B------:R-:W-:Y:S05]  /*34a0*/  BSYNC.RECONVERGENT B0 ;  /* 0x0000000000007941 */ /* 0x000fea0003800200 */
.L_x_30:
[----:B------:R-:W-:Y:S01]  /*34b0*/  R2P PR, R44, 0x7f ;  /* 0x0000007f2c007804 */ /* 0x000fe20000000000 */
[----:B---3--:R3:W4:Y:S01]  /*34c0*/  SHFL.IDX PT, R5, R62, R5, 0x1f ;  /* 0x00001f053e057589 */ /* 0x00872200000e0000 */
[----:B------:R-:W-:Y:S01]  /*34d0*/  BSSY.RECONVERGENT B0, `(.L_x_32) ;  /* 0x0000021000007945 */ /* 0x000fe20003800200 */
[----:B------:R-:W-:-:S10]  /*34e0*/  IMAD.MOV.U32 R66, RZ, RZ, RZ ;  /* 0x000000ffff427224 */ /* 0x000fd400078e00ff */
[----:B------:R-:W-:Y:S02]  /*34f0*/  VOTE.ANY R4, PT, P0 ;  /* 0x0000000000047806 */ /* 0x000fe400000e0100 */
[----:B0-----:R-:W-:Y:S02]  /*3500*/  VOTE.ANY R49, PT, P1 ;  /* 0x0000000000317806 */ /* 0x001fe400008e0100 */
        /* <DEDUP_REMOVED lines=22> */
[----:B------:R-:W0:Y:S01]  /*3670*/  FLO.U32 R49, R64 ;  /* 0x0000004000317300 */ /* 0x000e2200000e0000 */
[----:B------:R-:W-:-:S07]  /*3680*/  LOP3.LUT R4, R7, R64, RZ, 0xc0, !PT ;  /* 0x0000004007047212 */ /* 0x000fce00078ec0ff */
[----:B------:R-:W1:Y:S01]  /*3690*/  POPC R4, R4 ;  /* 0x0000000400047309 */ /* 0x000e620000000000 */
[----:B0-----:R-:W-:-:S13]  /*36a0*/  ISETP.NE.AND P0, PT, R42, R49, PT ;  /* 0x000000312a00720c */ /* 0x001fda0003f05270 */
[----:B-1-34-:R-:W-:Y:S05]  /*36b0*/  @P0 BRA `(.L_x_33) ;  /* 0x0000000000080947 */ /* 0x01afea0003800000 */
[----:B------:R-:W-:-:S05]  /*36c0*/  IMAD R51, R44, 0x4, R21 ;  /* 0x000000042c337824 */ /* 0x000fca00078e0215 */
[----:B------:R0:W1:Y:S02]  /*36d0*/  ATOMS.ADD R66, [R51], R4 ;  /* 0x000000043342738c */ /* 0x0000640000000000 */
.L_x_33:
[----:B------:R-:W-:Y:S05]  /*36e0*/  BSYNC.RECONVERGENT B0 ;  /* 0x0000000000007941 */ /* 0x000fea0003800200 */
.L_x_32:
[----:B------:R-:W-:Y:S01]  /*36f0*/  R2P PR, R46, 0x7f ;  /* 0x0000007f2e007804 */ /* 0x000fe20000000000 */
[----:B-1----:R1:W3:Y:S01]  /*3700*/  SHFL.IDX PT, R49, R66, R49, 0x1f ;  /* 0x00001f3142317589 */ /* 0x0022e200000e0000 */
        /* <DEDUP_REMOVED lines=28> */
[----:B------:R-:W4:Y:S01]  /*38d0*/  POPC R44, R44 ;  /* 0x0000002c002c7309 */ /* 0x000f220000000000 */
[----:B0-----:R-:W-:-:S13]  /*38e0*/  ISETP.NE.AND P0, PT, R42, R51, PT ;  /* 0x000000332a00720c */ /* 0x001fda0003f05270 */
[----:B-1-34-:R-:W-:Y:S05]  /*38f0*/  @P0 BRA `(.L_x_35) ;  /* 0x0000000000080947 */ /* 0x01afea0003800000 */
[----:B------:R-:W-:-:S05]  /*3900*/  IMAD R53, R46, 0x4, R21 ;  /* 0x000000042e357824 */ /* 0x000fca00078e0215 */
[----:B------:R0:W1:Y:S02]  /*3910*/  ATOMS.ADD R64, [R53], R44 ;  /* 0x0000002c3540738c */ /* 0x0000640000000000 */
.L_x_35:
[----:B------:R-:W-:Y:S05]  /*3920*/  BSYNC.RECONVERGENT B0 ;  /* 0x0000000000007941 */ /* 0x000fea0003800200 */
.L_x_34:
        /* <DEDUP_REMOVED lines=35> */
.L_x_37:
[----:B------:R-:W-:Y:S05]  /*3b60*/  BSYNC.RECONVERGENT B0 ;  /* 0x0000000000007941 */ /* 0x000fea0003800200 */
.L_x_36:
        /* <DEDUP_REMOVED lines=35> */
.L_x_39:
[----:B------:R-:W-:Y:S05]  /*3da0*/  BSYNC.RECONVERGENT B0 ;  /* 0x0000000000007941 */ /* 0x000fea0003800200 */
.L_x_38:
[----:B------:R-:W-:Y:S01]  /*3db0*/  R2P PR, R52, 0x7f ;  /* 0x0000007f34007804 */ /* 0x000fe20000000000 */
[----:B-1----:R1:W3:Y:S01]  /*3dc0*/  SHFL.IDX PT, R55, R62, R55, 0x1f ;  /* 0x00001f373e377589 */ /* 0x0022e200000e0000 */
[----:B------:R-:W-:Y:S01]  /*3dd0*/  BSSY.RECONVERGENT B0, `(.L_x_40) ;  /* 0x0000021000007945 */ /* 0x000fe20003800200 */
[----:B------:R-:W-:-:S10]  /*3de0*/  IMAD.MOV.U32 R64, RZ, RZ, RZ ;  /* 0x000000ffff407224 */ /* 0x000fd400078e00ff */
[----:B------:R-:W-:Y:S02]  /*3df0*/  VOTE.ANY R50, PT, P0 ;  /* 0x0000000000327806 */ /* 0x000fe400000e0100 */
[----:B0-----:R-:W-:Y:S02]  /*3e00*/  VOTE.ANY R57, PT, P1 ;  /* 0x0000000000397806 */ /* 0x001fe400008e0100 */
[----:B------:R-:W-:Y:S02]  /*3e10*/  @!P0 LOP3.LUT R50, RZ, R50, RZ, 0x33, !PT ;  /* 0x00000032ff328212 */ /* 0x000fe400078e33ff */
[----:B------:R-:W-:Y:S02]  /*3e20*/  @!P1 LOP3.LUT R57, RZ, R57, RZ, 0x33, !PT ;  /* 0x00000039ff399212 */ /* 0x000fe400078e33ff */
[----:B------:R-:W-:Y:S02]  /*3e30*/  VOTE.ANY R59, PT, P2 ;  /* 0x00000000003b7806 */ /* 0x000fe400010e0100 */
[----:B------:R-:W-:-:S02]  /*3e40*/  LOP3.LUT R50, R57, R50, RZ, 0xc0, !PT ;  /* 0x0000003239327212 */ /* 0x000fc400078ec0ff */
[----:B------:R-:W-:Y:S02]  /*3e50*/  VOTE.ANY R57, PT, P3 ;  /* 0x0000000000397806 */ /* 0x000fe400018e0100 */
[----:B------:R-:W-:Y:S02]  /*3e60*/  @!P2 LOP3.LUT R59, RZ, R59, RZ, 0x33, !PT ;  /* 0x0000003bff3ba212 */ /* 0x000fe400078e33ff */
[----:B------:R-:W-:Y:S02]  /*3e70*/  @!P3 LOP3.LUT R57, RZ, R57, RZ, 0x33, !PT ;  /* 0x00000039ff39b212 */ /* 0x000fe400078e33ff */
[----:B------:R-:W-:Y:S02]  /*3e80*/  LOP3.LUT R50, R59, R50, RZ, 0xc0, !PT ;  /* 0x000000323b327212 */ /* 0x000fe400078ec0ff */
[----:B------:R-:W-:Y:S02]  /*3e90*/  LOP3.LUT P0, RZ, R52, 0x80, RZ, 0xc0, !PT ;  /* 0x0000008034ff7812 */ /* 0x000fe4000780c0ff */
[----:B------:R-:W-:-:S02]  /*3ea0*/  VOTE.ANY R59, PT, P4 ;  /* 0x00000000003b7806 */ /* 0x000fc400020e0100 */
[----:B------:R-:W-:Y:S02]  /*3eb0*/  LOP3.LUT R50, R57, R50, RZ, 0xc0, !PT ;  /* 0x0000003239327212 */ /* 0x000fe400078ec0ff */
[----:B------:R-:W-:Y:S02]  /*3ec0*/  VOTE.ANY R57, PT, P5 ;  /* 0x0000000000397806 */ /* 0x000fe400028e0100 */
[----:B------:R-:W-:Y:S02]  /*3ed0*/  @!P4 LOP3.LUT R59, RZ, R59, RZ, 0x33, !PT ;  /* 0x0000003bff3bc212 */ /* 0x000fe400078e33ff */
[----:B------:R-:W-:Y:S02]  /*3ee0*/  @!P5 LOP3.LUT R57, RZ, R57, RZ, 0x33, !PT ;  /* 0x00000039ff39d212 */ /* 0x000fe400078e33ff */
[----:B------:R-:W-:Y:S02]  /*3ef0*/  LOP3.LUT R50, R59, R50, RZ, 0xc0, !PT ;  /* 0x000000323b327212 */ /* 0x000fe400078ec0ff */
[----:B------:R-:W-:-:S02]  /*3f00*/  VOTE.ANY R59, PT, P6 ;  /* 0x00000000003b7806 */ /* 0x000fc400030e0100 */
[----:B------:R-:W-:Y:S02]  /*3f10*/  LOP3.LUT R50, R57, R50, RZ, 0xc0, !PT ;  /* 0x0000003239327212 */ /* 0x000fe400078ec0ff */
[----:B------:R-:W-:Y:S02]  /*3f20*/  VOTE.ANY R57, PT, P0 ;  /* 0x0000000000397806 */ /* 0x000fe400000e0100 */
[----:B------:R-:W-:Y:S02]  /*3f30*/  @!P6 LOP3.LUT R59, RZ, R59, RZ, 0x33, !PT ;  /* 0x0000003bff3be212 */ /* 0x000fe400078e33ff */
        /* <DEDUP_REMOVED lines=10> */
.L_x_41:
[----:B------:R-:W-:Y:S05]  /*3fe0*/  BSYNC.RECONVERGENT B0 ;  /* 0x0000000000007941 */ /* 0x000fea0003800200 */
.L_x_40:
        /* <DEDUP_REMOVED lines=10> */
[----:B------:R-:W-:Y:S02]  /*4090*/  @!P2 LOP3.LUT R63, RZ, R63, RZ, 0x33, !PT ;  /* 0x0000003fff3fa212 */ /* 0x000fe400078e33ff */
[----:B------:R-:W-:Y:S02]  /*40a0*/  VOTE.ANY R59, PT, P3 ;  /* 0x00000000003b7806 */ /* 0x000fe400018e0100 */
[----:B------:R-:W-:Y:S02]  /*40b0*/  LOP3.LUT R52, R63, R52, RZ, 0xc0, !PT ;  /* 0x000000343f347212 */ /* 0x000fe400078ec0ff */
[----:B------:R-:W-:Y:S02]  /*40c0*/  @!P3 LOP3.LUT R59, RZ, R59, RZ, 0x33, !PT ;  /* 0x0000003bff3bb212 */ /* 0x000fe400078e33ff */
[----:B------:R-:W-:Y:S02]  /*40d0*/  LOP3.LUT P0, RZ, R54, 0x80, RZ, 0xc0, !PT ;  /* 0x0000008036ff7812 */ /* 0x000fe4000780c0ff */
[----:B------:R-:W-:-:S02]  /*40e0*/  LOP3.LUT R52, R59, R52, RZ, 0xc0, !PT ;  /* 0x000000343b347212 */ /* 0x000fc400078ec0ff */
[----:B------:R-:W-:Y:S02]  /*40f0*/  VOTE.ANY R59, PT, P4 ;  /* 0x00000000003b7806 */ /* 0x000fe400020e0100 */
[----:B------:R-:W-:Y:S02]  /*4100*/  VOTE.ANY R63, PT, P5 ;  /* 0x00000000003f7806 */ /* 0x000fe400028e0100 */
[----:B------:R-:W-:Y:S02]  /*4110*/  @!P4 LOP3.LUT R59, RZ, R59, RZ, 0x33, !PT ;  /* 0x0000003bff3bc212 */ /* 0x000fe400078e33ff */
[----:B------:R-:W-:Y:S02]  /*4120*/  @!P5 LOP3.LUT R63, RZ, R63, RZ, 0x33, !PT ;  /* 0x0000003fff3fd212 */ /* 0x000fe400078e33ff */
[----:B------:R-:W-:Y:S02]  /*4130*/  LOP3.LUT R52, R59, R52, RZ, 0xc0, !PT ;  /* 0x000000343b347212 */ /* 0x000fe400078ec0ff */
[----:B------:R-:W-:-:S02]  /*4140*/  VOTE.ANY R59, PT, P6 ;  /* 0x00000000003b7806 */ /* 0x000fc400030e0100 */
[----:B------:R-:W-:Y:S02]  /*4150*/  LOP3.LUT R52, R63, R52, RZ, 0xc0, !PT ;  /* 0x000000343f347212 */ /* 0x000fe400078ec0ff */
[----:B------:R-:W-:Y:S02]  /*4160*/  @!P6 LOP3.LUT R59, RZ, R59, RZ, 0x33, !PT ;  /* 0x0000003bff3be212 */ /* 0x000fe400078e33ff */
[----:B------:R-:W-:Y:S02]  /*4170*/  VOTE.ANY R63, PT, P0 ;  /* 0x00000000003f7806 */ /* 0x000fe400000e0100 */
[----:B------:R-:W-:Y:S02]  /*4180*/  LOP3.LUT R52, R59, R52, RZ, 0xc0, !PT ;  /* 0x000000343b347212 */ /* 0x000fe400078ec0ff */
[----:B------:R-:W-:-:S04]  /*4190*/  @!P0 LOP3.LUT R63, RZ, R63, RZ, 0x33, !PT ;  /* 0x0000003fff3f8212 */ /* 0x000fc800078e33ff */
        /* <DEDUP_REMOVED lines=8> */
.L_x_43:
[----:B------:R-:W-:Y:S05]  /*4220*/  BSYNC.RECONVERGENT B0 ;  /* 0x0000000000007941 */ /* 0x000fea0003800200 */
.L_x_42:
        /* <DEDUP_REMOVED lines=8> */
[----:B------:R-:W-:Y:S02]  /*42b0*/  LOP3.LUT P0, RZ, R56, 0x80, RZ, 0xc0, !PT ;  /* 0x0000008038ff7812 */ /* 0x000fe4000780c0ff */
[----:B------:R-:W-:-:S02]  /*42c0*/  LOP3.LUT R54, R63, R54, RZ, 0xc0, !PT ;  /* 0x000000363f367212 */ /* 0x000fc400078ec0ff */
[----:B------:R-:W-:-:S04]  /*42d0*/  VOTE.ANY R63, PT, P2 ;  /* 0x00000000003f7806 */ /* 0x000fc800010e0100 */
[----:B------:R-:W-:-:S04]  /*42e0*/  @!P2 LOP3.LUT R63, RZ, R63, RZ, 0x33, !PT ;  /* 0x0000003fff3fa212 */ /* 0x000fc800078e33ff */
[----:B------:R-:W-:Y:S02]  /*42f0*/  LOP3.LUT R54, R63, R54, RZ, 0xc0, !PT ;  /* 0x000000363f367212 */ /* 0x000fe400078ec0ff */
        /* <DEDUP_REMOVED lines=22> */
.L_x_45:
[----:B------:R-:W-:Y:S05]  /*4460*/  BSYNC.RECONVERGENT B0 ;  /* 0x0000000000007941 */ /* 0x000fea0003800200 */
.L_x_44:
        /* <DEDUP_REMOVED lines=35> */
.L_x_47:
[----:B------:R-:W-:Y:S05]  /*46a0*/  BSYNC.RECONVERGENT B0 ;  /* 0x0000000000007941 */ /* 0x000fea0003800200 */
.L_x_46:
        /* <DEDUP_REMOVED lines=35> */
.L_x_49:
[----:B------:R-:W-:Y:S05]  /*48e0*/  BSYNC.RECONVERGENT B0 ;  /* 0x0000000000007941 */ /* 0x000fea0003800200 */
.L_x_48:
[----:B------:R-:W-:Y:S01]  /*48f0*/  R2P PR, R18, 0x7f ;  /* 0x0000007f12007804 */ /* 0x000fe20000000000 */
[----:B-1----:R1:W3:Y:S01]  /*4900*/  SHFL.IDX PT, R67, R64, R67, 0x1f ;  /* 0x00001f4340437589 */ /* 0x0022e200000e0000 */
[----:B------:R-:W-:Y:S11]  /*4910*/  BSSY.RECONVERGENT B0, `(.L_x_50) ;  /* 0x0000021000007945 */ /* 0x000ff60003800200 */
[----:B0-----:R-:W-:-:S02]  /*4920*/  VOTE.ANY R19, PT, P0 ;  /* 0x0000000000137806 */ /* 0x001fc400000e0100 */
[----:B------:R-:W-:Y:S02]  /*4930*/  VOTE.ANY R62, PT, P1 ;  /* 0x00000000003e7806 */ /* 0x000fe400008e0100 */
[----:B------:R-:W-:Y:S02]  /*4940*/  @!P0 LOP3.LUT R19, RZ, R19, RZ, 0x33, !PT ;  /* 0x00000013ff138212 */ /* 0x000fe400078e33ff */
[----:B------:R-:W-:Y:S02]  /*4950*/  @!P1 LOP3.LUT R62, RZ, R62, RZ, 0x33, !PT ;  /* 0x0000003eff3e9212 */ /* 0x000fe400078e33ff */
[----:B------:R-:W-:Y:S02]  /*4960*/  LOP3.LUT P0, RZ, R18, 0x80, RZ, 0xc0, !PT ;  /* 0x0000008012ff7812 */ /* 0x000fe4000780c0ff */
        /* <DEDUP_REMOVED lines=18> */
[----:B------:R-:W-:Y:S01]  /*4a90*/  LOP3.LUT R66, R62, R19, RZ, 0xc0, !PT ;  /* 0x000000133e427212 */ /* 0x000fe200078ec0ff */
[----:B------:R-:W-:-:S03]  /*4aa0*/  IMAD.MOV.U32 R62, RZ, RZ, RZ ;  /* 0x000000ffff3e7224 */ /* 0x000fc600078e00ff */
[----:B------:R-:W0:Y:S01]  /*4ab0*/  FLO.U32 R69, R66 ;  /* 0x0000004200457300 */ /* 0x000e2200000e0000 */
[----:B------:R-:W-:-:S07]  /*4ac0*/  LOP3.LUT R19, R7, R66, RZ, 0xc0, !PT ;  /* 0x0000004207137212 */ /* 0x000fce00078ec0ff */
[----:B------:R-:W4:Y:S01]  /*4ad0*/  POPC R19, R19 ;  /* 0x0000001300137309 */ /* 0x000f220000000000 */
[----:B0-----:R-:W-:-:S13]  /*4ae0*/  ISETP.NE.AND P0, PT, R42, R69, PT ;  /* 0x000000452a00720c */ /* 0x001fda0003f05270 */
[----:B-1-34-:R-:W-:Y:S05]  /*4af0*/  @P0 BRA `(.L_x_51) ;  /* 0x0000000000080947 */ /* 0x01afea0003800000 */
[----:B------:R-:W-:-:S05]  /*4b00*/  IMAD R18, R18, 0x4, R21 ;  /* 0x0000000412127824 */ /* 0x000fca00078e0215 */
[----:B------:R0:W1:Y:S02]  /*4b10*/  ATOMS.ADD R62, [R18], R19 ;  /* 0x00000013123e738c */ /* 0x0000640000000000 */
.L_x_51:
[----:B------:R-:W-:Y:S05]  /*4b20*/  BSYNC.RECONVERGENT B0 ;  /* 0x0000000000007941 */ /* 0x000fea0003800200 */
.L_x_50:
[----:B------:R-:W-:Y:S01]  /*4b30*/  R2P PR, R17, 0x7f ;  /* 0x0000007f11007804 */ /* 0x000fe20000000000 */
[----:B-1----:R1:W3:Y:S01]  /*4b40*/  SHFL.IDX PT, R62, R62, R69, 0x1f ;  /* 0x00001f453e3e7589 */ /* 0x0022e200000e0000 */
[----:B------:R-:W-:Y:S01]  /*4b50*/  BSSY.RECONVERGENT B0, `(.L_x_52) ;  /* 0x0000021000007945 */ /* 0x000fe20003800200 */
[----:B------:R-:W-:-:S10]  /*4b60*/  IMAD.MOV.U32 R64, RZ, RZ, RZ ;  /* 0x000000ffff407224 */ /* 0x000fd400078e00ff */
[----:B0-----:R-:W-:Y:S02]  /*4b70*/  VOTE.ANY R18, PT, P0 ;  /* 0x0000000000127806 */ /* 0x001fe400000e0100 */
[----:B------:R-:W-:Y:S02]  /*4b80*/  VOTE.ANY R71, PT, P1 ;  /* 0x0000000000477806 */ /* 0x000fe400008e0100 */
        /* <DEDUP_REMOVED lines=29> */
.L_x_53:
[----:B------:R-:W-:Y:S05]  /*4d60*/  BSYNC.RECONVERGENT B0 ;  /* 0x0000000000007941 */ /* 0x000fea0003800200 */
.L_x_52:
[----:B------:R-:W-:Y:S01]  /*4d70*/  R2P PR, R16, 0x7f ;  /* 0x0000007f10007804 */ /* 0x000fe20000000000 */
[----:B--2---:R-:W-:Y:S01]  /*4d80*/  IMAD.IADD R58, R58, 0x1, R61 ;  /* 0x000000013a3a7824 */ /* 0x004fe200078e023d */
[----:B------:R-:W-:Y:S01]  /*4d90*/  BSSY.RECONVERGENT B0, `(.L_x_54) ;  /* 0x0000022000007945 */ /* 0x000fe20003800200 */
[----:B-1----:R1:W2:Y:S10]  /*4da0*/  SHFL.IDX PT, R61, R64, R71, 0x1f ;  /* 0x00001f47403d7589 */ /* 0x0022b400000e0000 */
        /* <DEDUP_REMOVED lines=27> */
[----:B------:R-:W3:Y:S01]  /*4f60*/  POPC R17, R17 ;  /* 0x0000001100117309 */ /* 0x000ee20000000000 */
[----:B0-----:R-:W-:-:S13]  /*4f70*/  ISETP.NE.AND P0, PT, R42, R69, PT ;  /* 0x000000452a00720c */ /* 0x001fda0003f05270 */
[----:B-123--:R-:W-:Y:S05]  /*4f80*/  @P0 BRA `(.L_x_55) ;  /* 0x0000000000080947 */ /* 0x00efea0003800000 */
[----:B------:R-:W-:-:S05]  /*4f90*/  IMAD R16, R16, 0x4, R21 ;  /* 0x0000000410107824 */ /* 0x000fca00078e0215 */
[----:B------:R0:W1:Y:S02]  /*4fa0*/  ATOMS.ADD R66, [R16], R17 ;  /* 0x000000111042738c */ /* 0x0000640000000000 */
.L_x_55:
[----:B------:R-:W-:Y:S05]  /*4fb0*/  BSYNC.RECONVERGENT B0 ;  /* 0x0000000000007941 */ /* 0x000fea0003800200 */
.L_x_54:
[----:B------:R-:W-:Y:S01]  /*4fc0*/  R2P PR, R15, 0x7f ;  /* 0x0000007f0f007804 */ /* 0x000fe20000000000 */
[----:B------:R-:W-:Y:S01]  /*4fd0*/  IMAD.IADD R6, R6, 0x1, R5 ;  /* 0x0000000106067824 */ /* 0x000fe200078e0205 */
        /* <DEDUP_REMOVED lines=26> */
[----:B-1----:R0:W1:Y:S02]  /*5180*/  SHFL.IDX PT, R16, R66, R69, 0x1f ;  /* 0x00001f4542107589 */ /* 0x00206400000e0000 */
[----:B------:R-:W2:Y:S01]  /*5190*/  FLO.U32 R71, R68 ;  /* 0x0000004400477300 */ /* 0x000ea200000e0000 */
[----:B------:R-:W-:-:S07]  /*51a0*/  LOP3.LUT R5, R7, R68, RZ, 0xc0, !PT ;  /* 0x0000004407057212 */ /* 0x000fce00078ec0ff */
[----:B------:R-:W3:Y:S01]  /*51b0*/  POPC R5, R5 ;  /* 0x0000000500057309 */ /* 0x000ee20000000000 */
[----:B--2---:R-:W-:-:S13]  /*51c0*/  ISETP.NE.AND P0, PT, R42, R71, PT ;  /* 0x000000472a00720c */ /* 0x004fda0003f05270 */
[----:B01-3--:R-:W-:Y:S05]  /*51d0*/  @P0 BRA `(.L_x_57) ;  /* 0x0000000000080947 */ /* 0x00bfea0003800000 */
[----:B------:R-:W-:-:S06]  /*51e0*/  IMAD R64, R15, 0x4, R21 ;  /* 0x000000040f407824 */ /* 0x000fcc00078e0215 */
[----:B------:R0:W1:Y:S02]  /*51f0*/  ATOMS.ADD R64, [R64], R5 ;  /* 0x000000054040738c */ /* 0x0000640000000000 */
.L_x_57:
[----:B------:R-:W-:Y:S05]  /*5200*/  BSYNC.RECONVERGENT B0 ;  /* 0x0000000000007941 */ /* 0x000fea0003800200 */
.L_x_56:
[----:B------:R-:W-:Y:S01]  /*5210*/  R2P PR, R14, 0x7f ;  /* 0x0000007f0e007804 */ /* 0x000fe20000000000 */
[----:B------:R-:W-:Y:S01]  /*5220*/  IMAD.IADD R4, R4, 0x1, R49 ;  /* 0x0000000104047824 */ /* 0x000fe200078e0231 */
[----:B-1----:R1:W2:Y:S01]  /*5230*/  SHFL.IDX PT, R64, R64, R71, 0x1f ;  /* 0x00001f4740407589 */ /* 0x0022a200000e0000 */
[----:B------:R-:W-:Y:S10]  /*5240*/  BSSY.RECONVERGENT B0, `(.L_x_58) ;  /* 0x0000021000007945 */ /* 0x000ff40003800200 */
[----:B------:R-:W-:-:S02]  /*5250*/  VOTE.ANY R15, PT, P0 ;  /* 0x00000000000f7806 */ /* 0x000fc400000e0100 */
        /* <DEDUP_REMOVED lines=24> */
[----:B------:R-:W3:Y:S01]  /*53e0*/  FLO.U32 R49, R68 ;  /* 0x0000004400317300 */ /* 0x000ee200000e0000 */
[----:B------:R-:W-:-:S07]  /*53f0*/  LOP3.LUT R15, R7, R68, RZ, 0xc0, !PT ;  /* 0x00000044070f7212 */ /* 0x000fce00078ec0ff */
[----:B------:R-:W4:Y:S01]  /*5400*/  POPC R15, R15 ;  /* 0x0000000f000f7309 */ /* 0x000f220000000000 */
[----:B---3--:R-:W-:-:S13]  /*5410*/  ISETP.NE.AND P0, PT, R42, R49, PT ;  /* 0x000000312a00720c */ /* 0x008fda0003f05270 */
[----:B-12-4-:R-:W-:Y:S05]  /*5420*/  @P0 BRA `(.L_x_59) ;  /* 0x0000000000080947 */ /* 0x016fea0003800000 */
[----:B------:R-:W-:-:S05]  /*5430*/  IMAD R14, R14, 0x4, R21 ;  /* 0x000000040e0e7824 */ /* 0x000fca00078e0215 */
[----:B------:R1:W2:Y:S02]  /*5440*/  ATOMS.ADD R66, [R14], R15 ;  /* 0x0000000f0e42738c */ /* 0x0002a40000000000 */
.L_x_59:
[----:B------:R-:W-:Y:S05]  /*5450*/  BSYNC.RECONVERGENT B0 ;  /* 0x0000000000007941 */ /* 0x000fea0003800200 */
.L_x_58:
[----:B------:R-:W-:Y:S01]  /*5460*/  R2P PR, R13, 0x7f ;  /* 0x0000007f0d007804 */ /* 0x000fe20000000000 */
[----:B------:R-:W-:Y:S01]  /*5470*/  IMAD.IADD R44, R44, 0x1, R51 ;  /* 0x000000012c2c7824 */ /* 0x000fe200078e0233 */
[----:B--2---:R2:W3:Y:S01]  /*5480*/  SHFL.IDX PT, R66, R66, R49, 0x1f ;  /* 0x00001f3142427589 */ /* 0x0044e200000e0000 */
[----:B------:R-:W-:Y:S01]  /*5490*/  BSSY.RECONVERGENT B0, `(.L_x_60) ;  /* 0x0000021000007945 */ /* 0x000fe20003800200 */
[----:B------:R-:W-:-:S09]  /*54a0*/  IMAD.MOV.U32 R68, RZ, RZ, RZ ;  /* 0x000000ffff447224 */ /* 0x000fd200078e00ff */
[----:B-1----:R-:W-:Y:S02]  /*54b0*/  VOTE.ANY R14, PT, P0 ;  /* 0x00000000000e7806 */ /* 0x002fe400000e0100 */
        /* <DEDUP_REMOVED lines=23> */
[----:B------:R-:W1:Y:S01]  /*5630*/  FLO.U32 R51, R70 ;  /* 0x0000004600337300 */ /* 0x000e6200000e0000 */
[----:B------:R-:W-:-:S07]  /*5640*/  LOP3.LUT R14, R7, R70, RZ, 0xc0, !PT ;  /* 0x00000046070e7212 */ /* 0x000fce00078ec0ff */
[----:B------:R-:W4:Y:S01]  /*5650*/  POPC R14, R14 ;  /* 0x0000000e000e7309 */ /* 0x000f220000000000 */
[----:B-1----:R-:W-:-:S13]  /*5660*/  ISETP.NE.AND P0, PT, R42, R51, PT ;  /* 0x000000332a00720c */ /* 0x002fda0003f05270 */
[----:B--234-:R-:W-:Y:S05]  /*5670*/  @P0 BRA `(.L_x_61) ;  /* 0x0000000000080947 */ /* 0x01cfea0003800000 */
[----:B------:R-:W-:-:S05]  /*5680*/  IMAD R13, R13, 0x4, R21 ;  /* 0x000000040d0d7824 */ /* 0x000fca00078e0215 */
[----:B------:R1:W2:Y:S02]  /*5690*/  ATOMS.ADD R68, [R13], R14 ;  /* 0x0000000e0d44738c */ /* 0x0002a40000000000 */
.L_x_61:
[----:B------:R-:W-:Y:S05]  /*56a0*/  BSYNC.RECONVERGENT B0 ;  /* 0x0000000000007941 */ /* 0x000fea0003800200 */
.L_x_60:
[----:B------:R-:W-:Y:S01]  /*56b0*/  R2P PR, R12, 0x7f ;  /* 0x0000007f0c007804 */ /* 0x000fe20000000000 */
[----:B--2---:R2:W3:Y:S01]  /*56c0*/  SHFL.IDX PT, R51, R68, R51, 0x1f ;  /* 0x00001f3344337589 */ /* 0x0044e200000e0000 */
[----:B------:R-:W-:Y:S01]  /*56d0*/  BSSY.RECONVERGENT B0, `(.L_x_62) ;  /* 0x0000022000007945 */ /* 0x000fe20003800200 */
[----:B------:R-:W-:Y:S02]  /*56e0*/  IMAD.IADD R46, R46, 0x1, R53 ;  /* 0x000000012e2e7824 */ /* 0x000fe400078e0235 */
[----:B------:R-:W-:-:S08]  /*56f0*/  IMAD.MOV.U32 R49, RZ, RZ, RZ ;  /* 0x000000ffff317224 */ /* 0x000fd000078e00ff */
        /* <DEDUP_REMOVED lines=31> */
.L_x_63:
[----:B------:R-:W-:Y:S05]  /*58f0*/  BSYNC.RECONVERGENT B0 ;  /* 0x0000000000007941 */ /* 0x000fea0003800200 */
.L_x_62:
[----:B------:R-:W-:Y:S01]  /*5900*/  R2P PR, R11, 0x7f ;  /* 0x0000007f0b007804 */ /* 0x000fe20000000000 */
[----:B-12---:R1:W2:Y:S01]  /*5910*/  SHFL.IDX PT, R12, R49, R69, 0x1f ;  /* 0x00001f45310c7589 */ /* 0x0062a200000e0000 */
[----:B------:R-:W-:Y:S11]  /*5920*/  BSSY.RECONVERGENT B0, `(.L_x_64) ;  /* 0x0000021000007945 */ /* 0x000ff60003800200 */
        /* <DEDUP_REMOVED lines=24> */
[----:B-1----:R-:W1:Y:S01]  /*5ab0*/  FLO.U32 R49, R68 ;  /* 0x0000004400317300 */ /* 0x002e6200000e0000 */
[----:B------:R-:W-:-:S07]  /*5ac0*/  LOP3.LUT R7, R7, R68, RZ, 0xc0, !PT ;  /* 0x0000004407077212 */ /* 0x000fce00078ec0ff */
[----:B------:R-:W3:Y:S01]  /*5ad0*/  POPC R7, R7 ;  /* 0x0000000700077309 */ /* 0x000ee20000000000 */
[----:B-1----:R-:W-:Y:S01]  /*5ae0*/  ISETP.NE.AND P0, PT, R42, R49, PT ;  /* 0x000000312a00720c */ /* 0x002fe20003f05270 */
[----:B------:R-:W-:-:S12]  /*5af0*/  IMAD.MOV.U32 R42, RZ, RZ, RZ ;  /* 0x000000ffff2a7224 */ /* 0x000fd800078e00ff */
[----:B--23--:R-:W-:Y:S05]  /*5b00*/  @P0 BRA `(.L_x_65) ;  /* 0x0000000000080947 */ /* 0x00cfea0003800000 */
[----:B------:R-:W-:-:S06]  /*5b10*/  IMAD R42, R11, 0x4, R21 ;  /* 0x000000040b2a7824 */ /* 0x000fcc00078e0215 */
[----:B------:R1:W2:Y:S02]  /*5b20*/  ATOMS.ADD R42, [R42], R7 ;  /* 0x000000072a2a738c */ /* 0x0002a40000000000 */
.L_x_65:
[----:B------:R-:W-:Y:S05]  /*5b30*/  BSYNC.RECONVERGENT B0 ;  /* 0x0000000000007941 */ /* 0x000fea0003800200 */
.L_x_64:
[----:B--2---:R-:W2:Y:S01]  /*5b40*/  SHFL.IDX PT, R42, R42, R49, 0x1f ;  /* 0x00001f312a2a7589 */ /* 0x004ea200000e0000 */
[----:B------:R-:W-:Y:S01]  /*5b50*/  IMAD.IADD R64, R5, 0x1, R64 ;  /* 0x0000000105407824 */ /* 0x000fe200078e0240 */
[----:B------:R-:W-:Y:S01]  /*5b60*/  ISETP.NE.AND P0, PT, R60, RZ, PT ;  /* 0x000000ff3c00720c */ /* 0x000fe20003f05270 */
[----:B------:R-:W-:Y:S01]  /*5b70*/  IMAD R58, R58, 0x4, R45 ;  /* 0x000000043a3a7824 */ /* 0x000fe200078e022d */
[----:B------:R-:W-:Y:S01]  /*5b80*/  BAR.SYNC.DEFER_BLOCKING 0x0 ;  /* 0x0000000000007b1d */ /* 0x000fe20000010000 */
[----:B------:R-:W-:Y:S02]  /*5b90*/  IMAD.IADD R48, R48, 0x1, R55 ;  /* 0x0000000130307824 */ /* 0x000fe400078e0237 */
[----:B0-----:R-:W-:Y:S02]  /*5ba0*/  IMAD R5, R6, 0x4, R45 ;  /* 0x0000000406057824 */ /* 0x001fe400078e022d */
[----:B------:R-:W-:Y:S01]  /*5bb0*/  IMAD.IADD R50, R50, 0x1, R57 ;  /* 0x0000000132327824 */ /* 0x000fe200078e0239 */
[----:B------:R-:W-:Y:S01]  /*5bc0*/  BSSY B1, `(.L_x_66) ;  /* 0x0000059000017945 */ /* 0x000fe20003800000 */
[----:B------:R-:W-:-:S02]  /*5bd0*/  IMAD R4, R4, 0x4, R45 ;  /* 0x0000000404047824 */ /* 0x000fc400078e022d */
[----:B------:R-:W-:Y:S02]  /*5be0*/  IMAD.IADD R52, R52, 0x1, R59 ;  /* 0x0000000134347824 */ /* 0x000fe400078e023b */
[----:B------:R-:W-:Y:S02]  /*5bf0*/  IMAD R11, R44, 0x4, R45 ;  /* 0x000000042c0b7824 */ /* 0x000fe400078e022d */
[----:B------:R-:W-:Y:S02]  /*5c00*/  IMAD.IADD R54, R54, 0x1, R63 ;  /* 0x0000000136367824 */ /* 0x000fe400078e023f */
[----:B------:R-:W-:Y:S02]  /*5c10*/  IMAD R46, R46, 0x4, R45 ;  /* 0x000000042e2e7824 */ /* 0x000fe400078e022d */
[----:B------:R-:W-:Y:S02]  /*5c20*/  IMAD.IADD R56, R56, 0x1, R65 ;  /* 0x0000000138387824 */ /* 0x000fe400078e0241 */
[----:B------:R-:W-:-:S02]  /*5c30*/  IMAD.IADD R20, R20, 0x1, R67 ;  /* 0x0000000114147824 */ /* 0x000fc400078e0243 */
[----:B--2---:R-:W-:Y:S02]  /*5c40*/  IMAD.IADD R42, R7, 0x1, R42 ;  /* 0x00000001072a7824 */ /* 0x004fe400078e022a */
[--C-:B-1----:R-:W-:Y:S01]  /*5c50*/  IMAD R7, R48, 0x4, R45.reuse ;  /* 0x0000000430077824 */ /* 0x102fe200078e022d */
[----:B------:R-:W-:Y:S01]  /*5c60*/  STS [R58+-0x4], R41 ;  /* 0xfffffc293a007388 */ /* 0x000fe20000000800 */
[----:B------:R-:W-:Y:S02]  /*5c70*/  IMAD.IADD R60, R13, 0x1, R12 ;  /* 0x000000010d3c7824 */ /* 0x000fe400078e020c */
[--C-:B------:R-:W-:Y:S01]  /*5c80*/  IMAD R50, R50, 0x4, R45.reuse ;  /* 0x0000000432327824 */ /* 0x100fe200078e022d */
[----:B------:R0:W-:Y:S01]  /*5c90*/  STS [R5+-0x4], R40 ;  /* 0xfffffc2805007388 */ /* 0x0001e20000000800 */
[----:B------:R-:W-:Y:S02]  /*5ca0*/  IMAD.IADD R62, R19, 0x1, R62 ;  /* 0x00000001133e7824 */ /* 0x000fe400078e023e */
[----:B------:R-:W-:Y:S01]  /*5cb0*/  IMAD R13, R52, 0x4, R45 ;  /* 0x00000004340d7824 */ /* 0x000fe200078e022d */
[----:B------:R1:W-:Y:S01]  /*5cc0*/  STS [R4+-0x4], R39 ;  /* 0xfffffc2704007388 */ /* 0x0003e20000000800 */
[----:B------:R-:W-:-:S02]  /*5cd0*/  IMAD.IADD R18, R18, 0x1, R61 ;  /* 0x0000000112127824 */ /* 0x000fc400078e023d */
[--C-:B------:R-:W-:Y:S01]  /*5ce0*/  IMAD R6, R54, 0x4, R45.reuse ;  /* 0x0000000436067824 */ /* 0x100fe200078e022d */
[----:B------:R2:W-:Y:S01]  /*5cf0*/  STS [R11+-0x4], R38 ;  /* 0xfffffc260b007388 */ /* 0x0005e20000000800 */
[----:B------:R-:W-:Y:S02]  /*5d00*/  IMAD.IADD R16, R17, 0x1, R16 ;  /* 0x0000000111107824 */ /* 0x000fe400078e0210 */
[--C-:B0-----:R-:W-:Y:S01]  /*5d10*/  IMAD R5, R56, 0x4, R45.reuse ;  /* 0x0000000438057824 */ /* 0x101fe200078e022d */
[----:B------:R-:W-:Y:S01]  /*5d20*/  STS [R46+-0x4], R37 ;  /* 0xfffffc252e007388 */ /* 0x000fe20000000800 */
[----:B------:R-:W-:Y:S02]  /*5d30*/  IMAD.IADD R66, R15, 0x1, R66 ;  /* 0x000000010f427824 */ /* 0x000fe400078e0242 */
[----:B-1----:R-:W-:Y:S01]  /*5d40*/  IMAD R4, R20, 0x4, R45 ;  /* 0x0000000414047824 */ /* 0x002fe200078e022d */
[----:B------:R0:W-:Y:S01]  /*5d50*/  STS [R7+-0x4], R36 ;  /* 0xfffffc2407007388 */ /* 0x0001e20000000800 */
[----:B------:R-:W-:-:S02]  /*5d60*/  IMAD.IADD R14, R14, 0x1, R51 ;  /* 0x000000010e0e7824 */ /* 0x000fc400078e0233 */
[--C-:B--2---:R-:W-:Y:S01]  /*5d70*/  IMAD R11, R62, 0x4, R45.reuse ;  /* 0x000000043e0b7824 */ /* 0x104fe200078e022d */
[----:B------:R-:W-:Y:S01]  /*5d80*/  STS [R50+-0x4], R35 ;  /* 0xfffffc2332007388 */ /* 0x000fe20000000800 */
[--C-:B------:R-:W-:Y:S02]  /*5d90*/  IMAD R12, R18, 0x4, R45.reuse ;  /* 0x00000004120c7824 */ /* 0x100fe400078e022d */
[--C-:B------:R-:W-:Y:S01]  /*5da0*/  IMAD R15, R16, 0x4, R45.reuse ;  /* 0x00000004100f7824 */ /* 0x100fe200078e022d */
[----:B------:R1:W-:Y:S01]  /*5db0*/  STS [R13+-0x4], R34 ;  /* 0xfffffc220d007388 */ /* 0x0003e20000000800 */
[--C-:B------:R-:W-:Y:S02]  /*5dc0*/  IMAD R14, R14, 0x4, R45.reuse ;  /* 0x000000040e0e7824 */ /* 0x100fe400078e022d */
[--C-:B0-----:R-:W-:Y:S01]  /*5dd0*/  IMAD R7, R66, 0x4, R45.reuse ;  /* 0x0000000442077824 */ /* 0x101fe200078e022d */
[----:B------:R0:W-:Y:S01]  /*5de0*/  STS [R6+-0x4], R33 ;  /* 0xfffffc2106007388 */ /* 0x0001e20000000800 */
[----:B------:R-:W-:-:S03]  /*5df0*/  IMAD R42, R42, 0x4, R45 ;  /* 0x000000042a2a7824 */ /* 0x000fc600078e022d */
[----:B------:R2:W-:Y:S01]  /*5e00*/  STS [R5+-0x4], R32 ;  /* 0xfffffc2005007388 */ /* 0x0005e20000000800 */
[----:B-1----:R-:W-:-:S03]  /*5e10*/  IMAD R13, R60, 0x4, R45 ;  /* 0x000000043c0d7824 */ /* 0x002fc600078e022d */
[----:B------:R2:W-:Y:S01]  /*5e20*/  STS [R4+-0x4], R31 ;  /* 0xfffffc1f04007388 */ /* 0x0005e20000000800 */
[----:B0-----:R-:W-:-:S03]  /*5e30*/  IMAD R6, R64, 0x4, R45 ;  /* 0x0000000440067824 */ /* 0x001fc600078e022d */
[----:B------:R2:W-:Y:S04]  /*5e40*/  STS [R11+-0x4], R30 ;  /* 0xfffffc1e0b007388 */ /* 0x0005e80000000800 */
[----:B------:R2:W-:Y:S04]  /*5e50*/  STS [R12+-0x4], R29 ;  /* 0xfffffc1d0c007388 */ /* 0x0005e80000000800 */
[----:B------:R2:W-:Y:S04]  /*5e60*/  STS [R15+-0x4], R28 ;  /* 0xfffffc1c0f007388 */ /* 0x0005e80000000800 */
[----:B------:R2:W-:Y:S04]  /*5e70*/  STS [R6+-0x4], R27 ;  /* 0xfffffc1b06007388 */ /* 0x0005e80000000800 */
[----:B------:R2:W-:Y:S04]  /*5e80*/  STS [R7+-0x4], R26 ;  /* 0xfffffc1a07007388 */ /* 0x0005e80000000800 */
[----:B------:R2:W-:Y:S04]  /*5e90*/  STS [R14+-0x4], R25 ;  /* 0xfffffc190e007388 */ /* 0x0005e80000000800 */
[----:B------:R2:W-:Y:S04]  /*5ea0*/  STS [R13+-0x4], R24 ;  /* 0xfffffc180d007388 */ /* 0x0005e80000000800 */
[----:B------:R2:W-:Y:S01]  /*5eb0*/  STS [R42+-0x4], R23 ;  /* 0xfffffc172a007388 */ /* 0x0005e20000000800 */
[----:B------:R-:W-:Y:S05]  /*5ec0*/  @P0 BRA `(.L_x_67) ;  /* 0x0000000000a00947 */ /* 0x000fea0003800000 */
[----:B------:R-:W3:Y:S01]  /*5ed0*/  LDG.E R8, desc[UR6][R8.64] ;  /* 0x0000000608087981 */ /* 0x000ee2000c1e1900 */
[----:B------:R-:W-:Y:S01]  /*5ee0*/  ISETP.GE.AND P0, PT, R43, 0x1, PT ;  /* 0x000000012b00780c */ /* 0x000fe20003f06270 */
[----:B--2---:R-:W-:Y:S02]  /*5ef0*/  IMAD.MOV.U32 R6, RZ, RZ, R0 ;  /* 0x000000ffff067224 */ /* 0x004fe400078e0000 */
[----:B---3--:R-:W-:-:S05]  /*5f00*/  IMAD.IADD R7, R8, 0x1, -R47 ;  /* 0x0000000108077824 */ /* 0x008fca00078e0a2f */
[----:B------:R0:W-:Y:S05]  /*5f10*/  STS [R10+0x7200], R7 ;  /* 0x007200070a007388 */ /* 0x0001ea0000000800 */
[----:B------:R-:W-:Y:S05]  /*5f20*/  @!P0 BRA `(.L_x_68) ;  /* 0x00000000006c8947 */ /* 0x000fea0003800000 */
[----:B------:R-:W-:Y:S01]  /*5f30*/  BSSY B0, `(.L_x_69) ;  /* 0x0000019000007945 */ /* 0x000fe20003800000 */
[----:B0-----:R-:W-:Y:S02]  /*5f40*/  IMAD.MOV.U32 R7, RZ, RZ, -0x1 ;  /* 0xffffffffff077424 */ /* 0x001fe400078e00ff */
[----:B------:R-:W-:Y:S02]  /*5f50*/  IMAD.MOV.U32 R8, RZ, RZ, R43 ;  /* 0x000000ffff087224 */ /* 0x000fe400078e002b */
[----:B------:R-:W-:-:S07]  /*5f60*/  IMAD.MOV.U32 R6, RZ, RZ, R0 ;  /* 0x000000ffff067224 */ /* 0x000fce00078e0000 */
.L_x_73:
[----:B------:R-:W0:Y:S01]  /*5f70*/  LDC.64 R4, c[0x0][0x380] ;  /* 0x0000e000ff047b82 */ /* 0x000e220000000a00 */
[----:B------:R-:W-:Y:S01]  /*5f80*/  VIADD R11, R8, 0xffffffff ;  /* 0xffffffff080b7836 */ /* 0x000fe20000000000 */
[----:B------:R-:W-:Y:S03]  /*5f90*/  BSSY B2, `(.L_x_70) ;  /* 0x0000008000027945 */ /* 0x000fe60003800000 */
[----:B------:R-:W-:-:S04]  /*5fa0*/  IMAD R9, R11, 0x100, R3 ;  /* 0x000001000b097824 */ /* 0x000fc800078e0203 */
[----:B0-----:R-:W-:-:S07]  /*5fb0*/  IMAD.WIDE R4, R9, 0x4, R4 ;  /* 0x0000000409047825 */ /* 0x001fce00078e0204 */
.L_x_71:
[----:B------:R-:W-:Y:S05]  /*5fc0*/  YIELD ;  /* 0x0000000000007946 */ /* 0x000fea0003800000 */
[----:B------:R0:W-:Y:S06]  /*5fd0*/  MEMBAR.SC.CTA ;  /* 0x0000000000007992 */ /* 0x0001ec0000000000 */
[----:B0-----:R-:W2:Y:S02]  /*5fe0*/  LDG.E.STRONG.SYS R9, desc[UR6][R4.64] ;  /* 0x0000000604097981 */ /* 0x001ea4000c1f5900 */
[----:B--2---:R-:W-:-:S13]  /*5ff0*/  ISETP.NE.AND P0, PT, R9, RZ, PT ;  /* 0x000000ff0900720c */ /* 0x004fda0003f05270 */
[----:B------:R-:W-:Y:S05]  /*6000*/  @!P0 BRA `(.L_x_71) ;  /* 0xfffffffc00ec8947 */ /* 0x000fea000383ffff */
[----:B------:R-:W-:Y:S05]  /*6010*/  BSYNC B2 ;  /* 0x0000000000027941 */ /* 0x000fea0003800000 */
.L_x_70:
[----:B------:R-:W-:Y:S01]  /*6020*/  BSSY.RECONVERGENT B2, `(.L_x_72) ;  /* 0x0000006000027945 */ /* 0x000fe20003800200 */
[C---:B------:R-:W-:Y:S02]  /*6030*/  ISETP.GT.AND P0, PT, R9.reuse, -0x1, PT ;  /* 0xffffffff0900780c */ /* 0x040fe40003f04270 */
[----:B------:R-:W-:Y:S01]  /*6040*/  LOP3.LUT R9, R9, 0x3fffffff, RZ, 0xc0, !PT ;  /* 0x3fffffff09097812 */ /* 0x000fe200078ec0ff */
[----:B------:R-:W-:Y:S05]  /*6050*/  WARPSYNC.EXCLUSIVE R7 ;  /* 0x0000000007007348 */ /* 0x000fea0003a00000 */
[----:B------:R-:W-:-:S05]  /*6060*/  IMAD.IADD R6, R9, 0x1, R6 ;  /* 0x0000000109067824 */ /* 0x000fca00078e0206 */
[----:B------:R-:W-:-:S07]  /*6070*/  VOTE.ANY R7, PT, P0 ;  /* 0x0000000000077806 */ /* 0x000fce00000e0100 */
[----:B------:R-:W-:Y:S05]  /*6080*/  BSYNC.RECONVERGENT B2 ;  /* 0x0000000000027941 */ /* 0x000fea0003800200 */
.L_x_72:
[----:B------:R-:W-:Y:S01]  /*6090*/  ISETP.GT.U32.AND P1, PT, R8, 0x1, PT ;  /* 0x000000010800780c */ /* 0x000fe20003f24070 */
[----:B------:R-:W-:-:S12]  /*60a0*/  IMAD.MOV.U32 R8, RZ, RZ, R11 ;  /* 0x000000ffff087224 */ /* 0x000fd800078e000b */
[----:B------:R-:W-:Y:S05]  /*60b0*/  @P0 BRA P1, `(.L_x_73) ;  /* 0xfffffffc00ac0947 */ /* 0x000fea000083ffff */
[----:B------:R-:W-:Y:S05]  /*60c0*/  BSYNC B0 ;  /* 0x0000000000007941 */ /* 0x000fea0003800000 */
.L_x_69:
[----:B------:R1:W2:Y:S02]  /*60d0*/  LDS R7, [R10+0x7200] ;  /* 0x007200000a077984 */ /* 0x0002a40000000800 */
.L_x_68:
[----:B------:R-:W3:Y:S01]  /*60e0*/  LDC.64 R4, c[0x0][0x380] ;  /* 0x0000e000ff047b82 */ /* 0x000ee20000000a00 */
[----:B------:R-:W-:Y:S01]  /*60f0*/  IMAD R11, R43, 0x100, R3 ;  /* 0x000001002b0b7824 */ /* 0x000fe200078e0203 */
[----:B--2---:R-:W-:Y:S02]  /*6100*/  IADD3 R9, PT, PT, R7, R6, -R0 ;  /* 0x0000000607097210 */ /* 0x004fe40007ffe800 */
[----:B0-----:R-:W-:-:S03]  /*6110*/  LOP3.LUT R7, R6, 0x80000000, RZ, 0xfc, !PT ;  /* 0x8000000006077812 */ /* 0x001fc600078efcff */
[----:B------:R0:W-:Y:S01]  /*6120*/  STS [R10+0x7200], R9 ;  /* 0x007200090a007388 */ /* 0x0001e20000000800 */
[----:B---3--:R-:W-:-:S05]  /*6130*/  IMAD.WIDE R4, R11, 0x4, R4 ;  /* 0x000000040b047825 */ /* 0x008fca00078e0204 */
[----:B------:R0:W-:Y:S02]  /*6140*/  STG.E.STRONG.SYS desc[UR6][R4.64], R7 ;  /* 0x0000000704007986 */ /* 0x0001e4000c115906 */
.L_x_67:
[----:B------:R-:W-:Y:S05]  /*6150*/  BSYNC B1 ;  /* 0x0000000000017941 */ /* 0x000fea0003800000 */
.L_x_66:
[----:B0-2---:R-:W0:Y:S01]  /*6160*/  LDC.64 R4, c[0x0][0x390] ;  /* 0x0000e400ff047b82 */ /* 0x005e220000000a00 */
[----:B------:R-:W-:Y:S01]  /*6170*/  IMAD R7, R43, 0x1c80, RZ ;  /* 0x00001c802b077824 */ /* 0x000fe200078e02ff */
[----:B------:R-:W-:Y:S05]  /*6180*/  WARPSYNC.ALL ;  /* 0x0000000000007948 */ /* 0x000fea0003800000 */
[----:B------:R-:W-:Y:S01]  /*6190*/  VIADD R7, R7, 0x1c80 ;  /* 0x00001c8007077836 */ /* 0x000fe20000000000 */
[----:B------:R-:W2:Y:S01]  /*61a0*/  LDC R8, c[0x0][0x3c0] ;  /* 0x0000f000ff087b82 */ /* 0x000ea20000000800 */
[----:B0-----:R-:W-:-:S03]  /*61b0*/  ISETP.EQ.U32.AND P1, PT, R4, RZ, PT ;  /* 0x000000ff0400720c */ /* 0x001fc60003f22070 */
[----:B--2---:R-:W-:-:S04]  /*61c0*/  ISETP.GE.AND P0, PT, R7, R8, PT ;  /* 0x000000080700720c */ /* 0x004fc80003f06270 */
[----:B------:R-:W-:Y:S02]  /*61d0*/  ISETP.EQ.OR.EX P0, PT, R5, RZ, !P0, P1 ;  /* 0x000000ff0500720c */ /* 0x000fe40004702710 */
[----:B------:R-:W-:Y:S02]  /*61e0*/  ISETP.GT.AND P1, PT, R7, R8, PT ;  /* 0x000000080700720c */ /* 0x000fe40003f24270 */
[----:B------:R-:W-:-:S13]  /*61f0*/  ISETP.GT.U32.OR P0, PT, R3, 0xff, P0 ;  /* 0x000000ff0300780c */ /* 0x000fda0000704470 */
[----:B------:R-:W0:Y:S01]  /*6200*/  @!P0 LDS R6, [R10+0x7200] ;  /* 0x007200000a068984 */ /* 0x000e220000000800 */
[----:B------:R-:W2:Y:S02]  /*6210*/  @!P0 LDC.64 R4, c[0x0][0x390] ;  /* 0x0000e400ff048b82 */ /* 0x000ea40000000a00 */
[----:B--2---:R-:W-:Y:S01]  /*6220*/  @!P0 IMAD.WIDE.U32 R4, R3, 0x4, R4 ;  /* 0x0000000403048825 */ /* 0x004fe200078e0004 */
[----:B0-----:R-:W-:-:S05]  /*6230*/  @!P0 IADD3 R47, PT, PT, R6, R47, R0 ;  /* 0x0000002f062f8210 */ /* 0x001fca0007ffe000 */
[----:B------:R0:W-:Y:S01]  /*6240*/  @!P0 STG.E desc[UR6][R4.64], R47 ;  /* 0x0000002f04008986 */ /* 0x0001e2000c101906 */
[----:B------:R-:W-:Y:S06]  /*6250*/  BAR.SYNC.DEFER_BLOCKING 0x0 ;  /* 0x0000000000007b1d */ /* 0x000fec0000010000 */
[----:B------:R-:W-:Y:S05]  /*6260*/  @P1 BRA `(.L_x_74) ;  /* 0x0000001000381947 */ /* 0x000fea0003800000 */
[----:B------:R-:W2:Y:S01]  /*6270*/  LDS R2, [R10] ;  /* 0x000000000a027984 */ /* 0x000ea20000000800 */
[----:B------:R-:W0:Y:S01]  /*6280*/  LDCU UR4, c[0x0][0x3c4] ;  /* 0x00007880ff0477ac */ /* 0x000e220008000800 */
[----:B--2---:R-:W-:-:S04]  /*6290*/  ISETP.NE.AND P0, PT, R2, 0x7fffffff, PT ;  /* 0x7fffffff0200780c */ /* 0x004fc80003f05270 */
[C---:B------:R-:W-:Y:S02]  /*62a0*/  SEL R0, R2.reuse, 0x80000000, P0 ;  /* 0x8000000002007807 */ /* 0x040fe40000000000 */
[----:B------:R-:W-:Y:S02]  /*62b0*/  ISETP.GT.AND P0, PT, R2, -0x1, PT ;  /* 0xffffffff0200780c */ /* 0x000fe40003f04270 */
[----:B0-----:R-:W-:-:S04]  /*62c0*/  SHF.R.U32.HI R5, RZ, UR4, R0 ;  /* 0x00000004ff057c19 */ /* 0x001fc80008011600 */
[----:B------:R-:W-:Y:S02]  /*62d0*/  LOP3.LUT R0, R5, R22, RZ, 0x30, !PT ;  /* 0x0000001605007212 */ /* 0x000fe400078e30ff */
[----:B------:R-:W0:Y:S03]  /*62e0*/  LDC.64 R4, c[0x0][0x3a0] ;  /* 0x0000e800ff047b82 */ /* 0x000e260000000a00 */
[----:B------:R-:W-:Y:S02]  /*62f0*/  IMAD R8, R0, 0x4, R45 ;  /* 0x0000000400087824 */ /* 0x000fe400078e022d */
[----:B------:R-:W-:-:S03]  /*6300*/  IMAD.MOV.U32 R0, RZ, RZ, -0x1 ;  /* 0xffffffffff007424 */ /* 0x000fc600078e00ff */
[----:B------:R-:W2:Y:S02]  /*6310*/  LDS R7, [R8+0x7200] ;  /* 0x0072000008077984 */ /* 0x000ea40000000800 */
[----:B------:R-:W-:-:S04]  /*6320*/  SEL R9, R0, 0x80000000, P0 ;  /* 0x8000000000097807 */ /* 0x000fc80000000000 */
[----:B------:R-:W-:Y:S01]  /*6330*/  LOP3.LUT R9, R9, R2, RZ, 0x3c, !PT ;  /* 0x0000000209097212 */ /* 0x000fe200078e3cff */
[----:B--2---:R-:W-:-:S04]  /*6340*/  IMAD.IADD R7, R7, 0x1, R3 ;  /* 0x0000000107077824 */ /* 0x004fc800078e0203 */
[----:B0-----:R-:W-:-:S05]  /*6350*/  IMAD.WIDE.U32 R6, R7, 0x4, R4 ;  /* 0x0000000407067825 */ /* 0x001fca00078e0004 */
[----:B------:R-:W-:Y:S01]  /*6360*/  STG.E desc[UR6][R6.64], R9 ;  /* 0x0000000906007986 */ /* 0x000fe2000c101906 */
[----:B------:R-:W-:-:S03]  /*6370*/  NOP ;  /* 0x0000000000007918 */ /* 0x000fc60000000000 */
[----:B------:R-:W0:Y:S02]  /*6380*/  LDS R2, [R10+0x600] ;  /* 0x000600000a027984 */ /* 0x000e240000000800 */
[----:B0-----:R-:W-:-:S04]  /*6390*/  ISETP.NE.AND P0, PT, R2, 0x7fffffff, PT ;  /* 0x7fffffff0200780c */ /* 0x001fc80003f05270 */
[C---:B------:R-:W-:Y:S02]  /*63a0*/  SEL R8, R2.reuse, 0x80000000, P0 ;  /* 0x8000000002087807 */ /* 0x040fe40000000000 */
[----:B------:R-:W-:Y:S02]  /*63b0*/  ISETP.GT.AND P0, PT, R2, -0x1, PT ;  /* 0xffffffff0200780c */ /* 0x000fe40003f04270 */
[----:B------:R-:W-:Y:S02]  /*63c0*/  SHF.R.U32.HI R11, RZ, UR4, R8 ;  /* 0x00000004ff0b7c19 */ /* 0x000fe40008011608 */
[----:B------:R-:W-:Y:S02]  /*63d0*/  SEL R13, R0, 0x80000000, P0 ;  /* 0x80000000000d7807 */ /* 0x000fe40000000000 */
[----:B------:R-:W-:Y:S02]  /*63e0*/  LOP3.LUT R8, R11, R22, RZ, 0x30, !PT ;  /* 0x000000160b087212 */ /* 0x000fe400078e30ff */
[----:B------:R-:W-:-:S03]  /*63f0*/  LOP3.LUT R13, R13, R2, RZ, 0x3c, !PT ;  /* 0x000000020d0d7212 */ /* 0x000fc600078e3cff */
[----:B------:R-:W-:-:S06]  /*6400*/  IMAD R11, R8, 0x4, R45 ;  /* 0x00000004080b7824 */ /* 0x000fcc00078e022d */
[----:B------:R-:W0:Y:S02]  /*6410*/  LDS R11, [R11+0x7200] ;  /* 0x007200000b0b7984 */ /* 0x000e240000000800 */
[----:B0-----:R-:W-:-:S05]  /*6420*/  IADD3 R7, PT, PT, R3, 0x180, R11 ;  /* 0x0000018003077810 */ /* 0x001fca0007ffe00b */
[----:B------:R-:W-:-:S05]  /*6430*/  IMAD.WIDE.U32 R6, R7, 0x4, R4 ;  /* 0x0000000407067825 */ /* 0x000fca00078e0004 */
        /* <DEDUP_REMOVED lines=220> */
[----:B------:R-:W-:-:S05]  /*7200*/  IMAD R8, R8, 0x4, R45 ;  /* 0x0000000408087824 */ /* 0x000fca00078e022d */
[----:B------:R-:W0:Y:S02]  /*7210*/  LDS R9, [R8+0x7200] ;  /* 0x0072000008097984 */ /* 0x000e240000000800 */
[----:B0-----:R-:W-:-:S05]  /*7220*/  IADD3 R7, PT, PT, R3, 0x1980, R9 ;  /* 0x0000198003077810 */ /* 0x001fca0007ffe009 */
[----:B------:R-:W-:-:S05]  /*7230*/  IMAD.WIDE.U32 R6, R7, 0x4, R4 ;  /* 0x0000000407067825 */ /* 0x000fca00078e0004 */
[----:B------:R-:W-:Y:S01]  /*7240*/  STG.E desc[UR6][R6.64], R13 ;  /* 0x0000000d06007986 */ /* 0x000fe2000c101906 */
[----:B------:R-:W-:-:S03]  /*7250*/  NOP ;  /* 0x0000000000007918 */ /* 0x000fc60000000000 */
[----:B-1----:R-:W0:Y:S02]  /*7260*/  LDS R10, [R10+0x6c00] ;  /* 0x006c00000a0a7984 */ /* 0x002e240000000800 */
[----:B0-----:R-:W-:-:S04]  /*7270*/  ISETP.NE.AND P0, PT, R10, 0x7fffffff, PT ;  /* 0x7fffffff0a00780c */ /* 0x001fc80003f05270 */
[C---:B------:R-:W-:Y:S02]  /*7280*/  SEL R2, R10.reuse, 0x80000000, P0 ;  /* 0x800000000a027807 */ /* 0x040fe40000000000 */
[----:B------:R-:W-:Y:S02]  /*7290*/  ISETP.GT.AND P0, PT, R10, -0x1, PT ;  /* 0xffffffff0a00780c */ /* 0x000fe40003f04270 */
[----:B------:R-:W-:-:S04]  /*72a0*/  SHF.R.U32.HI R9, RZ, UR4, R2 ;  /* 0x00000004ff097c19 */ /* 0x000fc80008011602 */
[----:B------:R-:W-:Y:S02]  /*72b0*/  LOP3.LUT R22, R9, R22, RZ, 0x30, !PT ;  /* 0x0000001609167212 */ /* 0x000fe400078e30ff */
[----:B------:R-:W-:-:S03]  /*72c0*/  SEL R9, R0, 0x80000000, P0 ;  /* 0x8000000000097807 */ /* 0x000fc60000000000 */
[----:B------:R-:W-:Y:S01]  /*72d0*/  IMAD R2, R22, 0x4, R45 ;  /* 0x0000000416027824 */ /* 0x000fe200078e022d */
[----:B------:R-:W-:-:S05]  /*72e0*/  LOP3.LUT R9, R9, R10, RZ, 0x3c, !PT ;  /* 0x0000000a09097212 */ /* 0x000fca00078e3cff */
[----:B------:R-:W0:Y:S02]  /*72f0*/  LDS R2, [R2+0x7200] ;  /* 0x0072000002027984 */ /* 0x000e240000000800 */
[----:B0-----:R-:W-:-:S05]  /*7300*/  IADD3 R3, PT, PT, R3, 0x1b00, R2 ;  /* 0x00001b0003037810 */ /* 0x001fca0007ffe002 */
[----:B------:R-:W-:-:S05]  /*7310*/  IMAD.WIDE.U32 R4, R3, 0x4, R4 ;  /* 0x0000000403047825 */ /* 0x000fca00078e0004 */
[----:B------:R-:W-:Y:S01]  /*7320*/  STG.E desc[UR6][R4.64], R9 ;  /* 0x0000000904007986 */ /* 0x000fe2000c101906 */
[----:B------:R-:W-:Y:S01]  /*7330*/  NOP ;  /* 0x0000000000007918 */ /* 0x000fe20000000000 */
[----:B------:R-:W-:Y:S05]  /*7340*/  EXIT ;  /* 0x000000000000794d */ /* 0x000fea0003800000 */
.L_x_74:
[----:B------:R-:W-:Y:S01]  /*7350*/  IMAD R43, R43, -0x1c80, R8 ;  /* 0xffffe3802b2b7824 */ /* 0x000fe200078e0208 */
[----:B------:R-:W-:Y:S01]  /*7360*/  BSSY.RECONVERGENT B0, `(.L_x_75) ;  /* 0x000001d000007945 */ /* 0x000fe20003800200 */
[C---:B------:R-:W-:Y:S02]  /*7370*/  VIADD R14, R3.reuse, 0x180 ;  /* 0x00000180030e7836 */ /* 0x040fe40000000000 */
[C---:B------:R-:W-:Y:S01]  /*7380*/  VIADD R16, R3.reuse, 0x300 ;  /* 0x0000030003107836 */ /* 0x040fe20000000000 */
[CC--:B------:R-:W-:Y:S01]  /*7390*/  ISETP.GE.AND P5, PT, R3.reuse, R43.reuse, PT ;  /* 0x0000002b0300720c */ /* 0x0c0fe20003fa6270 */
[C---:B------:R-:W-:Y:S01]  /*73a0*/  VIADD R18, R3.reuse, 0x480 ;  /* 0x0000048003127836 */ /* 0x040fe20000000000 */
[-C--:B------:R-:W-:Y:S01]  /*73b0*/  ISETP.GE.AND P4, PT, R14, R43.reuse, PT ;  /* 0x0000002b0e00720c */ /* 0x080fe20003f86270 */
[C---:B0-----:R-:W-:Y:S01]  /*73c0*/  VIADD R4, R3.reuse, 0x600 ;  /* 0x0000060003047836 */ /* 0x041fe20000000000 */
[-C--:B------:R-:W-:Y:S01]  /*73d0*/  ISETP.GE.AND P3, PT, R16, R43.reuse, PT ;  /* 0x0000002b1000720c */ /* 0x080fe20003f66270 */
[----:B------:R-:W-:Y:S01]  /*73e0*/  VIADD R0, R3, 0x780 ;  /* 0x0000078003007836 */ /* 0x000fe20000000000 */
[----:B------:R-:W-:-:S02]  /*73f0*/  ISETP.GE.AND P0, PT, R18, R43, PT ;  /* 0x0000002b1200720c */ /* 0x000fc40003f06270 */
[-C--:B------:R-:W-:Y:S02]  /*7400*/  ISETP.GE.AND P1, PT, R4, R43.reuse, PT ;  /* 0x0000002b0400720c */ /* 0x080fe40003f26270 */
[----:B------:R-:W-:-:S03]  /*7410*/  ISETP.GE.AND P2, PT, R0, R43, PT ;  /* 0x0000002b0000720c */ /* 0x000fc60003f46270 */
[----:B------:R-:W-:Y:S10]  /*7420*/  @P5 BRA `(.L_x_76) ;  /* 0x0000000000405947 */ /* 0x000ff40003800000 */
[----:B------:R-:W0:Y:S01]  /*7430*/  LDS R5, [R10] ;  /* 0x000000000a057984 */ /* 0x000e220000000800 */
[----:B------:R-:W2:Y:S01]  /*7440*/  LDCU UR4, c[0x0][0x3c4] ;  /* 0x00007880ff0477ac */ /* 0x000ea20008000800 */
[----:B------:R-:W-:Y:S01]  /*7450*/  IMAD.MOV.U32 R12, RZ, RZ, -0x1 ;  /* 0xffffffffff0c7424 */ /* 0x000fe200078e00ff */
[----:B0-----:R-:W-:-:S04]  /*7460*/  ISETP.NE.AND P5, PT, R5, 0x7fffffff, PT ;  /* 0x7fffffff0500780c */ /* 0x001fc80003fa5270 */
[C---:B------:R-:W-:Y:S02]  /*7470*/  SEL R6, R5.reuse, 0x80000000, P5 ;  /* 0x8000000005067807 */ /* 0x040fe40002800000 */
[----:B------:R-:W-:Y:S02]  /*7480*/  ISETP.GT.AND P5, PT, R5, -0x1, PT ;  /* 0xffffffff0500780c */ /* 0x000fe40003fa4270 */
[----:B--2---:R-:W-:Y:S02]  /*7490*/  SHF.R.U32.HI R7, RZ, UR4, R6 ;  /* 0x00000004ff077c19 */ /* 0x004fe40008011606 */
[----:B------:R-:W-:Y:S02]  /*74a0*/  SEL R12, R12, 0x80000000, P5 ;  /* 0x800000000c0c7807 */ /* 0x000fe40002800000 */
[----:B------:R-:W-:Y:S02]  /*74b0*/  LOP3.LUT R6, R7, R22, RZ, 0x30, !PT ;  /* 0x0000001607067212 */ /* 0x000fe400078e30ff */
[----:B------:R-:W-:-:S03]  /*74c0*/  LOP3.LUT R5, R12, R5, RZ, 0x3c, !PT ;  /* 0x000000050c057212 */ /* 0x000fc600078e3cff */
[----:B------:R-:W-:Y:S02]  /*74d0*/  IMAD R8, R6, 0x4, R45 ;  /* 0x0000000406087824 */ /* 0x000fe400078e022d */
[----:B------:R-:W0:Y:S03]  /*74e0*/  LDC.64 R6, c[0x0][0x3a0] ;  /* 0x0000e800ff067b82 */ /* 0x000e260000000a00 */
[----:B------:R-:W2:Y:S02]  /*74f0*/  LDS R9, [R8+0x7200] ;  /* 0x0072000008097984 */ /* 0x000ea40000000800 */
[----:B--2---:R-:W-:-:S04]  /*7500*/  IMAD.IADD R9, R9, 0x1, R3 ;  /* 0x0000000109097824 */ /* 0x004fc800078e0203 */
[----:B0-----:R-:W-:-:S05]  /*7510*/  IMAD.WIDE.U32 R6, R9, 0x4, R6 ;  /* 0x0000000409067825 */ /* 0x001fca00078e0006 */
[----:B------:R0:W-:Y:S02]  /*7520*/  STG.E desc[UR6][R6.64], R5 ;  /* 0x0000000506007986 */ /* 0x0001e4000c101906 */
.L_x_76:
[----:B------:R-:W-:Y:S05]  /*7530*/  BSYNC.RECONVERGENT B0 ;  /* 0x0000000000007941 */ /* 0x000fea0003800200 */
.L_x_75:
[----:B------:R-:W-:Y:S01]  /*7540*/  NOP ;  /* 0x0000000000007918 */ /* 0x000fe20000000000 */
[----:B------:R-:W-:Y:S04]  /*7550*/  BSSY.RECONVERGENT B0, `(.L_x_77) ;  /* 0x0000012000007945 */ /* 0x000fe80003800200 */
[----:B------:R-:W-:Y:S05]  /*7560*/  @P4 BRA `(.L_x_78) ;  /* 0x0000000000404947 */ /* 0x000fea0003800000 */
[----:B0-----:R-:W0:Y:S01]  /*7570*/  LDS R5, [R10+0x600] ;  /* 0x000600000a057984 */ /* 0x001e220000000800 */
        /* <DEDUP_REMOVED lines=15> */
.L_x_78:
[----:B------:R-:W-:Y:S05]  /*7670*/  BSYNC.RECONVERGENT B0 ;  /* 0x0000000000007941 */ /* 0x000fea0003800200 */
.L_x_77:
[----:B------:R-:W-:Y:S01]  /*7680*/  NOP ;  /* 0x0000000000007918 */ /* 0x000fe20000000000 */
[----:B------:R-:W-:Y:S04]  /*7690*/  BSSY.RECONVERGENT B0, `(.L_x_79) ;  /* 0x0000012000007945 */ /* 0x000fe80003800200 */
[----:B------:R-:W-:Y:S05]  /*76a0*/  @P3 BRA `(.L_x_80) ;  /* 0x0000000000403947 */ /* 0x000fea0003800000 */
[----:B0-2---:R-:W0:Y:S01]  /*76b0*/  LDS R5, [R10+0xc00] ;  /* 0x000c00000a057984 */ /* 0x005e220000000800 */
        /* <DEDUP_REMOVED lines=15> */
.L_x_80:
[----:B------:R-:W-:Y:S05]  /*77b0*/  BSYNC.RECONVERGENT B0 ;  /* 0x0000000000007941 */ /* 0x000fea0003800200 */
.L_x_79:
[----:B------:R-:W-:Y:S01]  /*77c0*/  NOP ;  /* 0x0000000000007918 */ /* 0x000fe20000000000 */
[----:B------:R-:W-:Y:S04]  /*77d0*/  BSSY.RECONVERGENT B0, `(.L_x_81) ;  /* 0x0000012000007945 */ /* 0x000fe80003800200 */
[----:B------:R-:W-:Y:S05]  /*77e0*/  @P0 BRA `(.L_x_82) ;  /* 0x0000000000400947 */ /* 0x000fea0003800000 */
[----:B0-23--:R-:W0:Y:S01]  /*77f0*/  LDS R5, [R10+0x1200] ;  /* 0x001200000a057984 */ /* 0x00de220000000800 */
        /* <DEDUP_REMOVED lines=15> */
.L_x_82:
[----:B------:R-:W-:Y:S05]  /*78f0*/  BSYNC.RECONVERGENT B0 ;  /* 0x0000000000007941 */ /* 0x000fea0003800200 */
.L_x_81:
[----:B------:R-:W-:Y:S01]  /*7900*/  NOP ;  /* 0x0000000000007918 */ /* 0x000fe20000000000 */
[----:B------:R-:W-:Y:S01]  /*7910*/  BSSY.RECONVERGENT B0, `(.L_x_83) ;  /* 0x0000013000007945 */ /* 0x000fe20003800200 */
[----:B------:R-:W-:-:S03]  /*7920*/  VIADD R14, R3, 0x900 ;  /* 0x00000900030e7836 */ /* 0x000fc60000000000 */
[----:B------:R-:W-:Y:S05]  /*7930*/  @P1 BRA `(.L_x_84) ;  /* 0x0000000000401947 */ /* 0x000fea0003800000 */
[----:B0-234-:R-:W0:Y:S01]  /*7940*/  LDS R5, [R10+0x1800] ;  /* 0x001800000a057984 */ /* 0x01de220000000800 */
[----:B------:R-:W2:Y:S01]  /*7950*/  LDCU UR4, c[0x0][0x3c4] ;  /* 0x00007880ff0477ac */ /* 0x000ea20008000800 */
[----:B------:R-:W-:Y:S01]  /*7960*/  IMAD.MOV.U32 R12, RZ, RZ, -0x1 ;  /* 0xffffffffff0c7424 */ /* 0x000fe200078e00ff */
[----:B0-----:R-:W-:-:S04]  /*7970*/  ISETP.NE.AND P0, PT, R5, 0x7fffffff, PT ;  /* 0x7fffffff0500780c */ /* 0x001fc80003f05270 */
[C---:B------:R-:W-:Y:S02]  /*7980*/  SEL R6, R5.reuse, 0x80000000, P0 ;  /* 0x8000000005067807 */ /* 0x040fe40000000000 */
[----:B------:R-:W-:Y:S02]  /*7990*/  ISETP.GT.AND P0, PT, R5, -0x1, PT ;  /* 0xffffffff0500780c */ /* 0x000fe40003f04270 */
[----:B--2---:R-:W-:Y:S02]  /*79a0*/  SHF.R.U32.HI R7, RZ, UR4, R6 ;  /* 0x00000004ff077c19 */ /* 0x004fe40008011606 */
[----:B------:R-:W-:Y:S02]  /*79b0*/  SEL R12, R12, 0x80000000, P0 ;  /* 0x800000000c0c7807 */ /* 0x000fe40000000000 */
[----:B------:R-:W-:-:S05]  /*79c0*/  LOP3.LUT R6, R7, R22, RZ, 0x30, !PT ;  /* 0x0000001607067212 */ /* 0x000fca00078e30ff */
[----:B------:R-:W-:Y:S02]  /*79d0*/  IMAD R8, R6, 0x4, R45 ;  /* 0x0000000406087824 */ /* 0x000fe400078e022d */
[----:B------:R-:W0:Y:S03]  /*79e0*/  LDC.64 R6, c[0x0][0x3a0] ;  /* 0x0000e800ff067b82 */ /* 0x000e260000000a00 */
[----:B------:R-:W2:Y:S02]  /*79f0*/  LDS R9, [R8+0x7200] ;  /* 0x0072000008097984 */ /* 0x000ea40000000800 */
[----:B--2---:R-:W-:Y:S01]  /*7a00*/  IMAD.IADD R11, R4, 0x1, R9 ;  /* 0x00000001040b7824 */ /* 0x004fe200078e0209 */
[----:B------:R-:W-:-:S03]  /*7a10*/  LOP3.LUT R9, R12, R5, RZ, 0x3c, !PT ;  /* 0x000000050c097212 */ /* 0x000fc600078e3cff */
[----:B0-----:R-:W-:-:S05]  /*7a20*/  IMAD.WIDE.U32 R4, R11, 0x4, R6 ;  /* 0x000000040b047825 */ /* 0x001fca00078e0006 */
[----:B------:R0:W-:Y:S02]  /*7a30*/  STG.E desc[UR6][R4.64], R9 ;  /* 0x0000000904007986 */ /* 0x0001e4000c101906 */
.L_x_84:
[----:B------:R-:W-:Y:S05]  /*7a40*/  BSYNC.RECONVERGENT B0 ;  /* 0x0000000000007941 */ /* 0x000fea0003800200 */
.L_x_83:
        /* <DEDUP_REMOVED lines=15> */
[----:B------:R-:W0:Y:S04]  /*7b40*/  LDC.64 R4, c[0x0][0x3a0] ;  /* 0x0000e800ff047b82 */ /* 0x000e280000000a00 */
[----:B------:R-:W2:Y:S02]  /*7b50*/  LDS R7, [R7+0x7200] ;  /* 0x0072000007077984 */ /* 0x000ea40000000800 */
[----:B--2---:R-:W-:-:S04]  /*7b60*/  IMAD.IADD R11, R0, 0x1, R7 ;  /* 0x00000001000b7824 */ /* 0x004fc800078e0207 */
[----:B0-----:R-:W-:-:S05]  /*7b70*/  IMAD.WIDE.U32 R4, R11, 0x4, R4 ;  /* 0x000000040b047825 */ /* 0x001fca00078e0004 */
[----:B------:R0:W-:Y:S02]  /*7b80*/  STG.E desc[UR6][R4.64], R9 ;  /* 0x0000000904007986 */ /* 0x0001e4000c101906 */
.L_x_86:
[----:B------:R-:W-:Y:S05]  /*7b90*/  BSYNC.RECONVERGENT B0 ;  /* 0x0000000000007941 */ /* 0x000fea0003800200 */
.L_x_85:
[-C--:B------:R-:W-:Y:S01]  /*7ba0*/  ISETP.GE.AND P5, PT, R14, R43.reuse, PT ;  /* 0x0000002b0e00720c */ /* 0x080fe20003fa6270 */
[C---:B------:R-:W-:Y:S01]  /*7bb0*/  VIADD R20, R3.reuse, 0xd80 ;  /* 0x00000d8003147836 */ /* 0x040fe20000000000 */
[C---:B------:R-:W-:Y:S01]  /*7bc0*/  LOP3.LUT R18, R3.reuse, 0xc00, RZ, 0xfc, !PT ;  /* 0x00000c0003127812 */ /* 0x040fe200078efcff */
[C---:B0-----:R-:W-:Y:S01]  /*7bd0*/  VIADD R4, R3.reuse, 0xf00 ;  /* 0x00000f0003047836 */ /* 0x041fe20000000000 */
[----:B------:R-:W-:Y:S01]  /*7be0*/  NOP ;  /* 0x0000000000007918 */ /* 0x000fe20000000000 */
[----:B------:R-:W-:Y:S01]  /*7bf0*/  VIADD R0, R3, 0x1080 ;  /* 0x0000108003007836 */ /* 0x000fe20000000000 */
[----:B------:R-:W-:Y:S01]  /*7c00*/  BSSY.RECONVERGENT B0, `(.L_x_87) ;  /* 0x0000017000007945 */ /* 0x000fe20003800200 */
[-C--:B------:R-:W-:Y:S02]  /*7c10*/  ISETP.GE.AND P4, PT, R16, R43.reuse, PT ;  /* 0x0000002b1000720c */ /* 0x080fe40003f86270 */
[-C--:B------:R-:W-:Y:S02]  /*7c20*/  ISETP.GE.AND P3, PT, R18, R43.reuse, PT ;  /* 0x0000002b1200720c */ /* 0x080fe40003f66270 */
[----:B------:R-:W-:-:S02]  /*7c30*/  ISETP.GE.AND P0, PT, R20, R43, PT ;  /* 0x0000002b1400720c */ /* 0x000fc40003f06270 */
[-C--:B------:R-:W-:Y:S02]  /*7c40*/  ISETP.GE.AND P1, PT, R4, R43.reuse, PT ;  /* 0x0000002b0400720c */ /* 0x080fe40003f26270 */
[----:B------:R-:W-:Y:S01]  /*7c50*/  ISETP.GE.AND P2, PT, R0, R43, PT ;  /* 0x0000002b0000720c */ /* 0x000fe20003f46270 */
[----:B------:R-:W-:-:S12]  /*7c60*/  @P5 BRA `(.L_x_88) ;  /* 0x0000000000405947 */ /* 0x000fd80003800000 */
[----:B--234-:R-:W0:Y:S01]  /*7c70*/  LDS R5, [R10+0x2400] ;  /* 0x002400000a057984 */ /* 0x01ce220000000800 */
        /* <DEDUP_REMOVED lines=15> */
.L_x_88:
[----:B------:R-:W-:Y:S05]  /*7d70*/  BSYNC.RECONVERGENT B0 ;  /* 0x0000000000007941 */ /* 0x000fea0003800200 */
.L_x_87:
[----:B------:R-:W-:Y:S01]  /*7d80*/  NOP ;  /* 0x0000000000007918 */ /* 0x000fe20000000000 */
[----:B------:R-:W-:Y:S04]  /*7d90*/  BSSY.RECONVERGENT B0, `(.L_x_89) ;  /* 0x0000012000007945 */ /* 0x000fe80003800200 */
        /* <DEDUP_REMOVED lines=17> */
.L_x_90:
[----:B------:R-:W-:Y:S05]  /*7eb0*/  BSYNC.RECONVERGENT B0 ;  /* 0x0000000000007941 */ /* 0x000fea0003800200 */
.L_x_89:
        /* <DEDUP_REMOVED lines=19> */
.L_x_92:
[----:B------:R-:W-:Y:S05]  /*7ff0*/  BSYNC.RECONVERGENT B0 ;  /* 0x0000000000007941 */ /* 0x000fea0003800200 */
.L_x_91:
        /* <DEDUP_REMOVED lines=19> */
.L_x_94:
[----:B------:R-:W-:Y:S05]  /*8130*/  BSYNC.RECONVERGENT B0 ;  /* 0x0000000000007941 */ /* 0x000fea0003800200 */
.L_x_93:
        /* <DEDUP_REMOVED lines=20> */
.L_x_96:
[----:B------:R-:W-:Y:S05]  /*8280*/  BSYNC.RECONVERGENT B0 ;  /* 0x0000000000007941 */ /* 0x000fea0003800200 */
.L_x_95:
        /* <DEDUP_REMOVED lines=20> */
.L_x_98:
[----:B------:R-:W-:Y:S05]  /*83d0*/  BSYNC.RECONVERGENT B0 ;  /* 0x0000000000007941 */ /* 0x000fea0003800200 */
.L_x_97:
[-C--:B------:R-:W-:Y:S01]  /*83e0*/  ISETP.GE.AND P5, PT, R14, R43.reuse, PT ;  /* 0x0000002b0e00720c */ /* 0x080fe20003fa6270 */
[C---:B------:R-:W-:Y:S01]  /*83f0*/  VIADD R18, R3.reuse, 0x1500 ;  /* 0x0000150003127836 */ /* 0x040fe20000000000 */
[C---:B0-----:R-:W-:Y:S01]  /*8400*/  LOP3.LUT R4, R3.reuse, 0x1800, RZ, 0xfc, !PT ;  /* 0x0000180003047812 */ /* 0x041fe200078efcff */
[C---:B------:R-:W-:Y:S01]  /*8410*/  VIADD R20, R3.reuse, 0x1680 ;  /* 0x0000168003147836 */ /* 0x040fe20000000000 */
        /* <DEDUP_REMOVED lines=25> */
.L_x_100:
[----:B------:R-:W-:Y:S05]  /*85b0*/  BSYNC.RECONVERGENT B0 ;  /* 0x0000000000007941 */ /* 0x000fea0003800200 */
.L_x_99:
        /* <DEDUP_REMOVED lines=19> */
.L_x_102:
[----:B------:R-:W-:Y:S05]  /*86f0*/  BSYNC.RECONVERGENT B0 ;  /* 0x0000000000007941 */ /* 0x000fea0003800200 */
.L_x_101:
        /* <DEDUP_REMOVED lines=19> */
.L_x_104:
[----:B------:R-:W-:Y:S05]  /*8830*/  BSYNC.RECONVERGENT B0 ;  /* 0x0000000000007941 */ /* 0x000fea0003800200 */
.L_x_103:
        /* <DEDUP_REMOVED lines=19> */
.L_x_106:
[----:B------:R-:W-:Y:S05]  /*8970*/  BSYNC.RECONVERGENT B0 ;  /* 0x0000000000007941 */ /* 0x000fea0003800200 */
.L_x_105:
        /* <DEDUP_REMOVED lines=19> */
.L_x_108:
[----:B------:R-:W-:Y:S05]  /*8ab0*/  BSYNC.RECONVERGENT B0 ;  /* 0x0000000000007941 */ /* 0x000fea0003800200 */
.L_x_107:
        /* <DEDUP_REMOVED lines=19> */
.L_x_110:
[----:B------:R-:W-:Y:S05]  /*8bf0*/  BSYNC.RECONVERGENT B0 ;  /* 0x0000000000007941 */ /* 0x000fea0003800200 */
.L_x_109:
[----:B------:R-:W-:Y:S01]  /*8c00*/  NOP ;  /* 0x0000000000007918 */ /* 0x000fe20000000000 */
[----:B-1----:R-:W1:Y:S01]  /*8c10*/  LDS R10, [R10+0x6c00] ;  /* 0x006c00000a0a7984 */ /* 0x002e620000000800 */
[----:B------:R-:W0:Y:S01]  /*8c20*/  LDCU UR4, c[0x0][0x3c4] ;  /* 0x00007880ff0477ac */ /* 0x000e220008000800 */
[----:B-1----:R-:W-:-:S04]  /*8c30*/  ISETP.NE.AND P0, PT, R10, 0x7fffffff, PT ;  /* 0x7fffffff0a00780c */ /* 0x002fc80003f05270 */
[----:B------:R-:W-:-:S04]  /*8c40*/  SEL R0, R10, 0x80000000, P0 ;  /* 0x800000000a007807 */ /* 0x000fc80000000000 */
[----:B0-234-:R-:W-:Y:S01]  /*8c50*/  SHF.R.U32.HI R5, RZ, UR4, R0 ;  /* 0x00000004ff057c19 */ /* 0x01dfe20008011600 */
[----:B------:R-:W-:-:S03]  /*8c60*/  VIADD R0, R3, 0x1b00 ;  /* 0x00001b0003007836 */ /* 0x000fc60000000000 */
[----:B------:R-:W-:Y:S02]  /*8c70*/  LOP3.LUT R22, R5, R22, RZ, 0x30, !PT ;  /* 0x0000001605167212 */ /* 0x000fe400078e30ff */
[----:B------:R-:W-:-:S03]  /*8c80*/  ISETP.GE.AND P1, PT, R0, R43, PT ;  /* 0x0000002b0000720c */ /* 0x000fc60003f26270 */
[----:B------:R-:W-:-:S05]  /*8c90*/  IMAD R22, R22, 0x4, R45 ;  /* 0x0000000416167824 */ /* 0x000fca00078e022d */
[----:B------:R-:W0:Y:S05]  /*8ca0*/  LDS R5, [R22+0x7200] ;  /* 0x0072000016057984 */ /* 0x000e2a0000000800 */
[----:B------:R-:W1:Y:S01]  /*8cb0*/  @!P1 LDC.64 R2, c[0x0][0x3a0] ;  /* 0x0000e800ff029b82 */ /* 0x000e620000000a00 */
[----:B------:R-:W-:Y:S01]  /*8cc0*/  @!P1 IMAD.MOV.U32 R7, RZ, RZ, -0x1 ;  /* 0xffffffffff079424 */ /* 0x000fe200078e00ff */
[----:B------:R-:W-:-:S04]  /*8cd0*/  @!P1 ISETP.GT.AND P0, PT, R10, -0x1, PT ;  /* 0xffffffff0a00980c */ /* 0x000fc80003f04270 */
[----:B------:R-:W-:-:S04]  /*8ce0*/  @!P1 SEL R7, R7, 0x80000000, P0 ;  /* 0x8000000007079807 */ /* 0x000fc80000000000 */
[----:B------:R-:W-:Y:S01]  /*8cf0*/  @!P1 LOP3.LUT R7, R7, R10, RZ, 0x3c, !PT ;  /* 0x0000000a07079212 */ /* 0x000fe200078e3cff */
[----:B0-----:R-:W-:-:S04]  /*8d00*/  IMAD.IADD R5, R0, 0x1, R5 ;  /* 0x0000000100057824 */ /* 0x001fc800078e0205 */
[----:B-1----:R-:W-:-:S05]  /*8d10*/  @!P1 IMAD.WIDE.U32 R2, R5, 0x4, R2 ;  /* 0x0000000405029825 */ /* 0x002fca00078e0002 */
[----:B------:R-:W-:Y:S01]  /*8d20*/  @!P1 STG.E desc[UR6][R2.64], R7 ;  /* 0x0000000702009986 */ /* 0x000fe2000c101906 */
[----:B------:R-:W-:Y:S01]  /*8d30*/  NOP ;  /* 0x0000000000007918 */ /* 0x000fe20000000000 */
[----:B------:R-:W-:Y:S05]  /*8d40*/  EXIT ;  /* 0x000000000000794d */ /* 0x000fea0003800000 */
.L_x_25:
[----:B------:R-:W-:Y:S02]  /*8d50*/  IMAD.MOV.U32 R76, RZ, RZ, R57 ;  /* 0x000000ffff4c7224 */ /* 0x000fe400078e0039 */
[----:B------:R-:W-:Y:S02]  /*8d60*/  IMAD.MOV.U32 R65, RZ, RZ, 0x1 ;  /* 0x00000001ff417424 */ /* 0x000fe400078e00ff */
[----:B------:R-:W-:Y:S02]  /*8d70*/  IMAD.MOV.U32 R67, RZ, RZ, RZ ;  /* 0x000000ffff437224 */ /* 0x000fe400078e00ff */
[----:B------:R-:W-:-:S07]  /*8d80*/  IMAD.MOV.U32 R63, RZ, RZ, -0x1 ;  /* 0xffffffffff3f7424 */ /* 0x000fce00078e00ff */
[----:B------:R-:W-:Y:S05]  /*8d90*/  WARPSYNC.COLLECTIVE R63, `(.L_x_111) ;  /* 0x000000003f087348 */ /* 0x000fea0003c00000 */
[----:B------:R0:W1:Y:S02]  /*8da0*/  SHFL.UP P0, R74, R76, R65, R67 ;  /* 0x040000414c4a7389 */ /* 0x0000640000000043 */
[----:B01----:R-:W-:Y:S05]  /*8db0*/  ENDCOLLECTIVE ;  /* 0x000000000000791b */ /* 0x003fea0003800000 */
.L_x_111:
[----:B------:R-:W-:Y:S02]  /*8dc0*/  IMAD.MOV.U32 R65, RZ, RZ, 0x2 ;  /* 0x00000002ff417424 */ /* 0x000fe400078e00ff */
[----:B------:R-:W-:-:S04]  /*8dd0*/  IMAD.MOV.U32 R70, RZ, RZ, R74 ;  /* 0x000000ffff467224 */ /* 0x000fc800078e004a */
[----:B------:R-:W-:-:S04]  /*8de0*/  @P0 IMAD.IADD R70, R57, 0x1, R70 ;  /* 0x0000000139460824 */ /* 0x000fc800078e0246 */
[----:B------:R-:W-:-:S07]  /*8df0*/  IMAD.MOV.U32 R76, RZ, RZ, R70 ;  /* 0x000000ffff4c7224 */ /* 0x000fce00078e0046 */
[----:B------:R-:W-:Y:S05]  /*8e00*/  WARPSYNC.COLLECTIVE R63, `(.L_x_112) ;  /* 0x000000003f087348 */ /* 0x000fea0003c00000 */
[----:B------:R0:W1:Y:S02]  /*8e10*/  SHFL.UP P0, R74, R76, R65, R67 ;  /* 0x040000414c4a7389 */ /* 0x0000640000000043 */
[----:B01----:R-:W-:Y:S05]  /*8e20*/  ENDCOLLECTIVE ;  /* 0x000000000000791b */ /* 0x003fea0003800000 */
.L_x_112:
[----:B------:R-:W-:Y:S02]  /*8e30*/  IMAD.MOV.U32 R65, RZ, RZ, 0x4 ;  /* 0x00000004ff417424 */ /* 0x000fe400078e00ff */
[----:B------:R-:W-:-:S04]  /*8e40*/  IMAD.MOV.U32 R59, RZ, RZ, R74 ;  /* 0x000000ffff3b7224 */ /* 0x000fc800078e004a */
[----:B------:R-:W-:-:S04]  /*8e50*/  @P0 IMAD.IADD R59, R70, 0x1, R59 ;  /* 0x00000001463b0824 */ /* 0x000fc800078e023b */
[----:B------:R-:W-:-:S07]  /*8e60*/  IMAD.MOV.U32 R76, RZ, RZ, R59 ;  /* 0x000000ffff4c7224 */ /* 0x000fce00078e003b */
[----:B------:R-:W-:Y:S05]  /*8e70*/  WARPSYNC.COLLECTIVE R63, `(.L_x_113) ;  /* 0x000000003f087348 */ /* 0x000fea0003c00000 */
[----:B------:R0:W1:Y:S02]  /*8e80*/  SHFL.UP P0, R74, R76, R65, R67 ;  /* 0x040000414c4a7389 */ /* 0x0000640000000043 */
[----:B01----:R-:W-:Y:S05]  /*8e90*/  ENDCOLLECTIVE ;  /* 0x000000000000791b */ /* 0x003fea0003800000 */
.L_x_113:
[----:B------:R-:W-:Y:S02]  /*8ea0*/  IMAD.MOV.U32 R65, RZ, RZ, 0x8 ;  /* 0x00000008ff417424 */ /* 0x000fe400078e00ff */
[----:B------:R-:W-:-:S04]  /*8eb0*/  IMAD.MOV.U32 R72, RZ, RZ, R74 ;  /* 0x000000ffff487224 */ /* 0x000fc800078e004a */
[----:B------:R-:W-:-:S04]  /*8ec0*/  @P0 IMAD.IADD R72, R59, 0x1, R72 ;  /* 0x000000013b480824 */ /* 0x000fc800078e0248 */
[----:B------:R-:W-:-:S07]  /*8ed0*/  IMAD.MOV.U32 R76, RZ, RZ, R72 ;  /* 0x000000ffff4c7224 */ /* 0x000fce00078e0048 */
[----:B------:R-:W-:Y:S05]  /*8ee0*/  WARPSYNC.COLLECTIVE R63, `(.L_x_114) ;  /* 0x000000003f087348 */ /* 0x000fea0003c00000 */
[----:B------:R0:W1:Y:S02]  /*8ef0*/  SHFL.UP P0, R74, R76, R65, R67 ;  /* 0x040000414c4a7389 */ /* 0x0000640000000043 */
[----:B01----:R-:W-:Y:S05]  /*8f00*/  ENDCOLLECTIVE ;  /* 0x000000000000791b */ /* 0x003fea0003800000 */
.L_x_114:
[----:B------:R-:W-:Y:S02]  /*8f10*/  IMAD.MOV.U32 R65, RZ, RZ, 0x10 ;  /* 0x00000010ff417424 */ /* 0x000fe400078e00ff */
[----:B------:R-:W-:-:S04]  /*8f20*/  IMAD.MOV.U32 R61, RZ, RZ, R74 ;  /* 0x000000ffff3d7224 */ /* 0x000fc800078e004a */
[----:B------:R-:W-:-:S04]  /*8f30*/  @P0 IMAD.IADD R61, R72, 0x1, R61 ;  /* 0x00000001483d0824 */ /* 0x000fc800078e023d */
[----:B------:R-:W-:-:S07]  /*8f40*/  IMAD.MOV.U32 R76, RZ, RZ, R61 ;  /* 0x000000ffff4c7224 */ /* 0x000fce00078e003d */
[----:B------:R-:W-:Y:S05]  /*8f50*/  WARPSYNC.COLLECTIVE R63, `(.L_x_115) ;  /* 0x000000003f087348 */ /* 0x000fea0003c00000 */
[----:B------:R0:W1:Y:S02]  /*8f60*/  SHFL.UP P0, R74, R76, R65, R67 ;  /* 0x040000414c4a7389 */ /* 0x0000640000000043 */
[----:B01----:R-:W-:Y:S05]  /*8f70*/  ENDCOLLECTIVE ;  /* 0x000000000000791b */ /* 0x003fea0003800000 */
.L_x_115:
[----:B------:R-:W-:Y:S05]  /*8f80*/  BRA `(.L_x_116) ;  /* 0xffffff9c00047947 */ /* 0x000fea000383ffff */
.L_x_117:
[----:B------:R-:W-:-:S00]  /*8f90*/  BRA `(.L_x_117) ;  /* 0xfffffffc00fc7947 */ /* 0x000fc0000383ffff */
[----:B------:R-:W-:-:S00]  /*8fa0*/  NOP ;  /* 0x0000000000007918 */ /* 0x000fc00000000000 */
        /* <DEDUP_REMOVED lines=13> */
.L_x_217:


//--------------------- .text._ZN3cub18CUB_300001_SM_10006detail10radix_sort33DeviceRadixSortExclusiveSumKernelINS1_5radix10policy_hubIfNS0_8NullTypeEjE10Policy1000EjEEvPT0_ --------------------------
	.section	.text._ZN3cub18CUB_300001_SM_10006detail10radix_sort33DeviceRadixSortExclusiveSumKernelINS1_5radix10policy_hubIfNS0_8NullTypeEjE10Policy1000EjEEvPT0_,"ax",@progbits
	.align	128
        .global         _ZN3cub18CUB_300001_SM_10006detail10radix_sort33DeviceRadixSortExclusiveSumKernelINS1_5radix10policy_hubIfNS0_8NullTypeEjE10Policy1000EjEEvPT0_
        .type           _ZN3cub18CUB_300001_SM_10006detail10radix_sort33DeviceRadixSortExclusiveSumKernelINS1_5radix10policy_hubIfNS0_8NullTypeEjE10Policy1000EjEEvPT0_,@function
        .size           _ZN3cub18CUB_300001_SM_10006detail10radix_sort33DeviceRadixSortExclusiveSumKernelINS1_5radix10policy_hubIfNS0_8NullTypeEjE10Policy1000EjEEvPT0_,(.L_x_218 - _ZN3cub18CUB_300001_SM_10006detail10radix_sort33DeviceRadixSortExclusiveSumKernelINS1_5radix10policy_hubIfNS0_8NullTypeEjE10Policy1000EjEEvPT0_)
        .other          _ZN3cub18CUB_300001_SM_10006detail10radix_sort33DeviceRadixSortExclusiveSumKernelINS1_5radix10policy_hubIfNS0_8NullTypeEjE10Policy1000EjEEvPT0_,@"STO_CUDA_ENTRY STV_DEFAULT"
_ZN3cub18CUB_300001_SM_10006detail10radix_sort33DeviceRadixSortExclusiveSumKernelINS1_5radix10policy_hubIfNS0_8NullTypeEjE10Policy1000EjEEvPT0_:
.text._ZN3cub18CUB_300001_SM_10006detail10radix_sort33DeviceRadixSortExclusiveSumKernelINS1_5radix10policy_hubIfNS0_8NullTypeEjE10Policy1000EjEEvPT0_:
[----:B------:R-:W-:Y:S01]  /*0000*/  LDC R1, c[0x0][0x37c] ;  /* 0x0000df00ff017b82 */ /* 0x000fe20000000800 */
[----:B------:R-:W0:Y:S07]  /*0010*/  S2R R4, SR_TID.X ;  /* 0x0000000000047919 */ /* 0x000e2e0000002100 */
[----:B------:R-:W1:Y:S01]  /*0020*/  LDC.64 R2, c[0x0][0x380] ;  /* 0x0000e000ff027b82 */ /* 0x000e620000000a00 */
[----:B------:R-:W2:Y:S01]  /*0030*/  LDCU.64 UR4, c[0x0][0x358] ;  /* 0x00006b00ff0477ac */ /* 0x000ea20008000a00 */
[----:B------:R-:W3:Y:S01]  /*0040*/  S2R R5, SR_CTAID.X ;  /* 0x0000000000057919 */ /* 0x000ee20000002500 */
[----:B0-----:R-:W-:Y:S01]  /*0050*/  ISETP.GT.U32.AND P1, PT, R4, 0xff, PT ;  /* 0x000000ff0400780c */ /* 0x001fe20003f24070 */
[----:B---3--:R-:W-:-:S04]  /*0060*/  IMAD R5, R5, 0x100, R4 ;  /* 0x0000010005057824 */ /* 0x008fc800078e0204 */
[----:B-1----:R-:W-:-:S08]  /*0070*/  IMAD.WIDE R2, R5, 0x4, R2 ;  /* 0x0000000405027825 */ /* 0x002fd000078e0202 */
[----:B--2---:R-:W2:Y:S01]  /*0080*/  @!P1 LDG.E R7, desc[UR4][R2.64] ;  /* 0x0000000402079981 */ /* 0x004ea2000c1e1900 */
[----:B------:R-:W-:Y:S02]  /*0090*/  MOV R0, 0x400 ;  /* 0x0000040000007802 */ /* 0x000fe40000000f00 */
[C---:B------:R-:W-:Y:S01]  /*00a0*/  ISETP.GT.U32.AND P0, PT, R4.reuse, 0x1f, PT ;  /* 0x0000001f0400780c */ /* 0x040fe20003f04070 */
[----:B------:R-:W0:Y:S02]  /*00b0*/  S2R R5, SR_CgaCtaId ;  /* 0x0000000000057919 */ /* 0x000e240000008800 */
[----:B0-----:R-:W-:Y:S02]  /*00c0*/  LEA R5, R5, R0, 0x18 ;  /* 0x0000000005057211 */ /* 0x001fe400078ec0ff */
[----:B------:R-:W-:-:S05]  /*00d0*/  LEA.HI R0, R4, R4, RZ, 0x1d ;  /* 0x0000000404007211 */ /* 0x000fca00078fe8ff */
[----:B------:R-:W-:-:S05]  /*00e0*/  IMAD R0, R0, 0x4, R5 ;  /* 0x0000000400007824 */ /* 0x000fca00078e0205 */
[----:B--2---:R0:W-:Y:S01]  /*00f0*/  STS [R0+0x10], R7 ;  /* 0x0000100700007388 */ /* 0x0041e20000000800 */
[----:B------:R-:W-:Y:S06]  /*0100*/  BAR.SYNC.DEFER_BLOCKING 0x0 ;  /* 0x0000000000007b1d */ /* 0x000fec0000010000 */
[----:B------:R-:W-:Y:S05]  /*0110*/  @P0 BRA `(.L_x_118) ;  /* 0x0000000000a40947 */ /* 0x000fea0003800000 */
[----:B------:R-:W-:Y:S01]  /*0120*/  IMAD R4, R4, 0x24, R5 ;  /* 0x0000002404047824 */ /* 0x000fe200078e0205 */
[----:B------:R-:W-:-:S04]  /*0130*/  UMOV UR6, 0xffffffff ;  /* 0xffffffff00067882 */ /* 0x000fc80000000000 */
[----:B------:R-:W-:Y:S04]  /*0140*/  LDS R9, [R4+0x10] ;  /* 0x0000100004097984 */ /* 0x000fe80000000800 */
[----:B------:R-:W-:Y:S04]  /*0150*/  LDS R10, [R4+0x14] ;  /* 0x00001400040a7984 */ /* 0x000fe80000000800 */
[----:B------:R-:W1:Y:S04]  /*0160*/  LDS R11, [R4+0x18] ;  /* 0x00001800040b7984 */ /* 0x000e680000000800 */
[----:B------:R-:W-:Y:S04]  /*0170*/  LDS R8, [R4+0x1c] ;  /* 0x00001c0004087984 */ /* 0x000fe80000000800 */
[----:B0-----:R-:W0:Y:S04]  /*0180*/  LDS R7, [R4+0x20] ;  /* 0x0000200004077984 */ /* 0x001e280000000800 */
[----:B------:R-:W-:Y:S04]  /*0190*/  LDS R6, [R4+0x24] ;  /* 0x0000240004067984 */ /* 0x000fe80000000800 */
[----:B------:R-:W2:Y:S04]  /*01a0*/  LDS R5, [R4+0x28] ;  /* 0x0000280004057984 */ /* 0x000ea80000000800 */
[----:B------:R-:W3:Y:S01]  /*01b0*/  LDS R12, [R4+0x2c] ;  /* 0x00002c00040c7984 */ /* 0x000ee20000000800 */
[----:B-1----:R-:W-:-:S04]  /*01c0*/  IADD3 R13, PT, PT, R11, R10, R9 ;  /* 0x0000000a0b0d7210 */ /* 0x002fc80007ffe009 */
[----:B0-----:R-:W-:-:S04]  /*01d0*/  IADD3 R13, PT, PT, R7, R13, R8 ;  /* 0x0000000d070d7210 */ /* 0x001fc80007ffe008 */
[----:B--2---:R-:W-:-:S04]  /*01e0*/  IADD3 R13, PT, PT, R5, R13, R6 ;  /* 0x0000000d050d7210 */ /* 0x004fc80007ffe006 */
[----:B---3--:R-:W-:Y:S01]  /*01f0*/  IADD3 R12, PT, PT, R12, R13, RZ ;  /* 0x0000000d0c0c7210 */ /* 0x008fe20007ffe0ff */
[----:B------:R-:W-:Y:S06]  /*0200*/  BRA.DIV UR6, `(.L_x_119) ;  /* 0x0000000206807947 */ /* 0x000fec000b800000 */
[----:B------:R-:W0:Y:S02]  /*0210*/  SHFL.UP P0, R13, R12, 0x1, RZ ;  /* 0x042000000c0d7989 */ /* 0x000e2400000000ff */
[----:B0-----:R-:W-:-:S05]  /*0220*/  @P0 IMAD.IADD R13, R12, 0x1, R13 ;  /* 0x000000010c0d0824 */ /* 0x001fca00078e020d */
[----:B------:R-:W0:Y:S02]  /*0230*/  SHFL.UP P0, R14, R13, 0x2, RZ ;  /* 0x044000000d0e7989 */ /* 0x000e2400000000ff */
[----:B0-----:R-:W-:-:S05]  /*0240*/  @P0 IMAD.IADD R14, R13, 0x1, R14 ;  /* 0x000000010d0e0824 */ /* 0x001fca00078e020e */
[----:B------:R-:W0:Y:S02]  /*0250*/  SHFL.UP P0, R15, R14, 0x4, RZ ;  /* 0x048000000e0f7989 */ /* 0x000e2400000000ff */
[----:B0-----:R-:W-:-:S05]  /*0260*/  @P0 IADD3 R15, PT, PT, R14, R15, RZ ;  /* 0x0000000f0e0f0210 */ /* 0x001fca0007ffe0ff */
[----:B------:R-:W0:Y:S02]  /*0270*/  SHFL.UP P0, R16, R15, 0x8, RZ ;  /* 0x050000000f107989 */ /* 0x000e2400000000ff */
[----:B0-----:R-:W-:-:S05]  /*0280*/  @P0 IMAD.IADD R16, R15, 0x1, R16 ;  /* 0x000000010f100824 */ /* 0x001fca00078e0210 */
[----:B------:R0:W1:Y:S02]  /*0290*/  SHFL.UP P0, R17, R16, 0x10, RZ ;  /* 0x0600000010117989 */ /* 0x00006400000000ff */
.L_x_125:
[----:B-1----:R-:W-:-:S05]  /*02a0*/  @P0 IMAD.IADD R17, R16, 0x1, R17 ;  /* 0x0000000110110824 */ /* 0x002fca00078e0211 */
[----:B------:R-:W-:-:S05]  /*02b0*/  IADD3 R12, PT, PT, -R12, R17, RZ ;  /* 0x000000110c0c7210 */ /* 0x000fca0007ffe1ff */
[----:B------:R-:W-:Y:S01]  /*02c0*/  IMAD.IADD R9, R9, 0x1, R12 ;  /* 0x0000000109097824 */ /* 0x000fe200078e020c */
[----:B------:R1:W-:Y:S03]  /*02d0*/  STS [R4+0x10], R12 ;  /* 0x0000100c04007388 */ /* 0x0003e60000000800 */
[----:B------:R-:W-:Y:S01]  /*02e0*/  IMAD.IADD R10, R10, 0x1, R9 ;  /* 0x000000010a0a7824 */ /* 0x000fe200078e0209 */
[----:B------:R1:W-:Y:S04]  /*02f0*/  STS [R4+0x14], R9 ;  /* 0x0000140904007388 */ /* 0x0003e80000000800 */
[----:B------:R-:W-:Y:S01]  /*0300*/  IADD3 R11, PT, PT, R11, R10, RZ ;  /* 0x0000000a0b0b7210 */ /* 0x000fe20007ffe0ff */
[----:B------:R1:W-:Y:S04]  /*0310*/  STS [R4+0x18], R10 ;  /* 0x0000180a04007388 */ /* 0x0003e80000000800 */
        /* <DEDUP_REMOVED lines=8> */
[----:B------:R1:W-:Y:S02]  /*03a0*/  STS [R4+0x2c], R5 ;  /* 0x00002c0504007388 */ /* 0x0003e40000000800 */
.L_x_118:
[----:B------:R-:W-:Y:S05]  /*03b0*/  WARPSYNC.ALL ;  /* 0x0000000000007948 */ /* 0x000fea0003800000 */
[----:B------:R-:W-:Y:S06]  /*03c0*/  BAR.SYNC.DEFER_BLOCKING 0x0 ;  /* 0x0000000000007b1d */ /* 0x000fec0000010000 */
[----:B------:R-:W-:Y:S05]  /*03d0*/  @P1 EXIT ;  /* 0x000000000000194d */ /* 0x000fea0003800000 */
[----:B-1----:R-:W1:Y:S04]  /*03e0*/  LDS R5, [R0+0x10] ;  /* 0x0000100000057984 */ /* 0x002e680000000800 */
[----:B-1----:R-:W-:Y:S01]  /*03f0*/  STG.E desc[UR4][R2.64], R5 ;  /* 0x0000000502007986 */ /* 0x002fe2000c101904 */
[----:B------:R-:W-:Y:S05]  /*0400*/  EXIT ;  /* 0x000000000000794d */ /* 0x000fea0003800000 */
.L_x_119:
[----:B------:R-:W-:Y:S02]  /*0410*/  HFMA2 R20, -RZ, RZ, 0, 5.9604644775390625e-08 ;  /* 0x00000001ff147431 */ /* 0x000fe400000001ff */
[----:B------:R-:W-:Y:S01]  /*0420*/  IMAD.MOV.U32 R19, RZ, RZ, R12 ;  /* 0x000000ffff137224 */ /* 0x000fe200078e000c */
[----:B------:R-:W-:Y:S01]  /*0430*/  MOV R18, 0xffffffff ;  /* 0xffffffff00127802 */ /* 0x000fe20000000f00 */
[----:B------:R-:W-:-:S07]  /*0440*/  IMAD.MOV.U32 R21, RZ, RZ, RZ ;  /* 0x000000ffff157224 */ /* 0x000fce00078e00ff */
[----:B------:R-:W-:Y:S05]  /*0450*/  WARPSYNC.COLLECTIVE R18, `(.L_x_120) ;  /* 0x0000000012087348 */ /* 0x000fea0003c00000 */
[----:B------:R0:W1:Y:S02]  /*0460*/  SHFL.UP P0, R17, R19, R20, R21 ;  /* 0x0400001413117389 */ /* 0x0000640000000015 */
[----:B01----:R-:W-:Y:S05]  /*0470*/  ENDCOLLECTIVE ;  /* 0x000000000000791b */ /* 0x003fea0003800000 */
.L_x_120:
[----:B------:R-:W-:Y:S02]  /*0480*/  HFMA2 R20, -RZ, RZ, 0, 1.1920928955078125e-07 ;  /* 0x00000002ff147431 */ /* 0x000fe400000001ff */
[----:B------:R-:W-:-:S05]  /*0490*/  IMAD.MOV.U32 R13, RZ, RZ, R17 ;  /* 0x000000ffff0d7224 */ /* 0x000fca00078e0011 */
[----:B------:R-:W-:-:S05]  /*04a0*/  @P0 IADD3 R13, PT, PT, R12, R13, RZ ;  /* 0x0000000d0c0d0210 */ /* 0x000fca0007ffe0ff */
[----:B------:R-:W-:-:S07]  /*04b0*/  IMAD.MOV.U32 R19, RZ, RZ, R13 ;  /* 0x000000ffff137224 */ /* 0x000fce00078e000d */
[----:B------:R-:W-:Y:S05]  /*04c0*/  WARPSYNC.COLLECTIVE R18, `(.L_x_121) ;  /* 0x0000000012087348 */ /* 0x000fea0003c00000 */
[----:B------:R0:W1:Y:S02]  /*04d0*/  SHFL.UP P0, R17, R19, R20, R21 ;  /* 0x0400001413117389 */ /* 0x0000640000000015 */
[----:B01----:R-:W-:Y:S05]  /*04e0*/  ENDCOLLECTIVE ;  /* 0x000000000000791b */ /* 0x003fea0003800000 */
.L_x_121:
[----:B------:R-:W-:Y:S01]  /*04f0*/  MOV R20, 0x4 ;  /* 0x0000000400147802 */ /* 0x000fe20000000f00 */
[----:B------:R-:W-:-:S05]  /*0500*/  IMAD.MOV.U32 R14, RZ, RZ, R17 ;  /* 0x000000ffff0e7224 */ /* 0x000fca00078e0011 */
[----:B------:R-:W-:-:S05]  /*0510*/  @P0 IADD3 R14, PT, PT, R13, R14, RZ ;  /* 0x0000000e0d0e0210 */ /* 0x000fca0007ffe0ff */
[----:B------:R-:W-:-:S07]  /*0520*/  IMAD.MOV.U32 R19, RZ, RZ, R14 ;  /* 0x000000ffff137224 */ /* 0x000fce00078e000e */
[----:B------:R-:W-:Y:S05]  /*0530*/  WARPSYNC.COLLECTIVE R18, `(.L_x_122) ;  /* 0x0000000012087348 */ /* 0x000fea0003c00000 */
[----:B------:R0:W1:Y:S02]  /*0540*/  SHFL.UP P0, R17, R19, R20, R21 ;  /* 0x0400001413117389 */ /* 0x0000640000000015 */
[----:B01----:R-:W-:Y:S05]  /*0550*/  ENDCOLLECTIVE ;  /* 0x000000000000791b */ /* 0x003fea0003800000 */
.L_x_122:
[----:B------:R-:W-:Y:S02]  /*0560*/  HFMA2 R20, -RZ, RZ, 0, 4.76837158203125e-07 ;  /* 0x00000008ff147431 */ /* 0x000fe400000001ff */
[----:B------:R-:W-:-:S05]  /*0570*/  IMAD.MOV.U32 R15, RZ, RZ, R17 ;  /* 0x000000ffff0f7224 */ /* 0x000fca00078e0011 */
[----:B------:R-:W-:-:S05]  /*0580*/  @P0 IADD3 R15, PT, PT, R14, R15, RZ ;  /* 0x0000000f0e0f0210 */ /* 0x000fca0007ffe0ff */
[----:B------:R-:W-:-:S07]  /*0590*/  IMAD.MOV.U32 R19, RZ, RZ, R15 ;  /* 0x000000ffff137224 */ /* 0x000fce00078e000f */
[----:B------:R-:W-:Y:S05]  /*05a0*/  WARPSYNC.COLLECTIVE R18, `(.L_x_123) ;  /* 0x0000000012087348 */ /* 0x000fea0003c00000 */
[----:B------:R0:W1:Y:S02]  /*05b0*/  SHFL.UP P0, R17, R19, R20, R21 ;  /* 0x0400001413117389 */ /* 0x0000640000000015 */
[----:B01----:R-:W-:Y:S05]  /*05c0*/  ENDCOLLECTIVE ;  /* 0x000000000000791b */ /* 0x003fea0003800000 */
.L_x_123:
[----:B------:R-:W-:Y:S01]  /*05d0*/  MOV R20, 0x10 ;  /* 0x0000001000147802 */ /* 0x000fe20000000f00 */
[----:B------:R-:W-:-:S05]  /*05e0*/  IMAD.MOV.U32 R16, RZ, RZ, R17 ;  /* 0x000000ffff107224 */ /* 0x000fca00078e0011 */
[----:B------:R-:W-:-:S05]  /*05f0*/  @P0 IADD3 R16, PT, PT, R15, R16, RZ ;  /* 0x000000100f100210 */ /* 0x000fca0007ffe0ff */
[----:B------:R-:W-:-:S07]  /*0600*/  IMAD.MOV.U32 R19, RZ, RZ, R16 ;  /* 0x000000ffff137224 */ /* 0x000fce00078e0010 */
[----:B------:R-:W-:Y:S05]  /*0610*/  WARPSYNC.COLLECTIVE R18, `(.L_x_124) ;  /* 0x0000000012087348 */ /* 0x000fea0003c00000 */
[----:B------:R0:W1:Y:S02]  /*0620*/  SHFL.UP P0, R17, R19, R20, R21 ;  /* 0x0400001413117389 */ /* 0x0000640000000015 */
[----:B01----:R-:W-:Y:S05]  /*0630*/  ENDCOLLECTIVE ;  /* 0x000000000000791b */ /* 0x003fea0003800000 */
.L_x_124:
[----:B------:R-:W-:Y:S05]  /*0640*/  BRA `(.L_x_125) ;  /* 0xfffffffc00147947 */ /* 0x000fea000383ffff */
.L_x_126:
        /* <DEDUP_REMOVED lines=11> */
.L_x_218:


//--------------------- .text._ZN3cub18CUB_300001_SM_10006detail10radix_sort30DeviceRadixSortHistogramKernelINS1_5radix10policy_hubIfNS0_8NullTypeEjE10Policy1000ELNS0_9SortOrderE0EfjNS1_21identity_decomposer_tEEEvPT2_PKT1_SB_iiT3_ --------------------------
	.section	.text._ZN3cub18CUB_300001_SM_10006detail10radix_sort30DeviceRadixSortHistogramKernelINS1_5radix10policy_hubIfNS0_8NullTypeEjE10Policy1000ELNS0_9SortOrderE0EfjNS1_21identity_decomposer_tEEEvPT2_PKT1_SB_iiT3_,"ax",@progbits
	.align	128
        .global         _ZN3cub18CUB_300001_SM_10006detail10radix_sort30DeviceRadixSortHistogramKernelINS1_5radix10policy_hubIfNS0_8NullTypeEjE10Policy1000ELNS0_9SortOrderE0EfjNS1_21identity_decomposer_tEEEvPT2_PKT1_SB_iiT3_
        .type           _ZN3cub18CUB_300001_SM_10006detail10radix_sort30DeviceRadixSortHistogramKernelINS1_5radix10policy_hubIfNS0_8NullTypeEjE10Policy1000ELNS0_9SortOrderE0EfjNS1_21identity_decomposer_tEEEvPT2_PKT1_SB_iiT3_,@function
        .size           _ZN3cub18CUB_300001_SM_10006detail10radix_sort30DeviceRadixSortHistogramKernelINS1_5radix10policy_hubIfNS0_8NullTypeEjE10Policy1000ELNS0_9SortOrderE0EfjNS1_21identity_decomposer_tEEEvPT2_PKT1_SB_iiT3_,(.L_x_219 - _ZN3cub18CUB_300001_SM_10006detail10radix_sort30DeviceRadixSortHistogramKernelINS1_5radix10policy_hubIfNS0_8NullTypeEjE10Policy1000ELNS0_9SortOrderE0EfjNS1_21identity_decomposer_tEEEvPT2_PKT1_SB_iiT3_)
        .other          _ZN3cub18CUB_300001_SM_10006detail10radix_sort30DeviceRadixSortHistogramKernelINS1_5radix10policy_hubIfNS0_8NullTypeEjE10Policy1000ELNS0_9SortOrderE0EfjNS1_21identity_decomposer_tEEEvPT2_PKT1_SB_iiT3_,@"STO_CUDA_ENTRY STV_DEFAULT"
_ZN3cub18CUB_300001_SM_10006detail10radix_sort30DeviceRadixSortHistogramKernelINS1_5radix10policy_hubIfNS0_8NullTypeEjE10Policy1000ELNS0_9SortOrderE0EfjNS1_21identity_decomposer_tEEEvPT2_PKT1_SB_iiT3_:
.text._ZN3cub18CUB_300001_SM_10006detail10radix_sort30DeviceRadixSortHistogramKernelINS1_5radix10policy_hubIfNS0_8NullTypeEjE10Policy1000ELNS0_9SortOrderE0EfjNS1_21identity_decomposer_tEEEvPT2_PKT1_SB_iiT3_:
[----:B------:R-:W-:Y:S01]  /*0000*/  LDC R1, c[0x0][0x37c] ;  /* 0x0000df00ff017b82 */ /* 0x000fe20000000800 */
[----:B------:R-:W0:Y:S02]  /*0010*/  LDCU UR4, c[0x0][0x390] ;  /* 0x00007200ff0477ac */ /* 0x000e240008000800 */
[----:B0-----:R-:W-:-:S13]  /*0020*/  ISETP.NE.AND P0, PT, RZ, UR4, PT ;  /* 0x00000004ff007c0c */ /* 0x001fda000bf05270 */
[----:B------:R-:W-:Y:S05]  /*0030*/  @!P0 EXIT ;  /* 0x000000000000894d */ /* 0x000fea0003800000 */
[----:B------:R-:W0:Y:S01]  /*0040*/  LDCU UR4, c[0x0][0x398] ;  /* 0x00007300ff0477ac */ /* 0x000e220008000800 */
[----:B------:R-:W1:Y:S01]  /*0050*/  S2R R0, SR_TID.X ;  /* 0x0000000000007919 */ /* 0x000e620000002100 */
[----:B------:R-:W2:Y:S01]  /*0060*/  S2UR UR6, SR_CTAID.X ;  /* 0x00000000000679c3 */ /* 0x000ea20000002500 */
[----:B------:R-:W0:Y:S01]  /*0070*/  LDCU UR5, c[0x0][0x394] ;  /* 0x00007280ff0577ac */ /* 0x000e220008000800 */
[----:B------:R-:W3:Y:S01]  /*0080*/  LDCU.64 UR16, c[0x0][0x358] ;  /* 0x00006b00ff1077ac */ /* 0x000ee20008000a00 */
[----:B------:R-:W4:Y:S01]  /*0090*/  LDCU UR15, c[0x0][0x370] ;  /* 0x00006e00ff0f77ac */ /* 0x000f220008000800 */
[----:B0-----:R-:W-:-:S04]  /*00a0*/  UIADD3 UR4, UPT, UPT, UR4, 0x7, -UR5 ;  /* 0x0000000704047890 */ /* 0x001fc8000fffe805 */
[----:B------:R-:W-:Y:S02]  /*00b0*/  UISETP.GE.AND UP0, UPT, UR4, 0x8, UPT ;  /* 0x000000080400788c */ /* 0x000fe4000bf06270 */
[----:B------:R-:W-:Y:S02]  /*00c0*/  USHF.R.S32.HI UR5, URZ, 0x1f, UR4 ;  /* 0x0000001fff057899 */ /* 0x000fe40008011404 */
[----:B--2---:R-:W-:Y:S02]  /*00d0*/  USHF.L.U32 UR6, UR6, 0xb, URZ ;  /* 0x0000000b06067899 */ /* 0x004fe400080006ff */
[----:B------:R-:W-:Y:S01]  /*00e0*/  PLOP3.LUT P0, PT, PT, PT, UP0, 0x80, 0x8 ;  /* 0x000000000008781c */ /* 0x000fe20003f0f008 */
[----:B------:R-:W-:Y:S01]  /*00f0*/  ULEA.HI UR5, UR5, UR4, URZ, 0x3 ;  /* 0x0000000405057291 */ /* 0x000fe2000f8f18ff */
[C---:B-1----:R-:W-:Y:S02]  /*0100*/  VIADD R20, R0.reuse, 0x300 ;  /* 0x0000030000147836 */ /* 0x042fe40000000000 */
[C---:B------:R-:W-:Y:S01]  /*0110*/  ISETP.GT.U32.OR P0, PT, R0.reuse, 0xff, !P0 ;  /* 0x000000ff0000780c */ /* 0x040fe20004704470 */
[----:B------:R-:W-:Y:S01]  /*0120*/  USHF.R.S32.HI UR5, URZ, 0x3, UR5 ;  /* 0x00000003ff057899 */ /* 0x000fe20008011405 */
[C---:B------:R-:W-:Y:S01]  /*0130*/  VIADD R21, R0.reuse, 0x500 ;  /* 0x0000050000157836 */ /* 0x040fe20000000000 */
[----:B------:R-:W-:Y:S01]  /*0140*/  UMOV UR4, URZ ;  /* 0x000000ff00047c82 */ /* 0x000fe20008000000 */
[----:B------:R-:W-:Y:S01]  /*0150*/  P2R R23, PR, RZ, 0x1 ;  /* 0x00000001ff177803 */ /* 0x000fe20000000000 */
[----:B------:R-:W-:Y:S01]  /*0160*/  VIADD R22, R0, 0x780 ;  /* 0x0000078000167836 */ /* 0x000fe20000000000 */
[----:B------:R-:W-:-:S02]  /*0170*/  UIADD3 UR11, UPT, UPT, UR5, -0x1, URZ ;  /* 0xffffffff050b7890 */ /* 0x000fc4000fffe0ff */
[----:B------:R-:W-:Y:S02]  /*0180*/  ULOP3.LUT UR12, UR5, 0x7, URZ, 0xc0, !UPT ;  /* 0x00000007050c7892 */ /* 0x000fe4000f8ec0ff */
[----:B---34-:R-:W-:-:S12]  /*0190*/  ULOP3.LUT UR7, UR5, 0x3, URZ, 0xc0, !UPT ;  /* 0x0000000305077892 */ /* 0x018fd8000f8ec0ff */
.L_x_210:
[----:B------:R-:W-:Y:S01]  /*01a0*/  ISETP.NE.AND P0, PT, R23, RZ, PT ;  /* 0x000000ff1700720c */ /* 0x000fe20003f05270 */
[----:B------:R-:W-:-:S12]  /*01b0*/  BSSY.RECONVERGENT B0, `(.L_x_127) ;  /* 0x0000087000007945 */ /* 0x000fd80003800200 */
[----:B0-2345:R-:W-:Y:S05]  /*01c0*/  @P0 BRA `(.L_x_128) ;  /* 0x0000000800140947 */ /* 0x03dfea0003800000 */
[----:B------:R-:W0:Y:S01]  /*01d0*/  LDC R2, c[0x0][0x398] ;  /* 0x0000e600ff027b82 */ /* 0x000e220000000800 */
[----:B------:R-:W-:Y:S01]  /*01e0*/  IMAD.U32 R4, RZ, RZ, UR11 ;  /* 0x0000000bff047e24 */ /* 0x000fe2000f8e00ff */
[----:B------:R-:W-:-:S04]  /*01f0*/  UMOV UR5, 0x400 ;  /* 0x0000040000057882 */ /* 0x000fc80000000000 */
[----:B------:R-:W-:Y:S02]  /*0200*/  ISETP.GE.U32.AND P0, PT, R4, 0xf, PT ;  /* 0x0000000f0400780c */ /* 0x000fe40003f06070 */
[----:B------:R-:W0:Y:S08]  /*0210*/  LDC R3, c[0x0][0x394] ;  /* 0x0000e500ff037b82 */ /* 0x000e300000000800 */
[----:B------:R-:W1:Y:S01]  /*0220*/  S2UR UR8, SR_CgaCtaId ;  /* 0x00000000000879c3 */ /* 0x000e620000008800 */
[----:B0-----:R-:W-:-:S04]  /*0230*/  IADD3 R2, PT, PT, R2, 0x7, -R3 ;  /* 0x0000000702027810 */ /* 0x001fc80007ffe803 */
[----:B------:R-:W-:Y:S01]  /*0240*/  SHF.R.S32.HI R3, RZ, 0x1f, R2 ;  /* 0x0000001fff037819 */ /* 0x000fe20000011402 */
[----:B-1----:R-:W-:-:S03]  /*0250*/  ULEA UR5, UR8, UR5, 0x18 ;  /* 0x0000000508057291 */ /* 0x002fc6000f8ec0ff */
[----:B------:R-:W-:Y:S01]  /*0260*/  LEA.HI R3, R3, R2, RZ, 0x3 ;  /* 0x0000000203037211 */ /* 0x000fe200078f18ff */
[----:B------:R-:W-:-:S03]  /*0270*/  IMAD.MOV.U32 R2, RZ, RZ, RZ ;  /* 0x000000ffff027224 */ /* 0x000fc600078e00ff */
[----:B------:R-:W-:Y:S02]  /*0280*/  SHF.R.S32.HI R4, RZ, 0x3, R3 ;  /* 0x00000003ff047819 */ /* 0x000fe40000011403 */
[----:B------:R-:W-:Y:S02]  /*0290*/  LEA R7, R0, UR5, 0x2 ;  /* 0x0000000500077c11 */ /* 0x000fe4000f8e10ff */
[----:B------:R-:W-:Y:S01]  /*02a0*/  LOP3.LUT R5, R4, 0xffffff0, RZ, 0xc0, !PT ;  /* 0x0ffffff004057812 */ /* 0x000fe200078ec0ff */
[----:B------:R-:W-:Y:S06]  /*02b0*/  @!P0 BRA `(.L_x_129) ;  /* 0x00000000005c8947 */ /* 0x000fec0003800000 */
[----:B------:R-:W-:Y:S02]  /*02c0*/  IMAD.MOV R3, RZ, RZ, -R5 ;  /* 0x000000ffff037224 */ /* 0x000fe400078e0a05 */
[----:B------:R-:W-:-:S07]  /*02d0*/  VIADD R2, R7, 0x2000 ;  /* 0x0000200007027836 */ /* 0x000fce0000000000 */
.L_x_130:
[----:B------:R-:W-:Y:S01]  /*02e0*/  VIADD R3, R3, 0x10 ;  /* 0x0000001003037836 */ /* 0x000fe20000000000 */
[----:B------:R-:W-:Y:S04]  /*02f0*/  STS [R2+-0x2000], RZ ;  /* 0xffe000ff02007388 */ /* 0x000fe80000000800 */
        /* <DEDUP_REMOVED lines=18> */
[----:B------:R-:W-:-:S07]  /*0420*/  IMAD.MOV.U32 R2, RZ, RZ, R5 ;  /* 0x000000ffff027224 */ /* 0x000fce00078e0005 */
.L_x_129:
[----:B------:R-:W-:Y:S01]  /*0430*/  LOP3.LUT R4, R4, 0xf, RZ, 0xc0, !PT ;  /* 0x0000000f04047812 */ /* 0x000fe200078ec0ff */
[----:B------:R-:W-:-:S03]  /*0440*/  IMAD.U32 R3, RZ, RZ, UR12 ;  /* 0x0000000cff037e24 */ /* 0x000fc6000f8e00ff */
[C---:B------:R-:W-:Y:S01]  /*0450*/  ISETP.NE.AND P1, PT, R4.reuse, RZ, PT ;  /* 0x000000ff0400720c */ /* 0x040fe20003f25270 */
[----:B------:R-:W-:Y:S02]  /*0460*/  VIADD R6, R4, 0xffffffff ;  /* 0xffffffff04067836 */ /* 0x000fe40000000000 */
[----:B------:R-:W-:-:S10]  /*0470*/  VIADD R4, R3, 0xffffffff ;  /* 0xffffffff03047836 */ /* 0x000fd40000000000 */
[----:B------:R-:W-:Y:S05]  /*0480*/  @!P1 BRA `(.L_x_131) ;  /* 0x00000000007c9947 */ /* 0x000fea0003800000 */
[----:B------:R-:W-:Y:S01]  /*0490*/  ISETP.GE.U32.AND P2, PT, R6, 0x7, PT ;  /* 0x000000070600780c */ /* 0x000fe20003f46070 */
[----:B------:R-:W-:-:S12]  /*04a0*/  UISETP.NE.AND UP0, UPT, UR12, URZ, UPT ;  /* 0x000000ff0c00728c */ /* 0x000fd8000bf05270 */
[----:B------:R-:W-:Y:S05]  /*04b0*/  @!P2 BRA `(.L_x_132) ;  /* 0x000000000028a947 */ /* 0x000fea0003800000 */
        /* <DEDUP_REMOVED lines=10> */
.L_x_132:
[----:B------:R-:W-:Y:S05]  /*0560*/  BRA.U !UP0, `(.L_x_131) ;  /* 0x0000000108447547 */ /* 0x000fea000b800000 */
[----:B------:R-:W-:Y:S01]  /*0570*/  ISETP.GE.U32.AND P2, PT, R4, 0x3, PT ;  /* 0x000000030400780c */ /* 0x000fe20003f46070 */
[----:B------:R-:W-:-:S12]  /*0580*/  UISETP.NE.AND UP0, UPT, UR7, URZ, UPT ;  /* 0x000000ff0700728c */ /* 0x000fd8000bf05270 */
[C---:B0-----:R-:W-:Y:S02]  /*0590*/  @P2 IMAD R3, R2.reuse, 0x400, R7 ;  /* 0x0000040002032824 */ /* 0x041fe400078e0207 */
[----:B------:R-:W-:-:S03]  /*05a0*/  @P2 VIADD R2, R2, 0x4 ;  /* 0x0000000402022836 */ /* 0x000fc60000000000 */
[----:B------:R1:W-:Y:S04]  /*05b0*/  @P2 STS [R3], RZ ;  /* 0x000000ff03002388 */ /* 0x0003e80000000800 */
[----:B------:R1:W-:Y:S04]  /*05c0*/  @P2 STS [R3+0x400], RZ ;  /* 0x000400ff03002388 */ /* 0x0003e80000000800 */
[----:B------:R1:W-:Y:S04]  /*05d0*/  @P2 STS [R3+0x800], RZ ;  /* 0x000800ff03002388 */ /* 0x0003e80000000800 */
[----:B------:R1:W-:Y:S01]  /*05e0*/  @P2 STS [R3+0xc00], RZ ;  /* 0x000c00ff03002388 */ /* 0x0003e20000000800 */
[----:B------:R-:W-:Y:S05]  /*05f0*/  BRA.U !UP0, `(.L_x_131) ;  /* 0x0000000108207547 */ /* 0x000fea000b800000 */
[----:B------:R-:W-:Y:S01]  /*0600*/  IMAD R2, R2, 0x400, R7 ;  /* 0x0000040002027824 */ /* 0x000fe200078e0207 */
[----:B------:R-:W-:-:S04]  /*0610*/  UISETP.NE.AND UP0, UPT, UR7, 0x1, UPT ;  /* 0x000000010700788c */ /* 0x000fc8000bf05270 */
[----:B------:R2:W-:Y:S05]  /*0620*/  STS [R2], RZ ;  /* 0x000000ff02007388 */ /* 0x0005ea0000000800 */
[----:B------:R-:W-:Y:S05]  /*0630*/  BRA.U !UP0, `(.L_x_131) ;  /* 0x0000000108107547 */ /* 0x000fea000b800000 */
[----:B------:R-:W-:Y:S01]  /*0640*/  UISETP.NE.AND UP0, UPT, UR7, 0x2, UPT ;  /* 0x000000020700788c */ /* 0x000fe2000bf05270 */
[----:B------:R3:W-:Y:S05]  /*0650*/  STS [R2+0x400], RZ ;  /* 0x000400ff02007388 */ /* 0x0007ea0000000800 */
[----:B------:R-:W-:-:S13]  /*0660*/  PLOP3.LUT P2, PT, PT, PT, UP0, 0x80, 0x8 ;  /* 0x000000000008781c */ /* 0x000fda0003f4f008 */
[----:B------:R3:W-:Y:S02]  /*0670*/  @P2 STS [R2+0x800], RZ ;  /* 0x000800ff02002388 */ /* 0x0007e40000000800 */
.L_x_131:
[----:B------:R-:W-:-:S13]  /*0680*/  ISETP.GT.U32.AND P2, PT, R0, 0x7f, PT ;  /* 0x0000007f0000780c */ /* 0x000fda0003f44070 */
[----:B------:R-:W-:Y:S05]  /*0690*/  @P2 BRA `(.L_x_128) ;  /* 0x0000000000e02947 */ /* 0x000fea0003800000 */
[----:B--23--:R-:W-:Y:S01]  /*06a0*/  IMAD.MOV.U32 R2, RZ, RZ, RZ ;  /* 0x000000ffff027224 */ /* 0x00cfe200078e00ff */
[----:B------:R-:W-:Y:S06]  /*06b0*/  @!P0 BRA `(.L_x_133) ;  /* 0x0000000000588947 */ /* 0x000fec0003800000 */
[----:B------:R-:W-:-:S07]  /*06c0*/  IMAD.MOV.U32 R2, RZ, RZ, RZ ;  /* 0x000000ffff027224 */ /* 0x000fce00078e00ff */
.L_x_134:
[C---:B012---:R-:W-:Y:S02]  /*06d0*/  IMAD R3, R2.reuse, 0x400, R7 ;  /* 0x0000040002037824 */ /* 0x047fe400078e0207 */
[----:B------:R-:W-:-:S03]  /*06e0*/  VIADD R2, R2, 0x10 ;  /* 0x0000001002027836 */ /* 0x000fc60000000000 */
[----:B------:R2:W-:Y:S02]  /*06f0*/  STS [R3+0x200], RZ ;  /* 0x000200ff03007388 */ /* 0x0005e40000000800 */
[----:B------:R-:W-:Y:S02]  /*0700*/  ISETP.NE.AND P0, PT, R2, R5, PT ;  /* 0x000000050200720c */ /* 0x000fe40003f05270 */
[----:B------:R2:W-:Y:S04]  /*0710*/  STS [R3+0x600], RZ ;  /* 0x000600ff03007388 */ /* 0x0005e80000000800 */
        /* <DEDUP_REMOVED lines=13> */
[----:B------:R2:W-:Y:S01]  /*07f0*/  STS [R3+0x3e00], RZ ;  /* 0x003e00ff03007388 */ /* 0x0005e20000000800 */
[----:B------:R-:W-:Y:S05]  /*0800*/  @P0 BRA `(.L_x_134) ;  /* 0xfffffffc00b00947 */ /* 0x000fea000383ffff */
[----:B------:R-:W-:-:S07]  /*0810*/  IMAD.MOV.U32 R2, RZ, RZ, R5 ;  /* 0x000000ffff027224 */ /* 0x000fce00078e0005 */
.L_x_133:
[----:B------:R-:W-:Y:S05]  /*0820*/  @!P1 BRA `(.L_x_128) ;  /* 0x00000000007c9947 */ /* 0x000fea0003800000 */
[----:B------:R-:W-:Y:S01]  /*0830*/  ISETP.GE.U32.AND P0, PT, R6, 0x7, PT ;  /* 0x000000070600780c */ /* 0x000fe20003f06070 */
[----:B------:R-:W-:-:S12]  /*0840*/  UISETP.NE.AND UP0, UPT, UR12, URZ, UPT ;  /* 0x000000ff0c00728c */ /* 0x000fd8000bf05270 */
[----:B------:R-:W-:Y:S05]  /*0850*/  @!P0 BRA `(.L_x_135) ;  /* 0x0000000000288947 */ /* 0x000fea0003800000 */
[C---:B012---:R-:W-:Y:S02]  /*0860*/  IMAD R3, R2.reuse, 0x400, R7 ;  /* 0x0000040002037824 */ /* 0x047fe400078e0207 */
[----:B------:R-:W-:-:S03]  /*0870*/  VIADD R2, R2, 0x8 ;  /* 0x0000000802027836 */ /* 0x000fc60000000000 */
[----:B------:R3:W-:Y:S04]  /*0880*/  STS [R3+0x200], RZ ;  /* 0x000200ff03007388 */ /* 0x0007e80000000800 */
[----:B------:R3:W-:Y:S04]  /*0890*/  STS [R3+0x600], RZ ;  /* 0x000600ff03007388 */ /* 0x0007e80000000800 */
[----:B------:R3:W-:Y:S04]  /*08a0*/  STS [R3+0xa00], RZ ;  /* 0x000a00ff03007388 */ /* 0x0007e80000000800 */
[----:B------:R3:W-:Y:S04]  /*08b0*/  STS [R3+0xe00], RZ ;  /* 0x000e00ff03007388 */ /* 0x0007e80000000800 */
[----:B------:R3:W-:Y:S04]  /*08c0*/  STS [R3+0x1200], RZ ;  /* 0x001200ff03007388 */ /* 0x0007e80000000800 */
[----:B------:R3:W-:Y:S04]  /*08d0*/  STS [R3+0x1600], RZ ;  /* 0x001600ff03007388 */ /* 0x0007e80000000800 */
[----:B------:R3:W-:Y:S04]  /*08e0*/  STS [R3+0x1a00], RZ ;  /* 0x001a00ff03007388 */ /* 0x0007e80000000800 */
[----:B------:R3:W-:Y:S02]  /*08f0*/  STS [R3+0x1e00], RZ ;  /* 0x001e00ff03007388 */ /* 0x0007e40000000800 */
.L_x_135:
[----:B------:R-:W-:Y:S05]  /*0900*/  BRA.U !UP0, `(.L_x_128) ;  /* 0x0000000108447547 */ /* 0x000fea000b800000 */
[----:B------:R-:W-:Y:S01]  /*0910*/  ISETP.GE.U32.AND P0, PT, R4, 0x3, PT ;  /* 0x000000030400780c */ /* 0x000fe20003f06070 */
[----:B------:R-:W-:-:S12]  /*0920*/  UISETP.NE.AND UP0, UPT, UR7, URZ, UPT ;  /* 0x000000ff0700728c */ /* 0x000fd8000bf05270 */
[C---:B0123--:R-:W-:Y:S02]  /*0930*/  @P0 IMAD R3, R2.reuse, 0x400, R7 ;  /* 0x0000040002030824 */ /* 0x04ffe400078e0207 */
[----:B------:R-:W-:-:S03]  /*0940*/  @P0 VIADD R2, R2, 0x4 ;  /* 0x0000000402020836 */ /* 0x000fc60000000000 */
[----:B------:R4:W-:Y:S04]  /*0950*/  @P0 STS [R3+0x200], RZ ;  /* 0x000200ff03000388 */ /* 0x0009e80000000800 */
[----:B------:R4:W-:Y:S04]  /*0960*/  @P0 STS [R3+0x600], RZ ;  /* 0x000600ff03000388 */ /* 0x0009e80000000800 */
[----:B------:R4:W-:Y:S04]  /*0970*/  @P0 STS [R3+0xa00], RZ ;  /* 0x000a00ff03000388 */ /* 0x0009e80000000800 */
[----:B------:R4:W-:Y:S01]  /*0980*/  @P0 STS [R3+0xe00], RZ ;  /* 0x000e00ff03000388 */ /* 0x0009e20000000800 */
[----:B------:R-:W-:Y:S05]  /*0990*/  BRA.U !UP0, `(.L_x_128) ;  /* 0x0000000108207547 */ /* 0x000fea000b800000 */
[----:B------:R-:W-:Y:S01]  /*09a0*/  IMAD R2, R2, 0x400, R7 ;  /* 0x0000040002027824 */ /* 0x000fe200078e0207 */
[----:B------:R-:W-:-:S04]  /*09b0*/  UISETP.NE.AND UP0, UPT, UR7, 0x1, UPT ;  /* 0x000000010700788c */ /* 0x000fc8000bf05270 */
[----:B------:R0:W-:Y:S05]  /*09c0*/  STS [R2+0x200], RZ ;  /* 0x000200ff02007388 */ /* 0x0001ea0000000800 */
[----:B------:R-:W-:Y:S05]  /*09d0*/  BRA.U !UP0, `(.L_x_128) ;  /* 0x0000000108107547 */ /* 0x000fea000b800000 */
[----:B------:R-:W-:Y:S01]  /*09e0*/  UISETP.NE.AND UP0, UPT, UR7, 0x2, UPT ;  /* 0x000000020700788c */ /* 0x000fe2000bf05270 */
[----:B------:R1:W-:Y:S05]  /*09f0*/  STS [R2+0x600], RZ ;  /* 0x000600ff02007388 */ /* 0x0003ea0000000800 */
[----:B------:R-:W-:-:S13]  /*0a00*/  PLOP3.LUT P0, PT, PT, PT, UP0, 0x80, 0x8 ;  /* 0x000000000008781c */ /* 0x000fda0003f0f008 */
[----:B------:R1:W-:Y:S02]  /*0a10*/  @P0 STS [R2+0xa00], RZ ;  /* 0x000a00ff02000388 */ /* 0x0003e40000000800 */
.L_x_128:
[----:B------:R-:W-:Y:S05]  /*0a20*/  BSYNC.RECONVERGENT B0 ;  /* 0x0000000000007941 */ /* 0x000fea0003800200 */
.L_x_127:
[----:B------:R-:W-:Y:S06]  /*0a30*/  BAR.SYNC.DEFER_BLOCKING 0x0 ;  /* 0x0000000000007b1d */ /* 0x000fec0000010000 */
[----:B------:R-:W5:Y:S02]  /*0a40*/  LDCU UR5, c[0x0][0x390] ;  /* 0x00007200ff0577ac */ /* 0x000f640008000800 */
[----:B-----5:R-:W-:-:S04]  /*0a50*/  UIMAD UR5, UR4, -0x40000000, UR5 ;  /* 0xc0000000040578a4 */ /* 0x020fc8000f8e0205 */
[----:B------:R-:W-:-:S04]  /*0a60*/  UISETP.LT.U32.AND UP0, UPT, UR5, 0x40000000, UPT ;  /* 0x400000000500788c */ /* 0x000fc8000bf01070 */
[----:B------:R-:W-:-:S04]  /*0a70*/  USEL UR9, UR5, 0x40000000, UP0 ;  /* 0x4000000005097887 */ /* 0x000fc80008000000 */
[----:B------:R-:W-:Y:S01]  /*0a80*/  UISETP.GE.U32.AND UP0, UPT, UR6, UR9, UPT ;  /* 0x000000090600728c */ /* 0x000fe2000bf06070 */
[----:B------:R-:W-:Y:S08]  /*0a90*/  BAR.SYNC.DEFER_BLOCKING 0x0 ;  /* 0x0000000000007b1d */ /* 0x000ff00000010000 */
[----:B------:R-:W-:Y:S05]  /*0aa0*/  BRA.U UP0, `(.L_x_136) ;  /* 0x0000000d00f87547 */ /* 0x000fea000b800000 */
[----:B------:R-:W-:-:S05]  /*0ab0*/  UMOV UR8, UR6 ;  /* 0x0000000600087c82 */ /* 0x000fca0008000000 */
.L_x_141:
[----:B-----5:R-:W5:Y:S01]  /*0ac0*/  LDCU UR5, c[0x0][0x390] ;  /* 0x00007200ff0577ac */ /* 0x020f620008000800 */
[----:B------:R-:W-:Y:S02]  /*0ad0*/  ULEA UR10, UR4, UR8, 0x1e ;  /* 0x00000008040a7291 */ /* 0x000fe4000f8ef0ff */
[----:B------:R-:W-:-:S04]  /*0ae0*/  ULEA UR8, UR15, UR8, 0xb ;  /* 0x000000080f087291 */ /* 0x000fc8000f8e58ff */
[----:B------:R-:W-:Y:S02]  /*0af0*/  UISETP.GE.U32.AND UP1, UPT, UR8, UR9, UPT ;  /* 0x000000090800728c */ /* 0x000fe4000bf26070 */
[----:B-----5:R-:W-:-:S04]  /*0b00*/  UIADD3 UR5, UPT, UPT, -UR10, UR5, URZ ;  /* 0x000000050a057290 */ /* 0x020fc8000fffe1ff */
[----:B------:R-:W-:-:S09]  /*0b10*/  UISETP.GE.U32.AND UP0, UPT, UR5, 0x800, UPT ;  /* 0x000008000500788c */ /* 0x000fd2000bf06070 */
[----:B-1----:R-:W-:Y:S05]  /*0b20*/  BRA.U !UP0, `(.L_x_137) ;  /* 0x0000000108507547 */ /* 0x002fea000b800000 */
[----:B------:R-:W0:Y:S02]  /*0b30*/  LDC.64 R8, c[0x0][0x388] ;  /* 0x0000e200ff087b82 */ /* 0x000e240000000a00 */
[----:B01234-:R-:W-:-:S04]  /*0b40*/  VIADD R3, R0, UR10 ;  /* 0x0000000a00037c36 */ /* 0x01ffc80008000000 */
[----:B------:R-:W-:-:S05]  /*0b50*/  IMAD.WIDE.U32 R8, R3, 0x4, R8 ;  /* 0x0000000403087825 */ /* 0x000fca00078e0008 */
        /* <DEDUP_REMOVED lines=17> */
.L_x_137:
[----:B------:R-:W4:Y:S01]  /*0c70*/  LDC.64 R8, c[0x0][0x388] ;  /* 0x0000e200ff087b82 */ /* 0x000f220000000a00 */
[C---:B0123--:R-:W-:Y:S01]  /*0c80*/  VIADD R2, R0.reuse, 0x80 ;  /* 0x0000008000027836 */ /* 0x04ffe20000000000 */
[C---:B------:R-:W-:Y:S01]  /*0c90*/  ISETP.GE.AND P1, PT, R0.reuse, UR5, PT ;  /* 0x0000000500007c0c */ /* 0x040fe2000bf26270 */
[C---:B------:R-:W-:Y:S02]  /*0ca0*/  VIADD R5, R0.reuse, 0x100 ;  /* 0x0000010000057836 */ /* 0x040fe40000000000 */
[----:B------:R-:W-:Y:S01]  /*0cb0*/  VIADD R4, R0, 0x180 ;  /* 0x0000018000047836 */ /* 0x000fe20000000000 */
[----:B------:R-:W-:Y:S01]  /*0cc0*/  ISETP.GE.AND P2, PT, R2, UR5, PT ;  /* 0x0000000502007c0c */ /* 0x000fe2000bf46270 */
[C---:B----4-:R-:W-:Y:S01]  /*0cd0*/  VIADD R3, R0.reuse, UR10 ;  /* 0x0000000a00037c36 */ /* 0x050fe20008000000 */
[----:B------:R-:W-:Y:S01]  /*0ce0*/  ISETP.GE.AND P3, PT, R5, UR5, PT ;  /* 0x0000000505007c0c */ /* 0x000fe2000bf66270 */
[----:B------:R-:W-:Y:S01]  /*0cf0*/  VIADD R2, R0, 0x200 ;  /* 0x0000020000027836 */ /* 0x000fe20000000000 */
[----:B------:R-:W-:Y:S01]  /*0d00*/  ISETP.GE.AND P4, PT, R4, UR5, PT ;  /* 0x0000000504007c0c */ /* 0x000fe2000bf86270 */
[----:B------:R-:W-:-:S02]  /*0d10*/  IMAD.MOV.U32 R16, RZ, RZ, 0x7fffffff ;  /* 0x7fffffffff107424 */ /* 0x000fc400078e00ff */
[----:B------:R-:W-:Y:S01]  /*0d20*/  IMAD.MOV.U32 R11, RZ, RZ, 0x7fffffff ;  /* 0x7fffffffff0b7424 */ /* 0x000fe200078e00ff */
[----:B------:R-:W-:Y:S01]  /*0d30*/  ISETP.GE.AND P5, PT, R2, UR5, PT ;  /* 0x0000000502007c0c */ /* 0x000fe2000bfa6270 */
[----:B------:R-:W-:Y:S02]  /*0d40*/  VIADD R2, R0, 0x380 ;  /* 0x0000038000027836 */ /* 0x000fe40000000000 */
[----:B------:R-:W-:Y:S02]  /*0d50*/  IMAD.MOV.U32 R12, RZ, RZ, 0x7fffffff ;  /* 0x7fffffffff0c7424 */ /* 0x000fe400078e00ff */
[----:B------:R-:W-:Y:S02]  /*0d60*/  IMAD.MOV.U32 R13, RZ, RZ, 0x7fffffff ;  /* 0x7fffffffff0d7424 */ /* 0x000fe400078e00ff */
[----:B------:R-:W-:-:S04]  /*0d70*/  IMAD.WIDE.U32 R8, R3, 0x4, R8 ;  /* 0x0000000403087825 */ /* 0x000fc800078e0008 */
[----:B------:R-:W-:Y:S01]  /*0d80*/  VIADD R3, R0, 0x280 ;  /* 0x0000028000037836 */ /* 0x000fe20000000000 */
[----:B------:R1:W5:Y:S01]  /*0d90*/  @!P1 LDG.E R16, desc[UR16][R8.64] ;  /* 0x0000001008109981 */ /* 0x000362000c1e1900 */
[----:B------:R-:W-:-:S03]  /*0da0*/  ISETP.GE.AND P1, PT, R2, UR5, PT ;  /* 0x0000000502007c0c */ /* 0x000fc6000bf26270 */
[----:B------:R-:W-:Y:S01]  /*0db0*/  ISETP.GE.AND P0, PT, R3, UR5, PT ;  /* 0x0000000503007c0c */ /* 0x000fe2000bf06270 */
[C---:B------:R-:W-:Y:S01]  /*0dc0*/  VIADD R3, R0.reuse, 0x480 ;  /* 0x0000048000037836 */ /* 0x040fe20000000000 */
[----:B------:R-:W-:Y:S01]  /*0dd0*/  LOP3.LUT R2, R0, 0x400, RZ, 0xfc, !PT ;  /* 0x0000040000027812 */ /* 0x000fe200078efcff */
[----:B------:R1:W5:Y:S01]  /*0de0*/  @!P2 LDG.E R11, desc[UR16][R8.64+0x200] ;  /* 0x00020010080ba981 */ /* 0x000362000c1e1900 */
[----:B------:R-:W-:Y:S01]  /*0df0*/  ISETP.GE.AND P2, PT, R20, UR5, PT ;  /* 0x0000000514007c0c */ /* 0x000fe2000bf46270 */
[----:B------:R-:W-:Y:S02]  /*0e00*/  IMAD.MOV.U32 R14, RZ, RZ, 0x7fffffff ;  /* 0x7fffffffff0e7424 */ /* 0x000fe400078e00ff */
[----:B------:R1:W5:Y:S01]  /*0e10*/  @!P3 LDG.E R12, desc[UR16][R8.64+0x400] ;  /* 0x00040010080cb981 */ /* 0x000362000c1e1900 */
[----:B------:R-:W-:Y:S01]  /*0e20*/  ISETP.GE.AND P3, PT, R2, UR5, PT ;  /* 0x0000000502007c0c */ /* 0x000fe2000bf66270 */
[----:B------:R-:W-:Y:S02]  /*0e30*/  IMAD.MOV.U32 R15, RZ, RZ, 0x7fffffff ;  /* 0x7fffffffff0f7424 */ /* 0x000fe400078e00ff */
[----:B------:R1:W5:Y:S01]  /*0e40*/  @!P4 LDG.E R13, desc[UR16][R8.64+0x600] ;  /* 0x00060010080dc981 */ /* 0x000362000c1e1900 */
[----:B------:R-:W-:Y:S01]  /*0e50*/  ISETP.GE.AND P4, PT, R3, UR5, PT ;  /* 0x0000000503007c0c */ /* 0x000fe2000bf86270 */
[----:B------:R-:W-:-:S02]  /*0e60*/  VIADD R2, R0, 0x580 ;  /* 0x0000058000027836 */ /* 0x000fc40000000000 */
[----:B------:R-:W-:Y:S01]  /*0e70*/  VIADD R3, R0, 0x600 ;  /* 0x0000060000037836 */ /* 0x000fe20000000000 */
[----:B------:R1:W5:Y:S01]  /*0e80*/  @!P5 LDG.E R14, desc[UR16][R8.64+0x800] ;  /* 0x00080010080ed981 */ /* 0x000362000c1e1900 */
[----:B------:R-:W-:Y:S01]  /*0e90*/  IMAD.MOV.U32 R17, RZ, RZ, 0x7fffffff ;  /* 0x7fffffffff117424 */ /* 0x000fe200078e00ff */
[----:B------:R-:W-:Y:S01]  /*0ea0*/  ISETP.GE.AND P5, PT, R2, UR5, PT ;  /* 0x0000000502007c0c */ /* 0x000fe2000bfa6270 */
[----:B------:R-:W-:Y:S01]  /*0eb0*/  IMAD.MOV.U32 R18, RZ, RZ, 0x7fffffff ;  /* 0x7fffffffff127424 */ /* 0x000fe200078e00ff */
[----:B------:R1:W5:Y:S01]  /*0ec0*/  @!P0 LDG.E R15, desc[UR16][R8.64+0xa00] ;  /* 0x000a0010080f8981 */ /* 0x000362000c1e1900 */
[----:B------:R-:W-:Y:S01]  /*0ed0*/  IMAD.MOV.U32 R19, RZ, RZ, 0x7fffffff ;  /* 0x7fffffffff137424 */ /* 0x000fe200078e00ff */
[----:B------:R-:W-:Y:S01]  /*0ee0*/  ISETP.GE.AND P0, PT, R3, UR5, PT ;  /* 0x0000000503007c0c */ /* 0x000fe2000bf06270 */
[----:B------:R-:W-:Y:S01]  /*0ef0*/  IMAD.MOV.U32 R10, RZ, RZ, 0x7fffffff ;  /* 0x7fffffffff0a7424 */ /* 0x000fe200078e00ff */
[----:B------:R1:W5:Y:S01]  /*0f00*/  @!P2 LDG.E R17, desc[UR16][R8.64+0xc00] ;  /* 0x000c00100811a981 */ /* 0x000362000c1e1900 */
[----:B------:R-:W-:-:S02]  /*0f10*/  VIADD R2, R0, 0x680 ;  /* 0x0000068000027836 */ /* 0x000fc40000000000 */
[----:B------:R-:W-:Y:S01]  /*0f20*/  VIADD R3, R0, 0x700 ;  /* 0x0000070000037836 */ /* 0x000fe20000000000 */
[----:B------:R1:W5:Y:S01]  /*0f30*/  @!P1 LDG.E R18, desc[UR16][R8.64+0xe00] ;  /* 0x000e001008129981 */ /* 0x000362000c1e1900 */
[----:B------:R-:W-:Y:S02]  /*0f40*/  ISETP.GE.AND P2, PT, R21, UR5, PT ;  /* 0x0000000515007c0c */ /* 0x000fe4000bf46270 */
[----:B------:R-:W-:Y:S01]  /*0f50*/  ISETP.GE.AND P1, PT, R2, UR5, PT ;  /* 0x0000000502007c0c */ /* 0x000fe2000bf26270 */
[----:B------:R1:W5:Y:S01]  /*0f60*/  @!P3 LDG.E R19, desc[UR16][R8.64+0x1000] ;  /* 0x001000100813b981 */ /* 0x000362000c1e1900 */
[----:B------:R-:W-:-:S03]  /*0f70*/  ISETP.GE.AND P3, PT, R3, UR5, PT ;  /* 0x0000000503007c0c */ /* 0x000fc6000bf66270 */
[----:B------:R1:W5:Y:S01]  /*0f80*/  @!P4 LDG.E R10, desc[UR16][R8.64+0x1200] ;  /* 0x00120010080ac981 */ /* 0x000362000c1e1900 */
[----:B------:R-:W-:Y:S01]  /*0f90*/  ISETP.GE.AND P4, PT, R22, UR5, PT ;  /* 0x0000000516007c0c */ /* 0x000fe2000bf86270 */
[----:B------:R-:W-:Y:S02]  /*0fa0*/  IMAD.MOV.U32 R6, RZ, RZ, 0x7fffffff ;  /* 0x7fffffffff067424 */ /* 0x000fe400078e00ff */
[----:B------:R-:W-:Y:S02]  /*0fb0*/  IMAD.MOV.U32 R5, RZ, RZ, 0x7fffffff ;  /* 0x7fffffffff057424 */ /* 0x000fe400078e00ff */
[----:B------:R-:W-:Y:S02]  /*0fc0*/  IMAD.MOV.U32 R3, RZ, RZ, 0x7fffffff ;  /* 0x7fffffffff037424 */ /* 0x000fe400078e00ff */
[----:B------:R-:W-:Y:S01]  /*0fd0*/  IMAD.MOV.U32 R2, RZ, RZ, 0x7fffffff ;  /* 0x7fffffffff027424 */ /* 0x000fe200078e00ff */
[----:B------:R1:W5:Y:S01]  /*0fe0*/  @!P2 LDG.E R6, desc[UR16][R8.64+0x1400] ;  /* 0x001400100806a981 */ /* 0x000362000c1e1900 */
[----:B------:R-:W-:-:S02]  /*0ff0*/  IMAD.MOV.U32 R4, RZ, RZ, 0x7fffffff ;  /* 0x7fffffffff047424 */ /* 0x000fc400078e00ff */
[----:B------:R-:W-:Y:S01]  /*1000*/  IMAD.MOV.U32 R7, RZ, RZ, 0x7fffffff ;  /* 0x7fffffffff077424 */ /* 0x000fe200078e00ff */
[----:B------:R1:W5:Y:S04]  /*1010*/  @!P5 LDG.E R5, desc[UR16][R8.64+0x1600] ;  /* 0x001600100805d981 */ /* 0x000368000c1e1900 */
[----:B------:R1:W5:Y:S04]  /*1020*/  @!P0 LDG.E R3, desc[UR16][R8.64+0x1800] ;  /* 0x0018001008038981 */ /* 0x000368000c1e1900 */
[----:B------:R1:W5:Y:S04]  /*1030*/  @!P1 LDG.E R2, desc[UR16][R8.64+0x1a00] ;  /* 0x001a001008029981 */ /* 0x000368000c1e1900 */
[----:B------:R1:W5:Y:S04]  /*1040*/  @!P3 LDG.E R4, desc[UR16][R8.64+0x1c00] ;  /* 0x001c00100804b981 */ /* 0x000368000c1e1900 */
[----:B------:R1:W5:Y:S02]  /*1050*/  @!P4 LDG.E R7, desc[UR16][R8.64+0x1e00] ;  /* 0x001e00100807c981 */ /* 0x000364000c1e1900 */
.L_x_138:
[----:B01----:R-:W0:Y:S01]  /*1060*/  LDC R8, c[0x0][0x398] ;  /* 0x0000e600ff087b82 */ /* 0x003e220000000800 */
[----:B------:R-:W0:Y:S02]  /*1070*/  LDCU UR5, c[0x0][0x394] ;  /* 0x00007280ff0577ac */ /* 0x000e240008000800 */
[----:B0-----:R-:W-:-:S13]  /*1080*/  ISETP.GT.AND P0, PT, R8, UR5, PT ;  /* 0x0000000508007c0c */ /* 0x001fda000bf04270 */
[----:B------:R-:W-:Y:S05]  /*1090*/  @!P0 BRA `(.L_x_139) ;  /* 0x0000000800788947 */ /* 0x000fea0003800000 */
[----:B------:R-:W-:Y:S01]  /*10a0*/  IMAD.MOV.U32 R9, RZ, RZ, -0x1 ;  /* 0xffffffffff097424 */ /* 0x000fe200078e00ff */
[----:B-----5:R-:W-:Y:S01]  /*10b0*/  ISETP.GT.AND P0, PT, R16, -0x1, PT ;  /* 0xffffffff1000780c */ /* 0x020fe20003f04270 */
[----:B------:R-:W0:Y:S01]  /*10c0*/  S2UR UR10, SR_CgaCtaId ;  /* 0x00000000000a79c3 */ /* 0x000e220000008800 */
[----:B------:R-:W-:Y:S01]  /*10d0*/  ISETP.GT.AND P1, PT, R12, -0x1, PT ;  /* 0xffffffff0c00780c */ /* 0x000fe20003f24270 */
[----:B------:R-:W-:Y:S01]  /*10e0*/  UMOV UR5, 0x400 ;  /* 0x0000040000057882 */ /* 0x000fe20000000000 */
[----:B------:R-:W-:Y:S01]  /*10f0*/  SEL R25, R9, 0x80000000, !P0 ;  /* 0x8000000009197807 */ /* 0x000fe20004000000 */
[----:B------:R-:W1:Y:S01]  /*1100*/  LDCU UR13, c[0x0][0x394] ;  /* 0x00007280ff0d77ac */ /* 0x000e620008000800 */
[----:B------:R-:W-:Y:S02]  /*1110*/  ISETP.GT.AND P0, PT, R11, -0x1, PT ;  /* 0xffffffff0b00780c */ /* 0x000fe40003f04270 */
[----:B------:R-:W-:Y:S02]  /*1120*/  LOP3.LUT R16, R25, R16, RZ, 0x3c, !PT ;  /* 0x0000001019107212 */ /* 0x000fe400078e3cff */
[----:B------:R-:W-:-:S02]  /*1130*/  SEL R24, R9, 0x80000000, !P0 ;  /* 0x8000000009187807 */ /* 0x000fc40004000000 */
[----:B------:R-:W-:Y:S02]  /*1140*/  SEL R25, R9, 0x80000000, !P1 ;  /* 0x8000000009197807 */ /* 0x000fe40004800000 */
[----:B------:R-:W-:Y:S02]  /*1150*/  ISETP.GT.AND P0, PT, R14, -0x1, PT ;  /* 0xffffffff0e00780c */ /* 0x000fe40003f04270 */
[----:B------:R-:W-:Y:S02]  /*1160*/  LOP3.LUT R12, R25, R12, RZ, 0x3c, !PT ;  /* 0x0000000c190c7212 */ /* 0x000fe400078e3cff */
[----:B------:R-:W-:Y:S02]  /*1170*/  SEL R25, R9, 0x80000000, !P0 ;  /* 0x8000000009197807 */ /* 0x000fe40004000000 */
[----:B------:R-:W-:Y:S02]  /*1180*/  ISETP.GT.AND P0, PT, R15, -0x1, PT ;  /* 0xffffffff0f00780c */ /* 0x000fe40003f04270 */
[----:B------:R-:W-:-:S02]  /*1190*/  ISETP.GT.AND P2, PT, R13, -0x1, PT ;  /* 0xffffffff0d00780c */ /* 0x000fc40003f44270 */
[----:B------:R-:W-:Y:S01]  /*11a0*/  LOP3.LUT R11, R24, R11, RZ, 0x3c, !PT ;  /* 0x0000000b180b7212 */ /* 0x000fe200078e3cff */
[----:B0-----:R-:W-:Y:S01]  /*11b0*/  ULEA UR10, UR10, UR5, 0x18 ;  /* 0x000000050a0a7291 */ /* 0x001fe2000f8ec0ff */
[----:B------:R-:W-:Y:S02]  /*11c0*/  SEL R24, R9, 0x80000000, !P0 ;  /* 0x8000000009187807 */ /* 0x000fe40004000000 */
[----:B------:R-:W-:Y:S01]  /*11d0*/  ISETP.GT.AND P0, PT, R19, -0x1, PT ;  /* 0xffffffff1300780c */ /* 0x000fe20003f04270 */
[----:B------:R-:W-:Y:S01]  /*11e0*/  UMOV UR5, URZ ;  /* 0x000000ff00057c82 */ /* 0x000fe20008000000 */
[----:B------:R-:W-:Y:S02]  /*11f0*/  SEL R26, R9, 0x80000000, !P2 ;  /* 0x80000000091a7807 */ /* 0x000fe40005000000 */
[----:B------:R-:W-:Y:S02]  /*1200*/  ISETP.GT.AND P1, PT, R17, -0x1, PT ;  /* 0xffffffff1100780c */ /* 0x000fe40003f24270 */
[----:B------:R-:W-:-:S02]  /*1210*/  ISETP.GT.AND P2, PT, R18, -0x1, PT ;  /* 0xffffffff1200780c */ /* 0x000fc40003f44270 */
[----:B------:R-:W-:Y:S02]  /*1220*/  LOP3.LUT R15, R24, R15, RZ, 0x3c, !PT ;  /* 0x0000000f180f7212 */ /* 0x000fe400078e3cff */
[----:B------:R-:W-:Y:S02]  /*1230*/  SEL R24, R9, 0x80000000, !P0 ;  /* 0x8000000009187807 */ /* 0x000fe40004000000 */
[----:B------:R-:W-:Y:S02]  /*1240*/  LOP3.LUT R13, R26, R13, RZ, 0x3c, !PT ;  /* 0x0000000d1a0d7212 */ /* 0x000fe400078e3cff */
[----:B------:R-:W-:Y:S02]  /*1250*/  LOP3.LUT R14, R25, R14, RZ, 0x3c, !PT ;  /* 0x0000000e190e7212 */ /* 0x000fe400078e3cff */
[----:B------:R-:W-:Y:S02]  /*1260*/  ISETP.GT.AND P0, PT, R5, -0x1, PT ;  /* 0xffffffff0500780c */ /* 0x000fe40003f04270 */
[----:B------:R-:W-:-:S02]  /*1270*/  SEL R26, R9, 0x80000000, !P1 ;  /* 0x80000000091a7807 */ /* 0x000fc40004800000 */
[C---:B------:R-:W-:Y:S02]  /*1280*/  SEL R25, R9.reuse, 0x80000000, !P2 ;  /* 0x8000000009197807 */ /* 0x040fe40005000000 */
[----:B------:R-:W-:Y:S02]  /*1290*/  ISETP.GT.AND P1, PT, R10, -0x1, PT ;  /* 0xffffffff0a00780c */ /* 0x000fe40003f24270 */
[----:B------:R-:W-:Y:S02]  /*12a0*/  ISETP.GT.AND P2, PT, R6, -0x1, PT ;  /* 0xffffffff0600780c */ /* 0x000fe40003f44270 */
[----:B------:R-:W-:Y:S02]  /*12b0*/  LOP3.LUT R19, R24, R19, RZ, 0x3c, !PT ;  /* 0x0000001318137212 */ /* 0x000fe400078e3cff */
[----:B------:R-:W-:Y:S02]  /*12c0*/  SEL R24, R9, 0x80000000, !P0 ;  /* 0x8000000009187807 */ /* 0x000fe40004000000 */
[----:B------:R-:W-:-:S02]  /*12d0*/  LOP3.LUT R18, R25, R18, RZ, 0x3c, !PT ;  /* 0x0000001219127212 */ /* 0x000fc400078e3cff */
[----:B------:R-:W-:Y:S02]  /*12e0*/  ISETP.GT.AND P0, PT, R3, -0x1, PT ;  /* 0xffffffff0300780c */ /* 0x000fe40003f04270 */
[C---:B------:R-:W-:Y:S02]  /*12f0*/  SEL R25, R9.reuse, 0x80000000, !P1 ;  /* 0x8000000009197807 */ /* 0x040fe40004800000 */
[----:B------:R-:W-:Y:S02]  /*1300*/  SEL R27, R9, 0x80000000, !P2 ;  /* 0x80000000091b7807 */ /* 0x000fe40005000000 */
[----:B------:R-:W-:Y:S02]  /*1310*/  ISETP.GT.AND P1, PT, R2, -0x1, PT ;  /* 0xffffffff0200780c */ /* 0x000fe40003f24270 */
[----:B------:R-:W-:Y:S02]  /*1320*/  ISETP.GT.AND P2, PT, R4, -0x1, PT ;  /* 0xffffffff0400780c */ /* 0x000fe40003f44270 */
[----:B------:R-:W-:-:S02]  /*1330*/  LOP3.LUT R5, R24, R5, RZ, 0x3c, !PT ;  /* 0x0000000518057212 */ /* 0x000fc400078e3cff */
[----:B------:R-:W-:Y:S02]  /*1340*/  SEL R24, R9, 0x80000000, !P0 ;  /* 0x8000000009187807 */ /* 0x000fe40004000000 */
[----:B------:R-:W-:Y:S02]  /*1350*/  LOP3.LUT R10, R25, R10, RZ, 0x3c, !PT ;  /* 0x0000000a190a7212 */ /* 0x000fe400078e3cff */
[----:B------:R-:W-:Y:S02]  /*1360*/  LOP3.LUT R6, R27, R6, RZ, 0x3c, !PT ;  /* 0x000000061b067212 */ /* 0x000fe400078e3cff */
[----:B------:R-:W-:Y:S02]  /*1370*/  ISETP.GT.AND P0, PT, R7, -0x1, PT ;  /* 0xffffffff0700780c */ /* 0x000fe40003f04270 */
[C---:B------:R-:W-:Y:S02]  /*1380*/  SEL R25, R9.reuse, 0x80000000, !P1 ;  /* 0x8000000009197807 */ /* 0x040fe40004800000 */
[----:B------:R-:W-:-:S02]  /*1390*/  SEL R27, R9, 0x80000000, !P2 ;  /* 0x80000000091b7807 */ /* 0x000fc40005000000 */
[----:B------:R-:W-:Y:S02]  /*13a0*/  ISETP.NE.AND P1, PT, R16, 0x7fffffff, PT ;  /* 0x7fffffff1000780c */ /* 0x000fe40003f25270 */
[----:B------:R-:W-:Y:S02]  /*13b0*/  ISETP.NE.AND P2, PT, R11, 0x7fffffff, PT ;  /* 0x7fffffff0b00780c */ /* 0x000fe40003f45270 */
[----:B------:R-:W-:Y:S02]  /*13c0*/  ISETP.NE.AND P3, PT, R12, 0x7fffffff, PT ;  /* 0x7fffffff0c00780c */ /* 0x000fe40003f65270 */
[----:B------:R-:W-:Y:S02]  /*13d0*/  ISETP.NE.AND P4, PT, R13, 0x7fffffff, PT ;  /* 0x7fffffff0d00780c */ /* 0x000fe40003f85270 */
[----:B------:R-:W-:Y:S02]  /*13e0*/  LOP3.LUT R17, R26, R17, RZ, 0x3c, !PT ;  /* 0x000000111a117212 */ /* 0x000fe400078e3cff */
[----:B------:R-:W-:-:S02]  /*13f0*/  LOP3.LUT R3, R24, R3, RZ, 0x3c, !PT ;  /* 0x0000000318037212 */ /* 0x000fc400078e3cff */
[----:B------:R-:W-:Y:S02]  /*1400*/  SEL R24, R9, 0x80000000, !P0 ;  /* 0x8000000009187807 */ /* 0x000fe40004000000 */
[----:B------:R-:W-:Y:S02]  /*1410*/  SEL R16, R16, 0x80000000, P1 ;  /* 0x8000000010107807 */ /* 0x000fe40000800000 */
[----:B------:R-:W-:Y:S02]  /*1420*/  SEL R11, R11, 0x80000000, P2 ;  /* 0x800000000b0b7807 */ /* 0x000fe40001000000 */
[----:B------:R-:W-:Y:S02]  /*1430*/  SEL R12, R12, 0x80000000, P3 ;  /* 0x800000000c0c7807 */ /* 0x000fe40001800000 */
[----:B------:R-:W-:Y:S02]  /*1440*/  SEL R13, R13, 0x80000000, P4 ;  /* 0x800000000d0d7807 */ /* 0x000fe40002000000 */
[----:B------:R-:W-:-:S02]  /*1450*/  ISETP.NE.AND P5, PT, R14, 0x7fffffff, PT ;  /* 0x7fffffff0e00780c */ /* 0x000fc40003fa5270 */
[----:B------:R-:W-:Y:S02]  /*1460*/  ISETP.NE.AND P0, PT, R15, 0x7fffffff, PT ;  /* 0x7fffffff0f00780c */ /* 0x000fe40003f05270 */
[----:B------:R-:W-:Y:S02]  /*1470*/  ISETP.NE.AND P1, PT, R17, 0x7fffffff, PT ;  /* 0x7fffffff1100780c */ /* 0x000fe40003f25270 */
[----:B------:R-:W-:Y:S02]  /*1480*/  ISETP.NE.AND P2, PT, R18, 0x7fffffff, PT ;  /* 0x7fffffff1200780c */ /* 0x000fe40003f45270 */
[----:B------:R-:W-:Y:S02]  /*1490*/  ISETP.NE.AND P3, PT, R19, 0x7fffffff, PT ;  /* 0x7fffffff1300780c */ /* 0x000fe40003f65270 */
[----:B------:R-:W-:Y:S02]  /*14a0*/  ISETP.NE.AND P4, PT, R10, 0x7fffffff, PT ;  /* 0x7fffffff0a00780c */ /* 0x000fe40003f85270 */
[----:B------:R-:W-:-:S02]  /*14b0*/  LOP3.LUT R2, R25, R2, RZ, 0x3c, !PT ;  /* 0x0000000219027212 */ /* 0x000fc400078e3cff */
[----:B------:R-:W-:Y:S02]  /*14c0*/  LOP3.LUT R4, R27, R4, RZ, 0x3c, !PT ;  /* 0x000000041b047212 */ /* 0x000fe400078e3cff */
[----:B------:R-:W-:Y:S02]  /*14d0*/  LOP3.LUT R7, R24, R7, RZ, 0x3c, !PT ;  /* 0x0000000718077212 */ /* 0x000fe400078e3cff */
[----:B------:R-:W-:Y:S02]  /*14e0*/  SEL R14, R14, 0x80000000, P5 ;  /* 0x800000000e0e7807 */ /* 0x000fe40002800000 */
[----:B------:R-:W-:Y:S02]  /*14f0*/  SEL R15, R15, 0x80000000, P0 ;  /* 0x800000000f0f7807 */ /* 0x000fe40000000000 */
[----:B------:R-:W-:Y:S02]  /*1500*/  SEL R17, R17, 0x80000000, P1 ;  /* 0x8000000011117807 */ /* 0x000fe40000800000 */
[----:B------:R-:W-:-:S02]  /*1510*/  SEL R18, R18, 0x80000000, P2 ;  /* 0x8000000012127807 */ /* 0x000fc40001000000 */
[----:B------:R-:W-:Y:S02]  /*1520*/  SEL R19, R19, 0x80000000, P3 ;  /* 0x8000000013137807 */ /* 0x000fe40001800000 */
[----:B------:R-:W-:Y:S02]  /*1530*/  SEL R10, R10, 0x80000000, P4 ;  /* 0x800000000a0a7807 */ /* 0x000fe40002000000 */
[----:B------:R-:W-:Y:S02]  /*1540*/  ISETP.NE.AND P5, PT, R6, 0x7fffffff, PT ;  /* 0x7fffffff0600780c */ /* 0x000fe40003fa5270 */
[----:B------:R-:W-:Y:S02]  /*1550*/  ISETP.NE.AND P0, PT, R5, 0x7fffffff, PT ;  /* 0x7fffffff0500780c */ /* 0x000fe40003f05270 */
[----:B------:R-:W-:Y:S02]  /*1560*/  ISETP.NE.AND P1, PT, R3, 0x7fffffff, PT ;  /* 0x7fffffff0300780c */ /* 0x000fe40003f25270 */
[----:B------:R-:W-:-:S02]  /*1570*/  ISETP.NE.AND P2, PT, R2, 0x7fffffff, PT ;  /* 0x7fffffff0200780c */ /* 0x000fc40003f45270 */
[----:B------:R-:W-:Y:S02]  /*1580*/  ISETP.NE.AND P3, PT, R4, 0x7fffffff, PT ;  /* 0x7fffffff0400780c */ /* 0x000fe40003f65270 */
[----:B------:R-:W-:Y:S02]  /*1590*/  ISETP.NE.AND P4, PT, R7, 0x7fffffff, PT ;  /* 0x7fffffff0700780c */ /* 0x000fe40003f85270 */
[----:B------:R-:W-:Y:S02]  /*15a0*/  SEL R6, R6, 0x80000000, P5 ;  /* 0x8000000006067807 */ /* 0x000fe40002800000 */
[----:B------:R-:W-:Y:S02]  /*15b0*/  SEL R5, R5, 0x80000000, P0 ;  /* 0x8000000005057807 */ /* 0x000fe40000000000 */
[----:B------:R-:W-:Y:S02]  /*15c0*/  SEL R3, R3, 0x80000000, P1 ;  /* 0x8000000003037807 */ /* 0x000fe40000800000 */
[----:B------:R-:W-:-:S02]  /*15d0*/  SEL R2, R2, 0x80000000, P2 ;  /* 0x8000000002027807 */ /* 0x000fc40001000000 */
[----:B------:R-:W-:Y:S02]  /*15e0*/  SEL R4, R4, 0x80000000, P3 ;  /* 0x8000000004047807 */ /* 0x000fe40001800000 */
[----:B-1----:R-:W-:-:S07]  /*15f0*/  SEL R7, R7, 0x80000000, P4 ;  /* 0x8000000007077807 */ /* 0x002fce0002000000 */
.L_x_140:
[----:B-1----:R-:W-:Y:S01]  /*1600*/  IMAD R25, RZ, RZ, -UR13 ;  /* 0x8000000dff197e24 */ /* 0x002fe2000f8e02ff */
[----:B------:R-:W-:Y:S01]  /*1610*/  ULEA UR14, UR5, UR10, 0xa ;  /* 0x0000000a050e7291 */ /* 0x000fe2000f8e50ff */
[----:B------:R-:W-:Y:S01]  /*1620*/  SHF.R.U32.HI R27, RZ, UR13, R11 ;  /* 0x0000000dff1b7c19 */ /* 0x000fe2000801160b */
[----:B------:R-:W-:Y:S01]  /*1630*/  UIADD3 UR5, UPT, UPT, UR5, 0x1, URZ ;  /* 0x0000000105057890 */ /* 0x000fe2000fffe0ff */
[----:B------:R-:W-:Y:S02]  /*1640*/  SHF.R.U32.HI R29, RZ, UR13, R12 ;  /* 0x0000000dff1d7c19 */ /* 0x000fe4000801160c */
[----:B------:R-:W-:Y:S02]  /*1650*/  VIADDMNMX R24, R25, R8, 0x8, PT ;  /* 0x0000000819187446 */ /* 0x000fe40003800108 */
[----:B------:R-:W-:Y:S02]  /*1660*/  SHF.R.U32.HI R25, RZ, UR13, R16 ;  /* 0x0000000dff197c19 */ /* 0x000fe40008011610 */
[----:B------:R-:W-:-:S02]  /*1670*/  SHF.L.U32 R24, R9, R24, RZ ;  /* 0x0000001809187219 */ /* 0x000fc400000006ff */
[----:B------:R-:W-:Y:S02]  /*1680*/  SHF.R.U32.HI R26, RZ, UR13, R13 ;  /* 0x0000000dff1a7c19 */ /* 0x000fe4000801160d */
[-C--:B------:R-:W-:Y:S02]  /*1690*/  LOP3.LUT R25, R25, R24.reuse, RZ, 0x30, !PT ;  /* 0x0000001819197212 */ /* 0x080fe400078e30ff */
[-C--:B------:R-:W-:Y:S02]  /*16a0*/  LOP3.LUT R27, R27, R24.reuse, RZ, 0x30, !PT ;  /* 0x000000181b1b7212 */ /* 0x080fe400078e30ff */
[----:B------:R-:W-:Y:S02]  /*16b0*/  LEA R25, R25, UR14, 0x2 ;  /* 0x0000000e19197c11 */ /* 0x000fe4000f8e10ff */
[-C--:B------:R-:W-:Y:S02]  /*16c0*/  LOP3.LUT R29, R29, R24.reuse, RZ, 0x30, !PT ;  /* 0x000000181d1d7212 */ /* 0x080fe400078e30ff */
[----:B------:R-:W-:Y:S01]  /*16d0*/  LOP3.LUT R26, R26, R24, RZ, 0x30, !PT ;  /* 0x000000181a1a7212 */ /* 0x000fe200078e30ff */
[----:B------:R0:W-:Y:S01]  /*16e0*/  ATOMS.POPC.INC.32 RZ, [R25+URZ] ;  /* 0x0000000019ff7f8c */ /* 0x0001e2000d8000ff */
[----:B------:R-:W-:-:S02]  /*16f0*/  LEA R27, R27, UR14, 0x2 ;  /* 0x0000000e1b1b7c11 */ /* 0x000fc4000f8e10ff */
[----:B------:R-:W-:Y:S02]  /*1700*/  LEA R29, R29, UR14, 0x2 ;  /* 0x0000000e1d1d7c11 */ /* 0x000fe4000f8e10ff */
[----:B------:R-:W-:Y:S01]  /*1710*/  LEA R26, R26, UR14, 0x2 ;  /* 0x0000000e1a1a7c11 */ /* 0x000fe2000f8e10ff */
[----:B------:R1:W-:Y:S01]  /*1720*/  ATOMS.POPC.INC.32 RZ, [R27+URZ] ;  /* 0x000000001bff7f8c */ /* 0x0003e2000d8000ff */
[----:B------:R-:W-:Y:S02]  /*1730*/  SHF.R.U32.HI R28, RZ, UR13, R15 ;  /* 0x0000000dff1c7c19 */ /* 0x000fe4000801160f */
[----:B0-----:R-:W-:Y:S01]  /*1740*/  SHF.R.U32.HI R25, RZ, UR13, R14 ;  /* 0x0000000dff197c19 */ /* 0x001fe2000801160e */
[----:B------:R0:W-:Y:S01]  /*1750*/  ATOMS.POPC.INC.32 RZ, [R29+URZ] ;  /* 0x000000001dff7f8c */ /* 0x0001e2000d8000ff */
[-C--:B------:R-:W-:Y:S02]  /*1760*/  LOP3.LUT R28, R28, R24.reuse, RZ, 0x30, !PT ;  /* 0x000000181c1c7212 */ /* 0x080fe400078e30ff */
[----:B------:R-:W-:Y:S01]  /*1770*/  LOP3.LUT R25, R25, R24, RZ, 0x30, !PT ;  /* 0x0000001819197212 */ /* 0x000fe200078e30ff */
[----:B------:R2:W-:Y:S01]  /*1780*/  ATOMS.POPC.INC.32 RZ, [R26+URZ] ;  /* 0x000000001aff7f8c */ /* 0x0005e2000d8000ff */
[----:B-1----:R-:W-:-:S02]  /*1790*/  SHF.R.U32.HI R27, RZ, UR13, R17 ;  /* 0x0000000dff1b7c19 */ /* 0x002fc40008011611 */
[----:B------:R-:W-:Y:S02]  /*17a0*/  LEA R25, R25, UR14, 0x2 ;  /* 0x0000000e19197c11 */ /* 0x000fe4000f8e10ff */
[----:B0-----:R-:W-:Y:S02]  /*17b0*/  SHF.R.U32.HI R29, RZ, UR13, R18 ;  /* 0x0000000dff1d7c19 */ /* 0x001fe40008011612 */
[-C--:B------:R-:W-:Y:S01]  /*17c0*/  LOP3.LUT R27, R27, R24.reuse, RZ, 0x30, !PT ;  /* 0x000000181b1b7212 */ /* 0x080fe200078e30ff */
[----:B------:R0:W-:Y:S01]  /*17d0*/  ATOMS.POPC.INC.32 RZ, [R25+URZ] ;  /* 0x0000000019ff7f8c */ /* 0x0001e2000d8000ff */
[----:B--2---:R-:W-:Y:S02]  /*17e0*/  SHF.R.U32.HI R26, RZ, UR13, R19 ;  /* 0x0000000dff1a7c19 */ /* 0x004fe40008011613 */
[----:B------:R-:W-:Y:S02]  /*17f0*/  LEA R28, R28, UR14, 0x2 ;  /* 0x0000000e1c1c7c11 */ /* 0x000fe4000f8e10ff */
[----:B------:R-:W-:-:S02]  /*1800*/  LOP3.LUT R29, R29, R24, RZ, 0x30, !PT ;  /* 0x000000181d1d7212 */ /* 0x000fc400078e30ff */
[----:B------:R-:W-:Y:S01]  /*1810*/  LEA R27, R27, UR14, 0x2 ;  /* 0x0000000e1b1b7c11 */ /* 0x000fe2000f8e10ff */
[----:B------:R-:W-:Y:S01]  /*1820*/  ATOMS.POPC.INC.32 RZ, [R28+URZ] ;  /* 0x000000001cff7f8c */ /* 0x000fe2000d8000ff */
[----:B0-----:R-:W-:Y:S02]  /*1830*/  SHF.R.U32.HI R25, RZ, UR13, R10 ;  /* 0x0000000dff197c19 */ /* 0x001fe4000801160a */
[-C--:B------:R-:W-:Y:S01]  /*1840*/  LOP3.LUT R26, R26, R24.reuse, RZ, 0x30, !PT ;  /* 0x000000181a1a7212 */ /* 0x080fe200078e30ff */
[----:B------:R0:W-:Y:S01]  /*1850*/  ATOMS.POPC.INC.32 RZ, [R27+URZ] ;  /* 0x000000001bff7f8c */ /* 0x0001e2000d8000ff */
[----:B------:R-:W-:Y:S02]  /*1860*/  LOP3.LUT R25, R25, R24, RZ, 0x30, !PT ;  /* 0x0000001819197212 */ /* 0x000fe400078e30ff */
[----:B------:R-:W-:Y:S02]  /*1870*/  LEA R29, R29, UR14, 0x2 ;  /* 0x0000000e1d1d7c11 */ /* 0x000fe4000f8e10ff */
[----:B------:R-:W-:-:S02]  /*1880*/  LEA R26, R26, UR14, 0x2 ;  /* 0x0000000e1a1a7c11 */ /* 0x000fc4000f8e10ff */
[----:B------:R-:W-:Y:S01]  /*1890*/  LEA R25, R25, UR14, 0x2 ;  /* 0x0000000e19197c11 */ /* 0x000fe2000f8e10ff */
[----:B------:R-:W-:Y:S01]  /*18a0*/  ATOMS.POPC.INC.32 RZ, [R29+URZ] ;  /* 0x000000001dff7f8c */ /* 0x000fe2000d8000ff */
[----:B0-----:R-:W-:Y:S02]  /*18b0*/  SHF.R.U32.HI R27, RZ, UR13, R6 ;  /* 0x0000000dff1b7c19 */ /* 0x001fe40008011606 */
[----:B------:R-:W-:Y:S01]  /*18c0*/  SHF.R.U32.HI R28, RZ, UR13, R5 ;  /* 0x0000000dff1c7c19 */ /* 0x000fe20008011605 */
[----:B------:R0:W-:Y:S01]  /*18d0*/  ATOMS.POPC.INC.32 RZ, [R26+URZ] ;  /* 0x000000001aff7f8c */ /* 0x0001e2000d8000ff */
[-C--:B------:R-:W-:Y:S02]  /*18e0*/  LOP3.LUT R27, R27, R24.reuse, RZ, 0x30, !PT ;  /* 0x000000181b1b7212 */ /* 0x080fe400078e30ff */
[----:B------:R-:W-:Y:S01]  /*18f0*/  LOP3.LUT R28, R28, R24, RZ, 0x30, !PT ;  /* 0x000000181c1c7212 */ /* 0x000fe200078e30ff */
[----:B------:R1:W-:Y:S01]  /*1900*/  ATOMS.POPC.INC.32 RZ, [R25+URZ] ;  /* 0x0000000019ff7f8c */ /* 0x0003e2000d8000ff */
[----:B------:R-:W-:-:S02]  /*1910*/  LEA R27, R27, UR14, 0x2 ;  /* 0x0000000e1b1b7c11 */ /* 0x000fc4000f8e10ff */
[----:B------:R-:W-:Y:S02]  /*1920*/  LEA R28, R28, UR14, 0x2 ;  /* 0x0000000e1c1c7c11 */ /* 0x000fe4000f8e10ff */
[----:B0-----:R-:W-:Y:S01]  /*1930*/  SHF.R.U32.HI R26, RZ, UR13, R4 ;  /* 0x0000000dff1a7c19 */ /* 0x001fe20008011604 */
[----:B------:R0:W-:Y:S01]  /*1940*/  ATOMS.POPC.INC.32 RZ, [R27+URZ] ;  /* 0x000000001bff7f8c */ /* 0x0001e2000d8000ff */
[----:B-1----:R-:W-:Y:S02]  /*1950*/  SHF.R.U32.HI R25, RZ, UR13, R3 ;  /* 0x0000000dff197c19 */ /* 0x002fe40008011603 */
[-C--:B------:R-:W-:Y:S01]  /*1960*/  LOP3.LUT R26, R26, R24.reuse, RZ, 0x30, !PT ;  /* 0x000000181a1a7212 */ /* 0x080fe200078e30ff */
[----:B------:R1:W-:Y:S01]  /*1970*/  ATOMS.POPC.INC.32 RZ, [R28+URZ] ;  /* 0x000000001cff7f8c */ /* 0x0003e2000d8000ff */
[----:B------:R-:W-:Y:S02]  /*1980*/  LOP3.LUT R25, R25, R24, RZ, 0x30, !PT ;  /* 0x0000001819197212 */ /* 0x000fe400078e30ff */
[----:B0-----:R-:W-:-:S02]  /*1990*/  SHF.R.U32.HI R27, RZ, UR13, R7 ;  /* 0x0000000dff1b7c19 */ /* 0x001fc40008011607 */
[----:B------:R-:W-:Y:S02]  /*19a0*/  LEA R29, R25, UR14, 0x2 ;  /* 0x0000000e191d7c11 */ /* 0x000fe4000f8e10ff */
[----:B------:R-:W-:Y:S01]  /*19b0*/  SHF.R.U32.HI R25, RZ, UR13, R2 ;  /* 0x0000000dff197c19 */ /* 0x000fe20008011602 */
[----:B------:R-:W-:Y:S01]  /*19c0*/  UIADD3 UR13, UPT, UPT, UR13, 0x8, URZ ;  /* 0x000000080d0d7890 */ /* 0x000fe2000fffe0ff */
[----:B------:R-:W-:Y:S01]  /*19d0*/  LEA R26, R26, UR14, 0x2 ;  /* 0x0000000e1a1a7c11 */ /* 0x000fe2000f8e10ff */
[----:B------:R1:W-:Y:S01]  /*19e0*/  ATOMS.POPC.INC.32 RZ, [R29+URZ] ;  /* 0x000000001dff7f8c */ /* 0x0003e2000d8000ff */
[-C--:B------:R-:W-:Y:S02]  /*19f0*/  LOP3.LUT R25, R25, R24.reuse, RZ, 0x30, !PT ;  /* 0x0000001819197212 */ /* 0x080fe400078e30ff */
[----:B------:R-:W-:Y:S02]  /*1a00*/  LOP3.LUT R24, R27, R24, RZ, 0x30, !PT ;  /* 0x000000181b187212 */ /* 0x000fe400078e30ff */
[----:B------:R-:W-:-:S02]  /*1a10*/  ISETP.LE.AND P0, PT, R8, UR13, PT ;  /* 0x0000000d08007c0c */ /* 0x000fc4000bf03270 */
[----:B------:R-:W-:Y:S02]  /*1a20*/  LEA R25, R25, UR14, 0x2 ;  /* 0x0000000e19197c11 */ /* 0x000fe4000f8e10ff */
[----:B------:R-:W-:-:S03]  /*1a30*/  LEA R24, R24, UR14, 0x2 ;  /* 0x0000000e18187c11 */ /* 0x000fc6000f8e10ff */
[----:B------:R1:W-:Y:S04]  /*1a40*/  ATOMS.POPC.INC.32 RZ, [R25+URZ] ;  /* 0x0000000019ff7f8c */ /* 0x0003e8000d8000ff */
[----:B------:R1:W-:Y:S04]  /*1a50*/  ATOMS.POPC.INC.32 RZ, [R26+URZ] ;  /* 0x000000001aff7f8c */ /* 0x0003e8000d8000ff */
[----:B------:R1:W-:Y:S01]  /*1a60*/  ATOMS.POPC.INC.32 RZ, [R24+URZ] ;  /* 0x0000000018ff7f8c */ /* 0x0003e2000d8000ff */
[----:B------:R-:W-:Y:S05]  /*1a70*/  @!P0 BRA `(.L_x_140) ;  /* 0xfffffff800e08947 */ /* 0x000fea000383ffff */
.L_x_139:
[----:B------:R-:W-:Y:S05]  /*1a80*/  BRA.U !UP1, `(.L_x_141) ;  /* 0xfffffff1090c7547 */ /* 0x000fea000b83ffff */
.L_x_136:
[----:B------:R-:W-:Y:S01]  /*1a90*/  BAR.SYNC.DEFER_BLOCKING 0x0 ;  /* 0x0000000000007b1d */ /* 0x000fe20000010000 */
[----:B------:R-:W-:-:S05]  /*1aa0*/  ISETP.NE.AND P0, PT, R23, RZ, PT ;  /* 0x000000ff1700720c */ /* 0x000fca0003f05270 */
[----:B------:R-:W-:Y:S08]  /*1ab0*/  BSSY.RECONVERGENT B0, `(.L_x_142) ;  /* 0x0000143000007945 */ /* 0x000ff00003800200 */
[----:B------:R-:W-:Y:S05]  /*1ac0*/  @P0 BRA `(.L_x_143) ;  /* 0x0000001400040947 */ /* 0x000fea0003800000 */
[----:B0123-5:R-:W0:Y:S01]  /*1ad0*/  LDC R2, c[0x0][0x398] ;  /* 0x0000e600ff027b82 */ /* 0x02fe220000000800 */
[----:B------:R-:W-:Y:S01]  /*1ae0*/  UISETP.GE.U32.AND UP0, UPT, UR11, 0x7, UPT ;  /* 0x000000070b00788c */ /* 0x000fe2000bf06070 */
[----:B------:R-:W-:Y:S01]  /*1af0*/  IMAD.MOV.U32 R7, RZ, RZ, RZ ;  /* 0x000000ffff077224 */ /* 0x000fe200078e00ff */
[----:B------:R-:W-:-:S05]  /*1b00*/  UMOV UR5, 0x400 ;  /* 0x0000040000057882 */ /* 0x000fca0000000000 */
[----:B----4-:R-:W0:Y:S08]  /*1b10*/  LDC R3, c[0x0][0x394] ;  /* 0x0000e500ff037b82 */ /* 0x010e300000000800 */
[----:B------:R-:W1:Y:S01]  /*1b20*/  S2UR UR8, SR_CgaCtaId ;  /* 0x00000000000879c3 */ /* 0x000e620000008800 */
[----:B0-----:R-:W-:-:S04]  /*1b30*/  IADD3 R2, PT, PT, R2, 0x7, -R3 ;  /* 0x0000000702027810 */ /* 0x001fc80007ffe803 */
[----:B------:R-:W-:-:S04]  /*1b40*/  SHF.R.S32.HI R3, RZ, 0x1f, R2 ;  /* 0x0000001fff037819 */ /* 0x000fc80000011402 */
[----:B------:R-:W-:Y:S01]  /*1b50*/  LEA.HI R3, R3, R2, RZ, 0x3 ;  /* 0x0000000203037211 */ /* 0x000fe200078f18ff */
[----:B-1----:R-:W-:-:S03]  /*1b60*/  ULEA UR5, UR8, UR5, 0x18 ;  /* 0x0000000508057291 */ /* 0x002fc6000f8ec0ff */
[----:B------:R-:W-:-:S03]  /*1b70*/  SHF.R.S32.HI R8, RZ, 0x3, R3 ;  /* 0x00000003ff087819 */ /* 0x000fc60000011403 */
[----:B------:R-:W-:Y:S02]  /*1b80*/  LEA R5, R0, UR5, 0x2 ;  /* 0x0000000500057c11 */ /* 0x000fe4000f8e10ff */
[----:B------:R-:W-:Y:S01]  /*1b90*/  LOP3.LUT R4, R8, 0xffffff8, RZ, 0xc0, !PT ;  /* 0x0ffffff808047812 */ /* 0x000fe200078ec0ff */
[----:B------:R-:W-:Y:S06]  /*1ba0*/  BRA.U !UP0, `(.L_x_144) ;  /* 0x0000000508387547 */ /* 0x000fec000b800000 */
[----:B------:R-:W0:Y:S01]  /*1bb0*/  LDC.64 R2, c[0x0][0x380] ;  /* 0x0000e000ff027b82 */ /* 0x000e220000000a00 */
[----:B------:R-:W-:-:S07]  /*1bc0*/  IMAD.MOV.U32 R9, RZ, RZ, RZ ;  /* 0x000000ffff097224 */ /* 0x000fce00078e00ff */
.L_x_161:
[----:B01234-:R-:W-:Y:S01]  /*1bd0*/  IMAD R6, R9, 0x400, R5 ;  /* 0x0000040009067824 */ /* 0x01ffe200078e0205 */
[----:B------:R-:W-:Y:S04]  /*1be0*/  BSSY.RECONVERGENT B1, `(.L_x_145) ;  /* 0x000000e000017945 */ /* 0x000fe80003800200 */
[----:B------:R-:W1:Y:S04]  /*1bf0*/  LDS R19, [R6] ;  /* 0x0000000006137984 */ /* 0x000e680000000800 */
[----:B------:R2:W3:Y:S04]  /*1c00*/  LDS R25, [R6+0x400] ;  /* 0x0004000006197984 */ /* 0x0004e80000000800 */
[----:B------:R2:W4:Y:S04]  /*1c10*/  LDS R17, [R6+0x800] ;  /* 0x0008000006117984 */ /* 0x0005280000000800 */
[----:B------:R2:W0:Y:S04]  /*1c20*/  LDS R15, [R6+0xc00] ;  /* 0x000c0000060f7984 */ /* 0x0004280000000800 */
[----:B------:R2:W0:Y:S04]  /*1c30*/  LDS R13, [R6+0x1000] ;  /* 0x00100000060d7984 */ /* 0x0004280000000800 */
[----:B------:R2:W0:Y:S04]  /*1c40*/  LDS R12, [R6+0x1400] ;  /* 0x00140000060c7984 */ /* 0x0004280000000800 */
[----:B------:R2:W0:Y:S04]  /*1c50*/  LDS R11, [R6+0x1800] ;  /* 0x00180000060b7984 */ /* 0x0004280000000800 */
[----:B------:R2:W0:Y:S01]  /*1c60*/  LDS R10, [R6+0x1c00] ;  /* 0x001c0000060a7984 */ /* 0x0004220000000800 */
[----:B-1----:R-:W-:-:S13]  /*1c70*/  ISETP.NE.AND P0, PT, R19, RZ, PT ;  /* 0x000000ff1300720c */ /* 0x002fda0003f05270 */
[----:B--234-:R-:W-:Y:S05]  /*1c80*/  @!P0 BRA `(.L_x_146) ;  /* 0x00000000000c8947 */ /* 0x01cfea0003800000 */
[----:B------:R-:W-:-:S04]  /*1c90*/  IMAD R7, R9, 0x100, R0 ;  /* 0x0000010009077824 */ /* 0x000fc800078e0200 */
[----:B0-----:R-:W-:-:S05]  /*1ca0*/  IMAD.WIDE.U32 R6, R7, 0x4, R2 ;  /* 0x0000000407067825 */ /* 0x001fca00078e0002 */
[----:B------:R1:W-:Y:S02]  /*1cb0*/  REDG.E.ADD.STRONG.GPU desc[UR16][R6.64], R19 ;  /* 0x000000130600798e */ /* 0x0003e4000c12e110 */
.L_x_146:
[----:B------:R-:W-:Y:S05]  /*1cc0*/  BSYNC.RECONVERGENT B1 ;  /* 0x0000000000017941 */ /* 0x000fea0003800200 */
.L_x_145:
[----:B------:R-:W-:Y:S01]  /*1cd0*/  ISETP.NE.AND P6, PT, R25, RZ, PT ;  /* 0x000000ff1900720c */ /* 0x000fe20003fc5270 */
[----:B------:R-:W-:Y:S01]  /*1ce0*/  BSSY.RECONVERGENT B1, `(.L_x_147) ;  /* 0x000000c000017945 */ /* 0x000fe20003800200 */
[----:B------:R-:W-:Y:S02]  /*1cf0*/  ISETP.NE.AND P0, PT, R17, RZ, PT ;  /* 0x000000ff1100720c */ /* 0x000fe40003f05270 */
[----:B0-----:R-:W-:Y:S02]  /*1d00*/  ISETP.NE.AND P1, PT, R15, RZ, PT ;  /* 0x000000ff0f00720c */ /* 0x001fe40003f25270 */
[----:B------:R-:W-:Y:S02]  /*1d10*/  ISETP.NE.AND P2, PT, R13, RZ, PT ;  /* 0x000000ff0d00720c */ /* 0x000fe40003f45270 */
[----:B------:R-:W-:Y:S02]  /*1d20*/  ISETP.NE.AND P3, PT, R12, RZ, PT ;  /* 0x000000ff0c00720c */ /* 0x000fe40003f65270 */
[----:B------:R-:W-:-:S02]  /*1d30*/  ISETP.NE.AND P4, PT, R11, RZ, PT ;  /* 0x000000ff0b00720c */ /* 0x000fc40003f85270 */
[----:B------:R-:W-:Y:S01]  /*1d40*/  ISETP.NE.AND P5, PT, R10, RZ, PT ;  /* 0x000000ff0a00720c */ /* 0x000fe20003fa5270 */
[----:B------:R-:W-:-:S12]  /*1d50*/  @!P6 BRA `(.L_x_148) ;  /* 0x000000000010e947 */ /* 0x000fd80003800000 */
[----:B-1----:R-:W-:-:S04]  /*1d60*/  IMAD R7, R9, 0x100, R0 ;  /* 0x0000010009077824 */ /* 0x002fc800078e0200 */
[----:B------:R-:W-:-:S04]  /*1d70*/  VIADD R7, R7, 0x100 ;  /* 0x0000010007077836 */ /* 0x000fc80000000000 */
[----:B------:R-:W-:-:S05]  /*1d80*/  IMAD.WIDE.U32 R6, R7, 0x4, R2 ;  /* 0x0000000407067825 */ /* 0x000fca00078e0002 */
[----:B------:R0:W-:Y:S02]  /*1d90*/  REDG.E.ADD.STRONG.GPU desc[UR16][R6.64], R25 ;  /* 0x000000190600798e */ /* 0x0001e4000c12e110 */
.L_x_148:
[----:B------:R-:W-:Y:S05]  /*1da0*/  BSYNC.RECONVERGENT B1 ;  /* 0x0000000000017941 */ /* 0x000fea0003800200 */
.L_x_147:
[----:B------:R-:W-:Y:S04]  /*1db0*/  BSSY.RECONVERGENT B1, `(.L_x_149) ;  /* 0x0000006000017945 */ /* 0x000fe80003800200 */
[----:B------:R-:W-:Y:S05]  /*1dc0*/  @!P0 BRA `(.L_x_150) ;  /* 0x0000000000108947 */ /* 0x000fea0003800000 */
[----:B01----:R-:W-:-:S04]  /*1dd0*/  IMAD R7, R9, 0x100, R0 ;  /* 0x0000010009077824 */ /* 0x003fc800078e0200 */
[----:B------:R-:W-:-:S04]  /*1de0*/  VIADD R7, R7, 0x200 ;  /* 0x0000020007077836 */ /* 0x000fc80000000000 */
[----:B------:R-:W-:-:S05]  /*1df0*/  IMAD.WIDE.U32 R6, R7, 0x4, R2 ;  /* 0x0000000407067825 */ /* 0x000fca00078e0002 */
[----:B------:R2:W-:Y:S02]  /*1e00*/  REDG.E.ADD.STRONG.GPU desc[UR16][R6.64], R17 ;  /* 0x000000110600798e */ /* 0x0005e4000c12e110 */
.L_x_150:
[----:B------:R-:W-:Y:S05]  /*1e10*/  BSYNC.RECONVERGENT B1 ;  /* 0x0000000000017941 */ /* 0x000fea0003800200 */
.L_x_149:
[----:B------:R-:W-:Y:S04]  /*1e20*/  BSSY.RECONVERGENT B1, `(.L_x_151) ;  /* 0x0000006000017945 */ /* 0x000fe80003800200 */
[----:B------:R-:W-:Y:S05]  /*1e30*/  @!P1 BRA `(.L_x_152) ;  /* 0x0000000000109947 */ /* 0x000fea0003800000 */
[----:B012---:R-:W-:-:S04]  /*1e40*/  IMAD R7, R9, 0x100, R0 ;  /* 0x0000010009077824 */ /* 0x007fc800078e0200 */
[----:B------:R-:W-:-:S04]  /*1e50*/  VIADD R7, R7, 0x300 ;  /* 0x0000030007077836 */ /* 0x000fc80000000000 */
[----:B------:R-:W-:-:S05]  /*1e60*/  IMAD.WIDE.U32 R6, R7, 0x4, R2 ;  /* 0x0000000407067825 */ /* 0x000fca00078e0002 */
[----:B------:R3:W-:Y:S02]  /*1e70*/  REDG.E.ADD.STRONG.GPU desc[UR16][R6.64], R15 ;  /* 0x0000000f0600798e */ /* 0x0007e4000c12e110 */
.L_x_152:
[----:B------:R-:W-:Y:S05]  /*1e80*/  BSYNC.RECONVERGENT B1 ;  /* 0x0000000000017941 */ /* 0x000fea0003800200 */
.L_x_151:
[----:B------:R-:W-:Y:S04]  /*1e90*/  BSSY.RECONVERGENT B1, `(.L_x_153) ;  /* 0x0000006000017945 */ /* 0x000fe80003800200 */
[----:B------:R-:W-:Y:S05]  /*1ea0*/  @!P2 BRA `(.L_x_154) ;  /* 0x000000000010a947 */ /* 0x000fea0003800000 */
[----:B0123--:R-:W-:-:S04]  /*1eb0*/  IMAD R7, R9, 0x100, R0 ;  /* 0x0000010009077824 */ /* 0x00ffc800078e0200 */
[----:B------:R-:W-:-:S04]  /*1ec0*/  VIADD R7, R7, 0x400 ;  /* 0x0000040007077836 */ /* 0x000fc80000000000 */
[----:B------:R-:W-:-:S05]  /*1ed0*/  IMAD.WIDE.U32 R6, R7, 0x4, R2 ;  /* 0x0000000407067825 */ /* 0x000fca00078e0002 */
[----:B------:R4:W-:Y:S02]  /*1ee0*/  REDG.E.ADD.STRONG.GPU desc[UR16][R6.64], R13 ;  /* 0x0000000d0600798e */ /* 0x0009e4000c12e110 */
.L_x_154:
[----:B------:R-:W-:Y:S05]  /*1ef0*/  BSYNC.RECONVERGENT B1 ;  /* 0x0000000000017941 */ /* 0x000fea0003800200 */
.L_x_153:
[----:B------:R-:W-:Y:S04]  /*1f00*/  BSSY.RECONVERGENT B1, `(.L_x_155) ;  /* 0x0000006000017945 */ /* 0x000fe80003800200 */
[----:B------:R-:W-:Y:S05]  /*1f10*/  @!P3 BRA `(.L_x_156) ;  /* 0x000000000010b947 */ /* 0x000fea0003800000 */
[----:B01234-:R-:W-:-:S04]  /*1f20*/  IMAD R7, R9, 0x100, R0 ;  /* 0x0000010009077824 */ /* 0x01ffc800078e0200 */
[----:B------:R-:W-:-:S04]  /*1f30*/  VIADD R7, R7, 0x500 ;  /* 0x0000050007077836 */ /* 0x000fc80000000000 */
[----:B------:R-:W-:-:S05]  /*1f40*/  IMAD.WIDE.U32 R6, R7, 0x4, R2 ;  /* 0x0000000407067825 */ /* 0x000fca00078e0002 */
[----:B------:R0:W-:Y:S02]  /*1f50*/  REDG.E.ADD.STRONG.GPU desc[UR16][R6.64], R12 ;  /* 0x0000000c0600798e */ /* 0x0001e4000c12e110 */
.L_x_156:
[----:B------:R-:W-:Y:S05]  /*1f60*/  BSYNC.RECONVERGENT B1 ;  /* 0x0000000000017941 */ /* 0x000fea0003800200 */
.L_x_155:
[----:B------:R-:W-:Y:S04]  /*1f70*/  BSSY.RECONVERGENT B1, `(.L_x_157) ;  /* 0x0000006000017945 */ /* 0x000fe80003800200 */
[----:B------:R-:W-:Y:S05]  /*1f80*/  @!P4 BRA `(.L_x_158) ;  /* 0x000000000010c947 */ /* 0x000fea0003800000 */
[----:B01234-:R-:W-:-:S04]  /*1f90*/  IMAD R7, R9, 0x100, R0 ;  /* 0x0000010009077824 */ /* 0x01ffc800078e0200 */
[----:B------:R-:W-:-:S04]  /*1fa0*/  VIADD R7, R7, 0x600 ;  /* 0x0000060007077836 */ /* 0x000fc80000000000 */
[----:B------:R-:W-:-:S05]  /*1fb0*/  IMAD.WIDE.U32 R6, R7, 0x4, R2 ;  /* 0x0000000407067825 */ /* 0x000fca00078e0002 */
[----:B------:R0:W-:Y:S02]  /*1fc0*/  REDG.E.ADD.STRONG.GPU desc[UR16][R6.64], R11 ;  /* 0x0000000b0600798e */ /* 0x0001e4000c12e110 */
.L_x_158:
[----:B------:R-:W-:Y:S05]  /*1fd0*/  BSYNC.RECONVERGENT B1 ;  /* 0x0000000000017941 */ /* 0x000fea0003800200 */
.L_x_157:
[----:B------:R-:W-:Y:S04]  /*1fe0*/  BSSY.RECONVERGENT B1, `(.L_x_159) ;  /* 0x0000006000017945 */ /* 0x000fe80003800200 */
[----:B------:R-:W-:Y:S05]  /*1ff0*/  @!P5 BRA `(.L_x_160) ;  /* 0x000000000010d947 */ /* 0x000fea0003800000 */
[----:B01234-:R-:W-:-:S04]  /*2000*/  IMAD R7, R9, 0x100, R0 ;  /* 0x0000010009077824 */ /* 0x01ffc800078e0200 */
[----:B------:R-:W-:-:S04]  /*2010*/  VIADD R7, R7, 0x700 ;  /* 0x0000070007077836 */ /* 0x000fc80000000000 */
[----:B------:R-:W-:-:S05]  /*2020*/  IMAD.WIDE.U32 R6, R7, 0x4, R2 ;  /* 0x0000000407067825 */ /* 0x000fca00078e0002 */
[----:B------:R0:W-:Y:S02]  /*2030*/  REDG.E.ADD.STRONG.GPU desc[UR16][R6.64], R10 ;  /* 0x0000000a0600798e */ /* 0x0001e4000c12e110 */
.L_x_160:
[----:B------:R-:W-:Y:S05]  /*2040*/  BSYNC.RECONVERGENT B1 ;  /* 0x0000000000017941 */ /* 0x000fea0003800200 */
.L_x_159:
[----:B------:R-:W-:-:S05]  /*2050*/  VIADD R9, R9, 0x8 ;  /* 0x0000000809097836 */ /* 0x000fca0000000000 */
[----:B------:R-:W-:-:S13]  /*2060*/  ISETP.NE.AND P0, PT, R9, R4, PT ;  /* 0x000000040900720c */ /* 0x000fda0003f05270 */
[----:B------:R-:W-:Y:S05]  /*2070*/  @P0 BRA `(.L_x_161) ;  /* 0xfffffff800d40947 */ /* 0x000fea000383ffff */
[----:B01234-:R-:W-:-:S07]  /*2080*/  IMAD.MOV.U32 R7, RZ, RZ, R4 ;  /* 0x000000ffff077224 */ /* 0x01ffce00078e0004 */
.L_x_144:
[----:B------:R-:W-:Y:S02]  /*2090*/  UISETP.NE.AND UP0, UPT, UR12, URZ, UPT ;  /* 0x000000ff0c00728c */ /* 0x000fe4000bf05270 */
[----:B------:R-:W-:Y:S01]  /*20a0*/  IMAD.U32 R6, RZ, RZ, UR12 ;  /* 0x0000000cff067e24 */ /* 0x000fe2000f8e00ff */
[----:B------:R-:W-:Y:S01]  /*20b0*/  LOP3.LUT R2, R8, 0x1, RZ, 0xc0, !PT ;  /* 0x0000000108027812 */ /* 0x000fe200078ec0ff */
[----:B------:R-:W-:Y:S02]  /*20c0*/  IMAD.U32 R3, RZ, RZ, UR7 ;  /* 0x00000007ff037e24 */ /* 0x000fe4000f8e00ff */
[----:B------:R-:W-:Y:S02]  /*20d0*/  VIADD R6, R6, 0xffffffff ;  /* 0xffffffff06067836 */ /* 0x000fe40000000000 */
[----:B------:R-:W-:Y:S01]  /*20e0*/  VIADD R3, R3, 0xffffffff ;  /* 0xffffffff03037836 */ /* 0x000fe20000000000 */
[----:B------:R-:W-:Y:S06]  /*20f0*/  BRA.U !UP0, `(.L_x_162) ;  /* 0x0000000508407547 */ /* 0x000fec000b800000 */
[----:B------:R-:W-:-:S13]  /*2100*/  ISETP.GE.U32.AND P0, PT, R6, 0x3, PT ;  /* 0x000000030600780c */ /* 0x000fda0003f06070 */
[----:B------:R-:W-:Y:S05]  /*2110*/  @!P0 BRA `(.L_x_163) ;  /* 0x0000000000a48947 */ /* 0x000fea0003800000 */
[----:B------:R-:W-:Y:S01]  /*2120*/  IMAD R10, R7, 0x400, R5 ;  /* 0x00000400070a7824 */ /* 0x000fe200078e0205 */
[----:B------:R-:W-:Y:S04]  /*2130*/  BSSY.RECONVERGENT B1, `(.L_x_164) ;  /* 0x000000e000017945 */ /* 0x000fe80003800200 */
[----:B------:R-:W0:Y:S04]  /*2140*/  LDS R15, [R10] ;  /* 0x000000000a0f7984 */ /* 0x000e280000000800 */
[----:B------:R-:W1:Y:S04]  /*2150*/  LDS R17, [R10+0x400] ;  /* 0x000400000a117984 */ /* 0x000e680000000800 */
[----:B------:R-:W2:Y:S04]  /*2160*/  LDS R9, [R10+0x800] ;  /* 0x000800000a097984 */ /* 0x000ea80000000800 */
[----:B------:R-:W3:Y:S01]  /*2170*/  LDS R8, [R10+0xc00] ;  /* 0x000c00000a087984 */ /* 0x000ee20000000800 */
[----:B0-----:R-:W-:-:S02]  /*2180*/  ISETP.NE.AND P0, PT, R15, RZ, PT ;  /* 0x000000ff0f00720c */ /* 0x001fc40003f05270 */
[----:B-1----:R-:W-:Y:S02]  /*2190*/  ISETP.NE.AND P1, PT, R17, RZ, PT ;  /* 0x000000ff1100720c */ /* 0x002fe40003f25270 */
[----:B--2---:R-:W-:Y:S02]  /*21a0*/  ISETP.NE.AND P2, PT, R9, RZ, PT ;  /* 0x000000ff0900720c */ /* 0x004fe40003f45270 */
[----:B---3--:R-:W-:-:S07]  /*21b0*/  ISETP.NE.AND P3, PT, R8, RZ, PT ;  /* 0x000000ff0800720c */ /* 0x008fce0003f65270 */
[----:B------:R-:W-:Y:S06]  /*21c0*/  @!P0 BRA `(.L_x_165) ;  /* 0x0000000000108947 */ /* 0x000fec0003800000 */
[----:B------:R-:W0:Y:S01]  /*21d0*/  LDC.64 R10, c[0x0][0x380] ;  /* 0x0000e000ff0a7b82 */ /* 0x000e220000000a00 */
[----:B------:R-:W-:-:S04]  /*21e0*/  IMAD R13, R7, 0x100, R0 ;  /* 0x00000100070d7824 */ /* 0x000fc800078e0200 */
[----:B0-----:R-:W-:-:S05]  /*21f0*/  IMAD.WIDE.U32 R10, R13, 0x4, R10 ;  /* 0x000000040d0a7825 */ /* 0x001fca00078e000a */
[----:B------:R0:W-:Y:S02]  /*2200*/  REDG.E.ADD.STRONG.GPU desc[UR16][R10.64], R15 ;  /* 0x0000000f0a00798e */ /* 0x0001e4000c12e110 */
.L_x_165:
[----:B------:R-:W-:Y:S05]  /*2210*/  BSYNC.RECONVERGENT B1 ;  /* 0x0000000000017941 */ /* 0x000fea0003800200 */
.L_x_164:
[----:B------:R-:W-:Y:S04]  /*2220*/  BSSY.RECONVERGENT B1, `(.L_x_166) ;  /* 0x0000007000017945 */ /* 0x000fe80003800200 */
[----:B------:R-:W-:Y:S05]  /*2230*/  @!P1 BRA `(.L_x_167) ;  /* 0x0000000000149947 */ /* 0x000fea0003800000 */
[----:B0-----:R-:W0:Y:S01]  /*2240*/  LDC.64 R10, c[0x0][0x380] ;  /* 0x0000e000ff0a7b82 */ /* 0x001e220000000a00 */
[----:B------:R-:W-:-:S04]  /*2250*/  IMAD R13, R7, 0x100, R0 ;  /* 0x00000100070d7824 */ /* 0x000fc800078e0200 */
[----:B------:R-:W-:-:S04]  /*2260*/  VIADD R13, R13, 0x100 ;  /* 0x000001000d0d7836 */ /* 0x000fc80000000000 */
[----:B0-----:R-:W-:-:S05]  /*2270*/  IMAD.WIDE.U32 R10, R13, 0x4, R10 ;  /* 0x000000040d0a7825 */ /* 0x001fca00078e000a */
[----:B------:R1:W-:Y:S02]  /*2280*/  REDG.E.ADD.STRONG.GPU desc[UR16][R10.64], R17 ;  /* 0x000000110a00798e */ /* 0x0003e4000c12e110 */
.L_x_167:
[----:B------:R-:W-:Y:S05]  /*2290*/  BSYNC.RECONVERGENT B1 ;  /* 0x0000000000017941 */ /* 0x000fea0003800200 */
.L_x_166:
[----:B------:R-:W-:Y:S04]  /*22a0*/  BSSY.RECONVERGENT B1, `(.L_x_168) ;  /* 0x0000007000017945 */ /* 0x000fe80003800200 */
[----:B------:R-:W-:Y:S05]  /*22b0*/  @!P2 BRA `(.L_x_169) ;  /* 0x000000000014a947 */ /* 0x000fea0003800000 */
[----:B01----:R-:W0:Y:S01]  /*22c0*/  LDC.64 R10, c[0x0][0x380] ;  /* 0x0000e000ff0a7b82 */ /* 0x003e220000000a00 */
[----:B------:R-:W-:-:S04]  /*22d0*/  IMAD R13, R7, 0x100, R0 ;  /* 0x00000100070d7824 */ /* 0x000fc800078e0200 */
[----:B------:R-:W-:-:S04]  /*22e0*/  VIADD R13, R13, 0x200 ;  /* 0x000002000d0d7836 */ /* 0x000fc80000000000 */
[----:B0-----:R-:W-:-:S05]  /*22f0*/  IMAD.WIDE.U32 R10, R13, 0x4, R10 ;  /* 0x000000040d0a7825 */ /* 0x001fca00078e000a */
[----:B------:R2:W-:Y:S02]  /*2300*/  REDG.E.ADD.STRONG.GPU desc[UR16][R10.64], R9 ;  /* 0x000000090a00798e */ /* 0x0005e4000c12e110 */
.L_x_169:
[----:B------:R-:W-:Y:S05]  /*2310*/  BSYNC.RECONVERGENT B1 ;  /* 0x0000000000017941 */ /* 0x000fea0003800200 */
.L_x_168:
[----:B------:R-:W-:Y:S04]  /*2320*/  BSSY.RECONVERGENT B1, `(.L_x_170) ;  /* 0x0000007000017945 */ /* 0x000fe80003800200 */
[----:B------:R-:W-:Y:S05]  /*2330*/  @!P3 BRA `(.L_x_171) ;  /* 0x000000000014b947 */ /* 0x000fea0003800000 */
[----:B012---:R-:W0:Y:S01]  /*2340*/  LDC.64 R10, c[0x0][0x380] ;  /* 0x0000e000ff0a7b82 */ /* 0x007e220000000a00 */
[----:B------:R-:W-:-:S04]  /*2350*/  IMAD R9, R7, 0x100, R0 ;  /* 0x0000010007097824 */ /* 0x000fc800078e0200 */
[----:B------:R-:W-:-:S04]  /*2360*/  VIADD R9, R9, 0x300 ;  /* 0x0000030009097836 */ /* 0x000fc80000000000 */
[----:B0-----:R-:W-:-:S05]  /*2370*/  IMAD.WIDE.U32 R10, R9, 0x4, R10 ;  /* 0x00000004090a7825 */ /* 0x001fca00078e000a */
[----:B------:R3:W-:Y:S02]  /*2380*/  REDG.E.ADD.STRONG.GPU desc[UR16][R10.64], R8 ;  /* 0x000000080a00798e */ /* 0x0007e4000c12e110 */
.L_x_171:
[----:B------:R-:W-:Y:S05]  /*2390*/  BSYNC.RECONVERGENT B1 ;  /* 0x0000000000017941 */ /* 0x000fea0003800200 */
.L_x_170:
[----:B------:R-:W-:-:S07]  /*23a0*/  VIADD R7, R7, 0x4 ;  /* 0x0000000407077836 */ /* 0x000fce0000000000 */
.L_x_163:
[----:B------:R-:W-:Y:S01]  /*23b0*/  UISETP.NE.AND UP0, UPT, UR7, URZ, UPT ;  /* 0x000000ff0700728c */ /* 0x000fe2000bf05270 */
[----:B------:R-:W-:Y:S08]  /*23c0*/  BSSY.RECONVERGENT B1, `(.L_x_162) ;  /* 0x0000023000017945 */ /* 0x000ff00003800200 */
[----:B------:R-:W-:Y:S05]  /*23d0*/  BRA.U !UP0, `(.L_x_172) ;  /* 0x0000000108847547 */ /* 0x000fea000b800000 */
[----:B------:R-:W-:-:S13]  /*23e0*/  ISETP.NE.AND P0, PT, R3, RZ, PT ;  /* 0x000000ff0300720c */ /* 0x000fda0003f05270 */
[----:B------:R-:W-:Y:S05]  /*23f0*/  @!P0 BRA `(.L_x_173) ;  /* 0x0000000000548947 */ /* 0x000fea0003800000 */
[----:B---3--:R-:W-:Y:S01]  /*2400*/  IMAD R8, R7, 0x400, R5 ;  /* 0x0000040007087824 */ /* 0x008fe200078e0205 */
[----:B------:R-:W-:Y:S04]  /*2410*/  BSSY.RECONVERGENT B2, `(.L_x_174) ;  /* 0x000000a000027945 */ /* 0x000fe80003800200 */
[----:B012---:R-:W0:Y:S04]  /*2420*/  LDS R11, [R8] ;  /* 0x00000000080b7984 */ /* 0x007e280000000800 */
[----:B------:R-:W1:Y:S01]  /*2430*/  LDS R13, [R8+0x400] ;  /* 0x00040000080d7984 */ /* 0x000e620000000800 */
[----:B0-----:R-:W-:-:S02]  /*2440*/  ISETP.NE.AND P0, PT, R11, RZ, PT ;  /* 0x000000ff0b00720c */ /* 0x001fc40003f05270 */
[----:B-1----:R-:W-:-:S11]  /*2450*/  ISETP.NE.AND P1, PT, R13, RZ, PT ;  /* 0x000000ff0d00720c */ /* 0x002fd60003f25270 */
[----:B------:R-:W-:Y:S05]  /*2460*/  @!P0 BRA `(.L_x_175) ;  /* 0x0000000000108947 */ /* 0x000fea0003800000 */
[----:B------:R-:W0:Y:S01]  /*2470*/  LDC.64 R8, c[0x0][0x380] ;  /* 0x0000e000ff087b82 */ /* 0x000e220000000a00 */
[----:B------:R-:W-:-:S04]  /*2480*/  IMAD R15, R7, 0x100, R0 ;  /* 0x00000100070f7824 */ /* 0x000fc800078e0200 */
[----:B0-----:R-:W-:-:S05]  /*2490*/  IMAD.WIDE.U32 R8, R15, 0x4, R8 ;  /* 0x000000040f087825 */ /* 0x001fca00078e0008 */
[----:B------:R0:W-:Y:S02]  /*24a0*/  REDG.E.ADD.STRONG.GPU desc[UR16][R8.64], R11 ;  /* 0x0000000b0800798e */ /* 0x0001e4000c12e110 */
.L_x_175:
[----:B------:R-:W-:Y:S05]  /*24b0*/  BSYNC.RECONVERGENT B2 ;  /* 0x0000000000027941 */ /* 0x000fea0003800200 */
.L_x_174:
[----:B------:R-:W-:Y:S04]  /*24c0*/  BSSY.RECONVERGENT B2, `(.L_x_176) ;  /* 0x0000007000027945 */ /* 0x000fe80003800200 */
[----:B------:R-:W-:Y:S05]  /*24d0*/  @!P1 BRA `(.L_x_177) ;  /* 0x0000000000149947 */ /* 0x000fea0003800000 */
[----:B0-----:R-:W0:Y:S01]  /*24e0*/  LDC.64 R8, c[0x0][0x380] ;  /* 0x0000e000ff087b82 */ /* 0x001e220000000a00 */
[----:B------:R-:W-:-:S04]  /*24f0*/  IMAD R10, R7, 0x100, R0 ;  /* 0x00000100070a7824 */ /* 0x000fc800078e0200 */
[----:B------:R-:W-:-:S04]  /*2500*/  VIADD R11, R10, 0x100 ;  /* 0x000001000a0b7836 */ /* 0x000fc80000000000 */
[----:B0-----:R-:W-:-:S05]  /*2510*/  IMAD.WIDE.U32 R8, R11, 0x4, R8 ;  /* 0x000000040b087825 */ /* 0x001fca00078e0008 */
[----:B------:R1:W-:Y:S02]  /*2520*/  REDG.E.ADD.STRONG.GPU desc[UR16][R8.64], R13 ;  /* 0x0000000d0800798e */ /* 0x0003e4000c12e110 */
.L_x_177:
[----:B------:R-:W-:Y:S05]  /*2530*/  BSYNC.RECONVERGENT B2 ;  /* 0x0000000000027941 */ /* 0x000fea0003800200 */
.L_x_176:
[----:B------:R-:W-:-:S07]  /*2540*/  VIADD R7, R7, 0x2 ;  /* 0x0000000207077836 */ /* 0x000fce0000000000 */
.L_x_173:
[----:B------:R-:W-:-:S13]  /*2550*/  ISETP.NE.AND P0, PT, R2, RZ, PT ;  /* 0x000000ff0200720c */ /* 0x000fda0003f05270 */
[----:B------:R-:W-:Y:S05]  /*2560*/  @!P0 BRA `(.L_x_172) ;  /* 0x0000000000208947 */ /* 0x000fea0003800000 */
[----:B01-3--:R-:W-:-:S05]  /*2570*/  IMAD R8, R7, 0x400, R5 ;  /* 0x0000040007087824 */ /* 0x00bfca00078e0205 */
[----:B--2---:R-:W0:Y:S02]  /*2580*/  LDS R11, [R8] ;  /* 0x00000000080b7984 */ /* 0x004e240000000800 */
[----:B0-----:R-:W-:-:S13]  /*2590*/  ISETP.NE.AND P0, PT, R11, RZ, PT ;  /* 0x000000ff0b00720c */ /* 0x001fda0003f05270 */
[----:B------:R-:W-:Y:S05]  /*25a0*/  @!P0 BRA `(.L_x_172) ;  /* 0x0000000000108947 */ /* 0x000fea0003800000 */
[----:B------:R-:W0:Y:S01]  /*25b0*/  LDC.64 R8, c[0x0][0x380] ;  /* 0x0000e000ff087b82 */ /* 0x000e220000000a00 */
[----:B------:R-:W-:-:S04]  /*25c0*/  IMAD R7, R7, 0x100, R0 ;  /* 0x0000010007077824 */ /* 0x000fc800078e0200 */
[----:B0-----:R-:W-:-:S05]  /*25d0*/  IMAD.WIDE.U32 R8, R7, 0x4, R8 ;  /* 0x0000000407087825 */ /* 0x001fca00078e0008 */
[----:B------:R4:W-:Y:S02]  /*25e0*/  REDG.E.ADD.STRONG.GPU desc[UR16][R8.64], R11 ;  /* 0x0000000b0800798e */ /* 0x0009e4000c12e110 */
.L_x_172:
[----:B------:R-:W-:Y:S05]  /*25f0*/  BSYNC.RECONVERGENT B1 ;  /* 0x0000000000017941 */ /* 0x000fea0003800200 */
.L_x_162:
[----:B------:R-:W-:-:S13]  /*2600*/  ISETP.GT.U32.AND P0, PT, R0, 0x7f, PT ;  /* 0x0000007f0000780c */ /* 0x000fda0003f04070 */
[----:B------:R-:W-:Y:S05]  /*2610*/  @P0 BRA `(.L_x_143) ;  /* 0x0000000800300947 */ /* 0x000fea0003800000 */
[----:B------:R-:W-:Y:S01]  /*2620*/  UISETP.GE.U32.AND UP0, UPT, UR11, 0x7, UPT ;  /* 0x000000070b00788c */ /* 0x000fe2000bf06070 */
[----:B------:R-:W-:-:S08]  /*2630*/  IMAD.MOV.U32 R7, RZ, RZ, RZ ;  /* 0x000000ffff077224 */ /* 0x000fd000078e00ff */
[----:B------:R-:W-:Y:S05]  /*2640*/  BRA.U !UP0, `(.L_x_178) ;  /* 0x0000000108e47547 */ /* 0x000fea000b800000 */
[----:B01234-:R-:W0:Y:S01]  /*2650*/  LDC.64 R8, c[0x0][0x380] ;  /* 0x0000e000ff087b82 */ /* 0x01fe220000000a00 */
[----:B------:R-:W-:-:S07]  /*2660*/  IMAD.MOV.U32 R7, RZ, RZ, RZ ;  /* 0x000000ffff077224 */ /* 0x000fce00078e00ff */
.L_x_195:
[C---:B------:R-:W-:Y:S01]  /*2670*/  IMAD R12, R7.reuse, 0x400, R5 ;  /* 0x00000400070c7824 */ /* 0x040fe200078e0205 */
[----:B------:R-:W-:Y:S01]  /*2680*/  BSSY.RECONVERGENT B1, `(.L_x_179) ;  /* 0x0000010000017945 */ /* 0x000fe20003800200 */
[C---:B01234-:R-:W-:Y:S02]  /*2690*/  IMAD R11, R7.reuse, 0x100, R0 ;  /* 0x00000100070b7824 */ /* 0x05ffe400078e0200 */
[----:B------:R-:W-:Y:S01]  /*26a0*/  VIADD R7, R7, 0x8 ;  /* 0x0000000807077836 */ /* 0x000fe20000000000 */
[----:B------:R-:W1:Y:S01]  /*26b0*/  LDS R13, [R12+0x200] ;  /* 0x000200000c0d7984 */ /* 0x000e620000000800 */
[----:B0-----:R-:W-:-:S03]  /*26c0*/  IMAD.WIDE.U32 R10, R11, 0x4, R8 ;  /* 0x000000040b0a7825 */ /* 0x001fc600078e0008 */
[----:B------:R-:W0:Y:S04]  /*26d0*/  LDS R15, [R12+0x600] ;  /* 0x000600000c0f7984 */ /* 0x000e280000000800 */
[----:B------:R2:W3:Y:S04]  /*26e0*/  LDS R17, [R12+0xa00] ;  /* 0x000a00000c117984 */ /* 0x0004e80000000800 */
[----:B------:R2:W4:Y:S04]  /*26f0*/  LDS R19, [R12+0xe00] ;  /* 0x000e00000c137984 */ /* 0x0005280000000800 */
[----:B------:R2:W2:Y:S04]  /*2700*/  LDS R25, [R12+0x1200] ;  /* 0x001200000c197984 */ /* 0x0004a80000000800 */
[----:B------:R0:W2:Y:S04]  /*2710*/  LDS R27, [R12+0x1600] ;  /* 0x001600000c1b7984 */ /* 0x0000a80000000800 */
[----:B------:R0:W2:Y:S04]  /*2720*/  LDS R29, [R12+0x1a00] ;  /* 0x001a00000c1d7984 */ /* 0x0000a80000000800 */
[----:B------:R0:W2:Y:S01]  /*2730*/  LDS R14, [R12+0x1e00] ;  /* 0x001e00000c0e7984 */ /* 0x0000a20000000800 */
[----:B-1----:R-:W-:-:S02]  /*2740*/  ISETP.NE.AND P0, PT, R13, RZ, PT ;  /* 0x000000ff0d00720c */ /* 0x002fc40003f05270 */
[----:B0-----:R-:W-:-:S11]  /*2750*/  ISETP.NE.AND P1, PT, R15, RZ, PT ;  /* 0x000000ff0f00720c */ /* 0x001fd60003f25270 */
[----:B---34-:R-:W-:Y:S05]  /*2760*/  @!P0 BRA `(.L_x_180) ;  /* 0x0000000000048947 */ /* 0x018fea0003800000 */
[----:B------:R0:W-:Y:S02]  /*2770*/  REDG.E.ADD.STRONG.GPU desc[UR16][R10.64+0x200], R13 ;  /* 0x0002000d0a00798e */ /* 0x0001e4000c12e110 */
.L_x_180:
[----:B------:R-:W-:Y:S05]  /*2780*/  BSYNC.RECONVERGENT B1 ;  /* 0x0000000000017941 */ /* 0x000fea0003800200 */
.L_x_179:
[----:B------:R-:W-:Y:S04]  /*2790*/  BSSY.RECONVERGENT B1, `(.L_x_181) ;  /* 0x0000003000017945 */ /* 0x000fe80003800200 */
[----:B------:R-:W-:Y:S05]  /*27a0*/  @!P1 BRA `(.L_x_182) ;  /* 0x0000000000049947 */ /* 0x000fea0003800000 */
[----:B------:R1:W-:Y:S02]  /*27b0*/  REDG.E.ADD.STRONG.GPU desc[UR16][R10.64+0x600], R15 ;  /* 0x0006000f0a00798e */ /* 0x0003e4000c12e110 */
.L_x_182:
[----:B------:R-:W-:Y:S05]  /*27c0*/  BSYNC.RECONVERGENT B1 ;  /* 0x0000000000017941 */ /* 0x000fea0003800200 */
.L_x_181:
[----:B------:R-:W-:Y:S01]  /*27d0*/  ISETP.NE.AND P6, PT, R17, RZ, PT ;  /* 0x000000ff1100720c */ /* 0x000fe20003fc5270 */
[----:B------:R-:W-:Y:S01]  /*27e0*/  BSSY.RECONVERGENT B1, `(.L_x_183) ;  /* 0x0000009000017945 */ /* 0x000fe20003800200 */
[----:B------:R-:W-:Y:S02]  /*27f0*/  ISETP.NE.AND P0, PT, R7, R4, PT ;  /* 0x000000040700720c */ /* 0x000fe40003f05270 */
[----:B------:R-:W-:Y:S02]  /*2800*/  ISETP.NE.AND P1, PT, R19, RZ, PT ;  /* 0x000000ff1300720c */ /* 0x000fe40003f25270 */
[----:B--2---:R-:W-:Y:S02]  /*2810*/  ISETP.NE.AND P2, PT, R25, RZ, PT ;  /* 0x000000ff1900720c */ /* 0x004fe40003f45270 */
[----:B------:R-:W-:Y:S02]  /*2820*/  ISETP.NE.AND P3, PT, R27, RZ, PT ;  /* 0x000000ff1b00720c */ /* 0x000fe40003f65270 */
[----:B------:R-:W-:-:S02]  /*2830*/  ISETP.NE.AND P4, PT, R29, RZ, PT ;  /* 0x000000ff1d00720c */ /* 0x000fc40003f85270 */
[----:B------:R-:W-:Y:S01]  /*2840*/  ISETP.NE.AND P5, PT, R14, RZ, PT ;  /* 0x000000ff0e00720c */ /* 0x000fe20003fa5270 */
[----:B------:R-:W-:-:S12]  /*2850*/  @!P6 BRA `(.L_x_184) ;  /* 0x000000000004e947 */ /* 0x000fd80003800000 */
[----:B------:R2:W-:Y:S02]  /*2860*/  REDG.E.ADD.STRONG.GPU desc[UR16][R10.64+0xa00], R17 ;  /* 0x000a00110a00798e */ /* 0x0005e4000c12e110 */
.L_x_184:
[----:B------:R-:W-:Y:S05]  /*2870*/  BSYNC.RECONVERGENT B1 ;  /* 0x0000000000017941 */ /* 0x000fea0003800200 */
.L_x_183:
[----:B------:R-:W-:Y:S04]  /*2880*/  BSSY.RECONVERGENT B1, `(.L_x_185) ;  /* 0x0000003000017945 */ /* 0x000fe80003800200 */
[----:B------:R-:W-:Y:S05]  /*2890*/  @!P1 BRA `(.L_x_186) ;  /* 0x0000000000049947 */ /* 0x000fea0003800000 */
[----:B------:R3:W-:Y:S02]  /*28a0*/  REDG.E.ADD.STRONG.GPU desc[UR16][R10.64+0xe00], R19 ;  /* 0x000e00130a00798e */ /* 0x0007e4000c12e110 */
.L_x_186:
[----:B------:R-:W-:Y:S05]  /*28b0*/  BSYNC.RECONVERGENT B1 ;  /* 0x0000000000017941 */ /* 0x000fea0003800200 */
.L_x_185:
[----:B------:R-:W-:Y:S04]  /*28c0*/  BSSY.RECONVERGENT B1, `(.L_x_187) ;  /* 0x0000003000017945 */ /* 0x000fe80003800200 */
[----:B------:R-:W-:Y:S05]  /*28d0*/  @!P2 BRA `(.L_x_188) ;  /* 0x000000000004a947 */ /* 0x000fea0003800000 */
[----:B------:R4:W-:Y:S02]  /*28e0*/  REDG.E.ADD.STRONG.GPU desc[UR16][R10.64+0x1200], R25 ;  /* 0x001200190a00798e */ /* 0x0009e4000c12e110 */
.L_x_188:
[----:B------:R-:W-:Y:S05]  /*28f0*/  BSYNC.RECONVERGENT B1 ;  /* 0x0000000000017941 */ /* 0x000fea0003800200 */
.L_x_187:
[----:B------:R-:W-:Y:S04]  /*2900*/  BSSY.RECONVERGENT B1, `(.L_x_189) ;  /* 0x0000003000017945 */ /* 0x000fe80003800200 */
[----:B------:R-:W-:Y:S05]  /*2910*/  @!P3 BRA `(.L_x_190) ;  /* 0x000000000004b947 */ /* 0x000fea0003800000 */
[----:B------:R0:W-:Y:S02]  /*2920*/  REDG.E.ADD.STRONG.GPU desc[UR16][R10.64+0x1600], R27 ;  /* 0x0016001b0a00798e */ /* 0x0001e4000c12e110 */
.L_x_190:
[----:B------:R-:W-:Y:S05]  /*2930*/  BSYNC.RECONVERGENT B1 ;  /* 0x0000000000017941 */ /* 0x000fea0003800200 */
.L_x_189:
[----:B------:R-:W-:Y:S04]  /*2940*/  BSSY.RECONVERGENT B1, `(.L_x_191) ;  /* 0x0000003000017945 */ /* 0x000fe80003800200 */
[----:B------:R-:W-:Y:S05]  /*2950*/  @!P4 BRA `(.L_x_192) ;  /* 0x000000000004c947 */ /* 0x000fea0003800000 */
[----:B------:R0:W-:Y:S02]  /*2960*/  REDG.E.ADD.STRONG.GPU desc[UR16][R10.64+0x1a00], R29 ;  /* 0x001a001d0a00798e */ /* 0x0001e4000c12e110 */
.L_x_192:
[----:B------:R-:W-:Y:S05]  /*2970*/  BSYNC.RECONVERGENT B1 ;  /* 0x0000000000017941 */ /* 0x000fea0003800200 */
.L_x_191:
[----:B------:R-:W-:Y:S04]  /*2980*/  BSSY.RECONVERGENT B1, `(.L_x_193) ;  /* 0x0000003000017945 */ /* 0x000fe80003800200 */
[----:B------:R-:W-:Y:S05]  /*2990*/  @!P5 BRA `(.L_x_194) ;  /* 0x000000000004d947 */ /* 0x000fea0003800000 */
[----:B------:R0:W-:Y:S02]  /*29a0*/  REDG.E.ADD.STRONG.GPU desc[UR16][R10.64+0x1e00], R14 ;  /* 0x001e000e0a00798e */ /* 0x0001e4000c12e110 */
.L_x_194:
[----:B------:R-:W-:Y:S05]  /*29b0*/  BSYNC.RECONVERGENT B1 ;  /* 0x0000000000017941 */ /* 0x000fea0003800200 */
.L_x_193:
[----:B------:R-:W-:Y:S05]  /*29c0*/  @P0 BRA `(.L_x_195) ;  /* 0xfffffffc00280947 */ /* 0x000fea000383ffff */
[----:B------:R-:W-:-:S07]  /*29d0*/  IMAD.MOV.U32 R7, RZ, RZ, R4 ;  /* 0x000000ffff077224 */ /* 0x000fce00078e0004 */
.L_x_178:
[----:B------:R-:W-:-:S09]  /*29e0*/  UISETP.NE.AND UP0, UPT, UR12, URZ, UPT ;  /* 0x000000ff0c00728c */ /* 0x000fd2000bf05270 */
[----:B------:R-:W-:Y:S05]  /*29f0*/  BRA.U !UP0, `(.L_x_143) ;  /* 0x0000000508387547 */ /* 0x000fea000b800000 */
[----:B------:R-:W-:-:S13]  /*2a00*/  ISETP.GE.U32.AND P0, PT, R6, 0x3, PT ;  /* 0x000000030600780c */ /* 0x000fda0003f06070 */
[----:B------:R-:W-:Y:S05]  /*2a10*/  @!P0 BRA `(.L_x_196) ;  /* 0x0000000000a48947 */ /* 0x000fea0003800000 */
[----:B01-34-:R-:W-:Y:S01]  /*2a20*/  IMAD R8, R7, 0x400, R5 ;  /* 0x0000040007087824 */ /* 0x01bfe200078e0205 */
[----:B------:R-:W-:Y:S04]  /*2a30*/  BSSY.RECONVERGENT B1, `(.L_x_197) ;  /* 0x000000e000017945 */ /* 0x000fe80003800200 */
[----:B------:R-:W0:Y:S04]  /*2a40*/  LDS R13, [R8+0x200] ;  /* 0x00020000080d7984 */ /* 0x000e280000000800 */
[----:B------:R-:W1:Y:S04]  /*2a50*/  LDS R15, [R8+0x600] ;  /* 0x00060000080f7984 */ /* 0x000e680000000800 */
[----:B------:R-:W3:Y:S04]  /*2a60*/  LDS R6, [R8+0xa00] ;  /* 0x000a000008067984 */ /* 0x000ee80000000800 */
[----:B------:R-:W4:Y:S01]  /*2a70*/  LDS R4, [R8+0xe00] ;  /* 0x000e000008047984 */ /* 0x000f220000000800 */
[----:B0-----:R-:W-:-:S02]  /*2a80*/  ISETP.NE.AND P0, PT, R13, RZ, PT ;  /* 0x000000ff0d00720c */ /* 0x001fc40003f05270 */
[----:B-1----:R-:W-:Y:S02]  /*2a90*/  ISETP.NE.AND P1, PT, R15, RZ, PT ;  /* 0x000000ff0f00720c */ /* 0x002fe40003f25270 */
[----:B---3--:R-:W-:Y:S02]  /*2aa0*/  ISETP.NE.AND P2, PT, R6, RZ, PT ;  /* 0x000000ff0600720c */ /* 0x008fe40003f45270 */
[----:B----4-:R-:W-:-:S07]  /*2ab0*/  ISETP.NE.AND P3, PT, R4, RZ, PT ;  /* 0x000000ff0400720c */ /* 0x010fce0003f65270 */
[----:B------:R-:W-:Y:S06]  /*2ac0*/  @!P0 BRA `(.L_x_198) ;  /* 0x0000000000108947 */ /* 0x000fec0003800000 */
[----:B--2---:R-:W0:Y:S01]  /*2ad0*/  LDC.64 R8, c[0x0][0x380] ;  /* 0x0000e000ff087b82 */ /* 0x004e220000000a00 */
[----:B------:R-:W-:-:S04]  /*2ae0*/  IMAD R11, R7, 0x100, R0 ;  /* 0x00000100070b7824 */ /* 0x000fc800078e0200 */
[----:B0-----:R-:W-:-:S05]  /*2af0*/  IMAD.WIDE.U32 R8, R11, 0x4, R8 ;  /* 0x000000040b087825 */ /* 0x001fca00078e0008 */
[----:B------:R0:W-:Y:S02]  /*2b00*/  REDG.E.ADD.STRONG.GPU desc[UR16][R8.64+0x200], R13 ;  /* 0x0002000d0800798e */ /* 0x0001e4000c12e110 */
.L_x_198:
[----:B------:R-:W-:Y:S05]  /*2b10*/  BSYNC.RECONVERGENT B1 ;  /* 0x0000000000017941 */ /* 0x000fea0003800200 */
.L_x_197:
[----:B------:R-:W-:Y:S04]  /*2b20*/  BSSY.RECONVERGENT B1, `(.L_x_199) ;  /* 0x0000007000017945 */ /* 0x000fe80003800200 */
[----:B------:R-:W-:Y:S05]  /*2b30*/  @!P1 BRA `(.L_x_200) ;  /* 0x0000000000149947 */ /* 0x000fea0003800000 */
[----:B0-2---:R-:W0:Y:S01]  /*2b40*/  LDC.64 R8, c[0x0][0x380] ;  /* 0x0000e000ff087b82 */ /* 0x005e220000000a00 */
[----:B------:R-:W-:-:S04]  /*2b50*/  IMAD R11, R7, 0x100, R0 ;  /* 0x00000100070b7824 */ /* 0x000fc800078e0200 */
[----:B------:R-:W-:-:S04]  /*2b60*/  VIADD R11, R11, 0x100 ;  /* 0x000001000b0b7836 */ /* 0x000fc80000000000 */
[----:B0-----:R-:W-:-:S05]  /*2b70*/  IMAD.WIDE.U32 R8, R11, 0x4, R8 ;  /* 0x000000040b087825 */ /* 0x001fca00078e0008 */
[----:B------:R1:W-:Y:S02]  /*2b80*/  REDG.E.ADD.STRONG.GPU desc[UR16][R8.64+0x200], R15 ;  /* 0x0002000f0800798e */ /* 0x0003e4000c12e110 */
.L_x_200:
[----:B------:R-:W-:Y:S05]  /*2b90*/  BSYNC.RECONVERGENT B1 ;  /* 0x0000000000017941 */ /* 0x000fea0003800200 */
.L_x_199:
[----:B------:R-:W-:Y:S04]  /*2ba0*/  BSSY.RECONVERGENT B1, `(.L_x_201) ;  /* 0x0000007000017945 */ /* 0x000fe80003800200 */
[----:B------:R-:W-:Y:S05]  /*2bb0*/  @!P2 BRA `(.L_x_202) ;  /* 0x000000000014a947 */ /* 0x000fea0003800000 */
[----:B012---:R-:W0:Y:S01]  /*2bc0*/  LDC.64 R8, c[0x0][0x380] ;  /* 0x0000e000ff087b82 */ /* 0x007e220000000a00 */
[----:B------:R-:W-:-:S04]  /*2bd0*/  IMAD R11, R7, 0x100, R0 ;  /* 0x00000100070b7824 */ /* 0x000fc800078e0200 */
[----:B------:R-:W-:-:S04]  /*2be0*/  VIADD R11, R11, 0x200 ;  /* 0x000002000b0b7836 */ /* 0x000fc80000000000 */
[----:B0-----:R-:W-:-:S05]  /*2bf0*/  IMAD.WIDE.U32 R8, R11, 0x4, R8 ;  /* 0x000000040b087825 */ /* 0x001fca00078e0008 */
[----:B------:R3:W-:Y:S02]  /*2c00*/  REDG.E.ADD.STRONG.GPU desc[UR16][R8.64+0x200], R6 ;  /* 0x000200060800798e */ /* 0x0007e4000c12e110 */
.L_x_202:
[----:B------:R-:W-:Y:S05]  /*2c10*/  BSYNC.RECONVERGENT B1 ;  /* 0x0000000000017941 */ /* 0x000fea0003800200 */
.L_x_201:
[----:B------:R-:W-:Y:S04]  /*2c20*/  BSSY.RECONVERGENT B1, `(.L_x_203) ;  /* 0x0000007000017945 */ /* 0x000fe80003800200 */
[----:B------:R-:W-:Y:S05]  /*2c30*/  @!P3 BRA `(.L_x_204) ;  /* 0x000000000014b947 */ /* 0x000fea0003800000 */
[----:B0123--:R-:W0:Y:S01]  /*2c40*/  LDC.64 R8, c[0x0][0x380] ;  /* 0x0000e000ff087b82 */ /* 0x00fe220000000a00 */
[----:B------:R-:W-:-:S04]  /*2c50*/  IMAD R11, R7, 0x100, R0 ;  /* 0x00000100070b7824 */ /* 0x000fc800078e0200 */
[----:B------:R-:W-:-:S04]  /*2c60*/  VIADD R11, R11, 0x300 ;  /* 0x000003000b0b7836 */ /* 0x000fc80000000000 */
[----:B0-----:R-:W-:-:S05]  /*2c70*/  IMAD.WIDE.U32 R8, R11, 0x4, R8 ;  /* 0x000000040b087825 */ /* 0x001fca00078e0008 */
[----:B------:R4:W-:Y:S02]  /*2c80*/  REDG.E.ADD.STRONG.GPU desc[UR16][R8.64+0x200], R4 ;  /* 0x000200040800798e */ /* 0x0009e4000c12e110 */
.L_x_204:
[----:B------:R-:W-:Y:S05]  /*2c90*/  BSYNC.RECONVERGENT B1 ;  /* 0x0000000000017941 */ /* 0x000fea0003800200 */
.L_x_203:
[----:B------:R-:W-:-:S07]  /*2ca0*/  VIADD R7, R7, 0x4 ;  /* 0x0000000407077836 */ /* 0x000fce0000000000 */
.L_x_196:
[----:B------:R-:W-:-:S09]  /*2cb0*/  UISETP.NE.AND UP0, UPT, UR7, URZ, UPT ;  /* 0x000000ff0700728c */ /* 0x000fd2000bf05270 */
[----:B------:R-:W-:Y:S05]  /*2cc0*/  BRA.U !UP0, `(.L_x_143) ;  /* 0x0000000108847547 */ /* 0x000fea000b800000 */
[----:B------:R-:W-:-:S13]  /*2cd0*/  ISETP.NE.AND P0, PT, R3, RZ, PT ;  /* 0x000000ff0300720c */ /* 0x000fda0003f05270 */
[----:B------:R-:W-:Y:S05]  /*2ce0*/  @!P0 BRA `(.L_x_205) ;  /* 0x0000000000548947 */ /* 0x000fea0003800000 */
[----:B----4-:R-:W-:Y:S01]  /*2cf0*/  IMAD R4, R7, 0x400, R5 ;  /* 0x0000040007047824 */ /* 0x010fe200078e0205 */
[----:B------:R-:W-:Y:S04]  /*2d00*/  BSSY.RECONVERGENT B1, `(.L_x_206) ;  /* 0x000000a000017945 */ /* 0x000fe80003800200 */
[----:B------:R-:W4:Y:S04]  /*2d10*/  LDS R3, [R4+0x200] ;  /* 0x0002000004037984 */ /* 0x000f280000000800 */
[----:B0123--:R-:W0:Y:S01]  /*2d20*/  LDS R11, [R4+0x600] ;  /* 0x00060000040b7984 */ /* 0x00fe220000000800 */
[----:B----4-:R-:W-:-:S02]  /*2d30*/  ISETP.NE.AND P0, PT, R3, RZ, PT ;  /* 0x000000ff0300720c */ /* 0x010fc40003f05270 */
[----:B0-----:R-:W-:-:S11]  /*2d40*/  ISETP.NE.AND P1, PT, R11, RZ, PT ;  /* 0x000000ff0b00720c */ /* 0x001fd60003f25270 */
[----:B------:R-:W-:Y:S05]  /*2d50*/  @!P0 BRA `(.L_x_207) ;  /* 0x0000000000108947 */ /* 0x000fea0003800000 */
[----:B------:R-:W0:Y:S01]  /*2d60*/  LDC.64 R8, c[0x0][0x380] ;  /* 0x0000e000ff087b82 */ /* 0x000e220000000a00 */
[----:B------:R-:W-:-:S04]  /*2d70*/  IMAD R13, R7, 0x100, R0 ;  /* 0x00000100070d7824 */ /* 0x000fc800078e0200 */
[----:B0-----:R-:W-:-:S05]  /*2d80*/  IMAD.WIDE.U32 R8, R13, 0x4, R8 ;  /* 0x000000040d087825 */ /* 0x001fca00078e0008 */
[----:B------:R0:W-:Y:S02]  /*2d90*/  REDG.E.ADD.STRONG.GPU desc[UR16][R8.64+0x200], R3 ;  /* 0x000200030800798e */ /* 0x0001e4000c12e110 */
.L_x_207:
[----:B------:R-:W-:Y:S05]  /*2da0*/  BSYNC.RECONVERGENT B1 ;  /* 0x0000000000017941 */ /* 0x000fea0003800200 */
.L_x_206:
[----:B------:R-:W-:Y:S04]  /*2db0*/  BSSY.RECONVERGENT B1, `(.L_x_208) ;  /* 0x0000007000017945 */ /* 0x000fe80003800200 */
[----:B------:R-:W-:Y:S05]  /*2dc0*/  @!P1 BRA `(.L_x_209) ;  /* 0x0000000000149947 */ /* 0x000fea0003800000 */
[----:B0-----:R-:W0:Y:S01]  /*2dd0*/  LDC.64 R8, c[0x0][0x380] ;  /* 0x0000e000ff087b82 */ /* 0x001e220000000a00 */
[----:B------:R-:W-:-:S04]  /*2de0*/  IMAD R3, R7, 0x100, R0 ;  /* 0x0000010007037824 */ /* 0x000fc800078e0200 */
[----:B------:R-:W-:-:S04]  /*2df0*/  VIADD R3, R3, 0x100 ;  /* 0x0000010003037836 */ /* 0x000fc80000000000 */
[----:B0-----:R-:W-:-:S05]  /*2e00*/  IMAD.WIDE.U32 R8, R3, 0x4, R8 ;  /* 0x0000000403087825 */ /* 0x001fca00078e0008 */
[----:B------:R1:W-:Y:S02]  /*2e10*/  REDG.E.ADD.STRONG.GPU desc[UR16][R8.64+0x200], R11 ;  /* 0x0002000b0800798e */ /* 0x0003e4000c12e110 */
.L_x_209:
[----:B------:R-:W-:Y:S05]  /*2e20*/  BSYNC.RECONVERGENT B1 ;  /* 0x0000000000017941 */ /* 0x000fea0003800200 */
.L_x_208:
[----:B------:R-:W-:-:S07]  /*2e30*/  VIADD R7, R7, 0x2 ;  /* 0x0000000207077836 */ /* 0x000fce0000000000 */
.L_x_205:
[----:B------:R-:W-:-:S13]  /*2e40*/  ISETP.NE.AND P0, PT, R2, RZ, PT ;  /* 0x000000ff0200720c */ /* 0x000fda0003f05270 */
[----:B------:R-:W-:Y:S05]  /*2e50*/  @!P0 BRA `(.L_x_143) ;  /* 0x0000000000208947 */ /* 0x000fea0003800000 */
[----:B------:R-:W-:-:S06]  /*2e60*/  IMAD R5, R7, 0x400, R5 ;  /* 0x0000040007057824 */ /* 0x000fcc00078e0205 */
[----:B------:R-:W5:Y:S02]  /*2e70*/  LDS R5, [R5+0x200] ;  /* 0x0002000005057984 */ /* 0x000f640000000800 */
[----:B-----5:R-:W-:-:S13]  /*2e80*/  ISETP.NE.AND P0, PT, R5, RZ, PT ;  /* 0x000000ff0500720c */ /* 0x020fda0003f05270 */
[----:B------:R-:W-:Y:S05]  /*2e90*/  @!P0 BRA `(.L_x_143) ;  /* 0x0000000000108947 */ /* 0x000fea0003800000 */
[----:B0-----:R-:W0:Y:S01]  /*2ea0*/  LDC.64 R2, c[0x0][0x380] ;  /* 0x0000e000ff027b82 */ /* 0x001e220000000a00 */
[----:B------:R-:W-:-:S04]  /*2eb0*/  IMAD R7, R7, 0x100, R0 ;  /* 0x0000010007077824 */ /* 0x000fc800078e0200 */
[----:B0-----:R-:W-:-:S05]  /*2ec0*/  IMAD.WIDE.U32 R2, R7, 0x4, R2 ;  /* 0x0000000407027825 */ /* 0x001fca00078e0002 */
[----:B------:R0:W-:Y:S02]  /*2ed0*/  REDG.E.ADD.STRONG.GPU desc[UR16][R2.64+0x200], R5 ;  /* 0x000200050200798e */ /* 0x0001e4000c12e110 */
.L_x_143:
[----:B------:R-:W-:Y:S05]  /*2ee0*/  BSYNC.RECONVERGENT B0 ;  /* 0x0000000000007941 */ /* 0x000fea0003800200 */
.L_x_142:
[----:B------:R-:W1:Y:S01]  /*2ef0*/  LDCU UR5, c[0x0][0x390] ;  /* 0x00007200ff0577ac */ /* 0x000e620008000800 */
[----:B------:R-:W-:Y:S02]  /*2f00*/  UIADD3 UR4, UPT, UPT, UR4, 0x1, URZ ;  /* 0x0000000104047890 */ /* 0x000fe4000fffe0ff */
[----:B-1----:R-:W-:-:S04]  /*2f10*/  UIADD3 UR8, UPT, UPT, UR5, -0x1, URZ ;  /* 0xffffffff05087890 */ /* 0x002fc8000fffe0ff */
[----:B------:R-:W-:-:S04]  /*2f20*/  ULEA.HI UR8, UR8, 0x1, URZ, 0x2 ;  /* 0x0000000108087891 */ /* 0x000fc8000f8f10ff */
[----:B------:R-:W-:-:S04]  /*2f30*/  UISETP.LT.U32.AND UP0, UPT, UR8, UR5, UPT ;  /* 0x000000050800728c */ /* 0x000fc8000bf01070 */
[----:B------:R-:W-:-:S04]  /*2f40*/  USEL UR5, UR8, UR5, UP0 ;  /* 0x0000000508057287 */ /* 0x000fc80008000000 */
[----:B------:R-:W-:Y:S01]  /*2f50*/  UISETP.NE.AND UP0, UPT, UR4, UR5, UPT ;  /* 0x000000050400728c */ /* 0x000fe2000bf05270 */
[----:B------:R-:W-:Y:S08]  /*2f60*/  BAR.SYNC.DEFER_BLOCKING 0x0 ;  /* 0x0000000000007b1d */ /* 0x000ff00000010000 */
[----:B------:R-:W-:Y:S05]  /*2f70*/  BRA.U UP0, `(.L_x_210) ;  /* 0xffffffd100887547 */ /* 0x000fea000b83ffff */
[----:B------:R-:W-:Y:S05]  /*2f80*/  EXIT ;  /* 0x000000000000794d */ /* 0x000fea0003800000 */
.L_x_211:
        /* <DEDUP_REMOVED lines=15> */
.L_x_219:


//--------------------- .text._ZN3cub18CUB_300001_SM_10006detail10radix_sort31DeviceRadixSortSingleTileKernelINS1_5radix10policy_hubIfNS0_8NullTypeEjE10Policy1000ELNS0_9SortOrderE0EfS6_jNS1_21identity_decomposer_tEEEvPKT1_PSB_PKT2_PSF_T3_iiT4_ --------------------------
	.section	.text._ZN3cub18CUB_300001_SM_10006detail10radix_sort31DeviceRadixSortSingleTileKernelINS1_5radix10policy_hubIfNS0_8NullTypeEjE10Policy1000ELNS0_9SortOrderE0EfS6_jNS1_21identity_decomposer_tEEEvPKT1_PSB_PKT2_PSF_T3_iiT4_,"ax",@progbits
	.align	128
        .global         _ZN3cub18CUB_300001_SM_10006detail10radix_sort31DeviceRadixSortSingleTileKernelINS1_5radix10policy_hubIfNS0_8NullTypeEjE10Policy1000ELNS0_9SortOrderE0EfS6_jNS1_21identity_decomposer_tEEEvPKT1_PSB_PKT2_PSF_T3_iiT4_
        .type           _ZN3cub18CUB_300001_SM_10006detail10radix_sort31DeviceRadixSortSingleTileKernelINS1_5radix10policy_hubIfNS0_8NullTypeEjE10Policy1000ELNS0_9SortOrderE0EfS6_jNS1_21identity_decomposer_tEEEvPKT1_PSB_PKT2_PSF_T3_iiT4_,@function
        .size           _ZN3cub18CUB_300001_SM_10006detail10radix_sort31DeviceRadixSortSingleTileKernelINS1_5radix10policy_hubIfNS0_8NullTypeEjE10Policy1000ELNS0_9SortOrderE0EfS6_jNS1_21identity_decomposer_tEEEvPKT1_PSB_PKT2_PSF_T3_iiT4_,(.L_x_220 - _ZN3cub18CUB_300001_SM_10006detail10radix_sort31DeviceRadixSortSingleTileKernelINS1_5radix10policy_hubIfNS0_8NullTypeEjE10Policy1000ELNS0_9SortOrderE0EfS6_jNS1_21identity_decomposer_tEEEvPKT1_PSB_PKT2_PSF_T3_iiT4_)
        .other          _ZN3cub18CUB_300001_SM_10006detail10radix_sort31DeviceRadixSortSingleTileKernelINS1_5radix10policy_hubIfNS0_8NullTypeEjE10Policy1000ELNS0_9SortOrderE0EfS6_jNS1_21identity_decomposer_tEEEvPKT1_PSB_PKT2_PSF_T3_iiT4_,@"STO_CUDA_ENTRY STV_DEFAULT"
_ZN3cub18CUB_300001_SM_10006detail10radix_sort31DeviceRadixSortSingleTileKernelINS1_5radix10policy_hubIfNS0_8NullTypeEjE10Policy1000ELNS0_9SortOrderE0EfS6_jNS1_21identity_decomposer_tEEEvPKT1_PSB_PKT2_PSF_T3_iiT4_:
.text._ZN3cub18CUB_300001_SM_10006detail10radix_sort31DeviceRadixSortSingleTileKernelINS1_5radix10policy_hubIfNS0_8NullTypeEjE10Policy1000ELNS0_9SortOrderE0EfS6_jNS1_21identity_decomposer_tEEEvPKT1_PSB_PKT2_PSF_T3_iiT4_:
[----:B------:R-:W-:Y:S01]  /*0000*/  LDC R1, c[0x0][0x37c] ;  /* 0x0000df00ff017b82 */ /* 0x000fe20000000800 */
[----:B------:R-:W0:Y:S01]  /*0010*/  S2R R0, SR_TID.X ;  /* 0x0000000000007919 */ /* 0x000e220000002100 */
[----:B------:R-:W1:Y:S06]  /*0020*/  LDCU UR4, c[0x0][0x3a0] ;  /* 0x00007400ff0477ac */ /* 0x000e6c0008000800 */
[----:B------:R-:W2:Y:S01]  /*0030*/  LDC.64 R4, c[0x0][0x380] ;  /* 0x0000e000ff047b82 */ /* 0x000ea20000000a00 */
[----:B------:R-:W3:Y:S01]  /*0040*/  LDCU.64 UR10, c[0x0][0x358] ;  /* 0x00006b00ff0a77ac */ /* 0x000ee20008000a00 */
[----:B------:R-:W-:-:S02]  /*0050*/  IMAD.MOV.U32 R13, RZ, RZ, 0x7fffffff ;  /* 0x7fffffffff0d7424 */ /* 0x000fc400078e00ff */
[----:B------:R-:W-:Y:S02]  /*0060*/  IMAD.MOV.U32 R12, RZ, RZ, 0x7fffffff ;  /* 0x7fffffffff0c7424 */ /* 0x000fe400078e00ff */
[----:B------:R-:W-:Y:S02]  /*0070*/  IMAD.MOV.U32 R14, RZ, RZ, 0x7fffffff ;  /* 0x7fffffffff0e7424 */ /* 0x000fe400078e00ff */
[----:B------:R-:W-:Y:S02]  /*0080*/  IMAD.MOV.U32 R15, RZ, RZ, 0x7fffffff ;  /* 0x7fffffffff0f7424 */ /* 0x000fe400078e00ff */
[----:B------:R-:W-:Y:S02]  /*0090*/  IMAD.MOV.U32 R16, RZ, RZ, 0x7fffffff ;  /* 0x7fffffffff107424 */ /* 0x000fe400078e00ff */
[----:B------:R-:W-:Y:S02]  /*00a0*/  IMAD.MOV.U32 R17, RZ, RZ, 0x7fffffff ;  /* 0x7fffffffff117424 */ /* 0x000fe400078e00ff */
        /* <DEDUP_REMOVED lines=11> */
[----:B------:R-:W-:Y:S01]  /*0160*/  IMAD.MOV.U32 R9, RZ, RZ, -0x1 ;  /* 0xffffffffff097424 */ /* 0x000fe200078e00ff */
[----:B------:R-:W4:Y:S01]  /*0170*/  S2UR UR5, SR_CgaCtaId ;  /* 0x00000000000579c3 */ /* 0x000f220000008800 */
[----:B0-----:R-:W-:Y:S01]  /*0180*/  IMAD R3, R0, 0x13, RZ ;  /* 0x0000001300037824 */ /* 0x001fe200078e02ff */
[----:B------:R-:W0:Y:S01]  /*0190*/  S2R R104, SR_LANEID ;  /* 0x0000000000687919 */ /* 0x000e220000000000 */
[----:B------:R-:W5:Y:S02]  /*01a0*/  LDCU UR6, c[0x0][0x3a4] ;  /* 0x00007480ff0677ac */ /* 0x000f640008000800 */
[C---:B------:R-:W-:Y:S01]  /*01b0*/  VIADD R2, R3.reuse, 0x1 ;  /* 0x0000000103027836 */ /* 0x040fe20000000000 */
[C---:B-1----:R-:W-:Y:S01]  /*01c0*/  ISETP.GE.AND P4, PT, R3.reuse, UR4, PT ;  /* 0x0000000403007c0c */ /* 0x042fe2000bf86270 */
[C---:B------:R-:W-:Y:S01]  /*01d0*/  VIADD R6, R3.reuse, 0x2 ;  /* 0x0000000203067836 */ /* 0x040fe20000000000 */
[----:B------:R-:W1:Y:S01]  /*01e0*/  LDCU UR7, c[0x0][0x3a8] ;  /* 0x00007500ff0777ac */ /* 0x000e620008000800 */
[C---:B------:R-:W-:Y:S01]  /*01f0*/  VIADD R7, R3.reuse, 0x3 ;  /* 0x0000000303077836 */ /* 0x040fe20000000000 */
[----:B------:R-:W-:Y:S01]  /*0200*/  ISETP.GE.AND P5, PT, R2, UR4, PT ;  /* 0x0000000402007c0c */ /* 0x000fe2000bfa6270 */
[C---:B------:R-:W-:Y:S01]  /*0210*/  VIADD R8, R3.reuse, 0x4 ;  /* 0x0000000403087836 */ /* 0x040fe20000000000 */
[----:B------:R-:W-:Y:S01]  /*0220*/  ISETP.GE.AND P6, PT, R6, UR4, PT ;  /* 0x0000000406007c0c */ /* 0x000fe2000bfc6270 */
[----:B------:R-:W-:Y:S01]  /*0230*/  VIADD R6, R3, 0x5 ;  /* 0x0000000503067836 */ /* 0x000fe20000000000 */
[----:B------:R-:W-:Y:S01]  /*0240*/  ISETP.GE.AND P0, PT, R7, UR4, PT ;  /* 0x0000000407007c0c */ /* 0x000fe2000bf06270 */
[C---:B------:R-:W-:Y:S01]  /*0250*/  VIADD R7, R3.reuse, 0x6 ;  /* 0x0000000603077836 */ /* 0x040fe20000000000 */
[----:B------:R-:W-:Y:S01]  /*0260*/  ISETP.GE.AND P1, PT, R8, UR4, PT ;  /* 0x0000000408007c0c */ /* 0x000fe2000bf26270 */
[----:B--2---:R-:W-:Y:S01]  /*0270*/  IMAD.WIDE.U32 R4, R3, 0x4, R4 ;  /* 0x0000000403047825 */ /* 0x004fe200078e0004 */
[----:B------:R-:W-:Y:S01]  /*0280*/  ISETP.GE.AND P2, PT, R6, UR4, PT ;  /* 0x0000000406007c0c */ /* 0x000fe2000bf46270 */
[----:B------:R-:W2:Y:S01]  /*0290*/  LDCU UR9, c[0x0][0x3a8] ;  /* 0x00007500ff0977ac */ /* 0x000ea20008000800 */
[----:B------:R-:W-:Y:S01]  /*02a0*/  ISETP.GE.AND P3, PT, R7, UR4, PT ;  /* 0x0000000407007c0c */ /* 0x000fe2000bf66270 */
[----:B------:R-:W-:-:S02]  /*02b0*/  IMAD.MOV.U32 R6, RZ, RZ, 0x7fffffff ;  /* 0x7fffffffff067424 */ /* 0x000fc400078e00ff */
[C---:B------:R-:W-:Y:S02]  /*02c0*/  VIADD R7, R3.reuse, 0x8 ;  /* 0x0000000803077836 */ /* 0x040fe40000000000 */
[----:B------:R-:W-:Y:S01]  /*02d0*/  IMAD.MOV.U32 R2, RZ, RZ, 0x7fffffff ;  /* 0x7fffffffff027424 */ /* 0x000fe200078e00ff */
[----:B---3--:R-:W3:Y:S01]  /*02e0*/  @!P6 LDG.E R12, desc[UR10][R4.64+0x8] ;  /* 0x0000080a040ce981 */ /* 0x008ee2000c1e1900 */
[----:B------:R-:W-:-:S03]  /*02f0*/  VIADD R8, R3, 0x7 ;  /* 0x0000000703087836 */ /* 0x000fc60000000000 */
[----:B------:R-:W2:Y:S01]  /*0300*/  @!P5 LDG.E R6, desc[UR10][R4.64+0x4] ;  /* 0x0000040a0406d981 */ /* 0x000ea2000c1e1900 */
[----:B------:R-:W-:Y:S01]  /*0310*/  ISETP.GE.AND P5, PT, R7, UR4, PT ;  /* 0x0000000407007c0c */ /* 0x000fe2000bfa6270 */
[C---:B------:R-:W-:Y:S02]  /*0320*/  VIADD R7, R3.reuse, 0xa ;  /* 0x0000000a03077836 */ /* 0x040fe40000000000 */
[----:B------:R-:W3:Y:S01]  /*0330*/  @!P4 LDG.E R2, desc[UR10][R4.64] ;  /* 0x0000000a0402c981 */ /* 0x000ee2000c1e1900 */
[----:B------:R-:W-:Y:S01]  /*0340*/  ISETP.GE.AND P4, PT, R8, UR4, PT ;  /* 0x0000000408007c0c */ /* 0x000fe2000bf86270 */
[----:B------:R-:W-:Y:S02]  /*0350*/  VIADD R8, R3, 0x9 ;  /* 0x0000000903087836 */ /* 0x000fe40000000000 */
[----:B------:R-:W3:Y:S01]  /*0360*/  @!P0 LDG.E R13, desc[UR10][R4.64+0xc] ;  /* 0x00000c0a040d8981 */ /* 0x000ee2000c1e1900 */
[----:B------:R-:W-:Y:S01]  /*0370*/  ISETP.GE.AND P0, PT, R7, UR4, PT ;  /* 0x0000000407007c0c */ /* 0x000fe2000bf06270 */
[----:B------:R-:W-:-:S02]  /*0380*/  VIADD R7, R3, 0xb ;  /* 0x0000000b03077836 */ /* 0x000fc40000000000 */
[----:B------:R-:W3:Y:S03]  /*0390*/  @!P1 LDG.E R14, desc[UR10][R4.64+0x10] ;  /* 0x0000100a040e9981 */ /* 0x000ee6000c1e1900 */
[----:B------:R-:W-:Y:S01]  /*03a0*/  ISETP.GE.AND P1, PT, R7, UR4, PT ;  /* 0x0000000407007c0c */ /* 0x000fe2000bf26270 */
[----:B------:R-:W-:Y:S01]  /*03b0*/  VIADD R7, R3, 0xc ;  /* 0x0000000c03077836 */ /* 0x000fe20000000000 */
[----:B------:R-:W-:Y:S01]  /*03c0*/  ISETP.GE.AND P6, PT, R8, UR4, PT ;  /* 0x0000000408007c0c */ /* 0x000fe2000bfc6270 */
[----:B------:R-:W3:Y:S03]  /*03d0*/  @!P2 LDG.E R15, desc[UR10][R4.64+0x14] ;  /* 0x0000140a040fa981 */ /* 0x000ee6000c1e1900 */
[----:B------:R-:W-:Y:S01]  /*03e0*/  ISETP.GE.AND P2, PT, R7, UR4, PT ;  /* 0x0000000407007c0c */ /* 0x000fe2000bf46270 */
[C---:B------:R-:W-:Y:S01]  /*03f0*/  VIADD R7, R3.reuse, 0xd ;  /* 0x0000000d03077836 */ /* 0x040fe20000000000 */
[----:B------:R-:W3:Y:S01]  /*0400*/  @!P3 LDG.E R16, desc[UR10][R4.64+0x18] ;  /* 0x0000180a0410b981 */ /* 0x000ee2000c1e1900 */
[----:B------:R-:W-:-:S03]  /*0410*/  VIADD R8, R3, 0xe ;  /* 0x0000000e03087836 */ /* 0x000fc60000000000 */
[----:B------:R-:W-:Y:S01]  /*0420*/  ISETP.GE.AND P3, PT, R7, UR4, PT ;  /* 0x0000000407007c0c */ /* 0x000fe2000bf66270 */
[----:B------:R-:W3:Y:S01]  /*0430*/  @!P4 LDG.E R17, desc[UR10][R4.64+0x1c] ;  /* 0x00001c0a0411c981 */ /* 0x000ee2000c1e1900 */
[----:B------:R-:W-:-:S03]  /*0440*/  VIADD R7, R3, 0xf ;  /* 0x0000000f03077836 */ /* 0x000fc60000000000 */
[----:B------:R-:W3:Y:S01]  /*0450*/  @!P5 LDG.E R18, desc[UR10][R4.64+0x20] ;  /* 0x0000200a0412d981 */ /* 0x000ee2000c1e1900 */
[----:B------:R-:W-:Y:S01]  /*0460*/  ISETP.GE.AND P4, PT, R8, UR4, PT ;  /* 0x0000000408007c0c */ /* 0x000fe2000bf86270 */
[----:B------:R-:W-:Y:S02]  /*0470*/  VIADD R8, R3, 0x11 ;  /* 0x0000001103087836 */ /* 0x000fe40000000000 */
[----:B------:R-:W3:Y:S04]  /*0480*/  @!P6 LDG.E R19, desc[UR10][R4.64+0x24] ;  /* 0x0000240a0413e981 */ /* 0x000ee8000c1e1900 */
[----:B------:R-:W3:Y:S01]  /*0490*/  @!P0 LDG.E R20, desc[UR10][R4.64+0x28] ;  /* 0x0000280a04148981 */ /* 0x000ee2000c1e1900 */
[----:B------:R-:W-:Y:S01]  /*04a0*/  ISETP.GE.AND P0, PT, R7, UR4, PT ;  /* 0x0000000407007c0c */ /* 0x000fe2000bf06270 */
[----:B------:R-:W-:-:S02]  /*04b0*/  VIADD R7, R3, 0x10 ;  /* 0x0000001003077836 */ /* 0x000fc40000000000 */
[----:B------:R-:W-:Y:S01]  /*04c0*/  VIADD R3, R3, 0x12 ;  /* 0x0000001203037836 */ /* 0x000fe20000000000 */
[----:B------:R-:W3:Y:S02]  /*04d0*/  @!P1 LDG.E R21, desc[UR10][R4.64+0x2c] ;  /* 0x00002c0a04159981 */ /* 0x000ee4000c1e1900 */
[----:B------:R-:W-:Y:S02]  /*04e0*/  ISETP.GE.AND P1, PT, R7, UR4, PT ;  /* 0x0000000407007c0c */ /* 0x000fe4000bf26270 */
[----:B------:R-:W3:Y:S01]  /*04f0*/  @!P2 LDG.E R22, desc[UR10][R4.64+0x30] ;  /* 0x0000300a0416a981 */ /* 0x000ee2000c1e1900 */
[----:B------:R-:W-:-:S03]  /*0500*/  ISETP.GE.AND P2, PT, R8, UR4, PT ;  /* 0x0000000408007c0c */ /* 0x000fc6000bf46270 */
[----:B------:R-:W3:Y:S01]  /*0510*/  @!P3 LDG.E R23, desc[UR10][R4.64+0x34] ;  /* 0x0000340a0417b981 */ /* 0x000ee2000c1e1900 */
[----:B------:R-:W-:-:S03]  /*0520*/  ISETP.GE.AND P3, PT, R3, UR4, PT ;  /* 0x0000000403007c0c */ /* 0x000fc6000bf66270 */
[----:B------:R-:W3:Y:S04]  /*0530*/  @!P4 LDG.E R24, desc[UR10][R4.64+0x38] ;  /* 0x0000380a0418c981 */ /* 0x000ee8000c1e1900 */
[----:B------:R-:W3:Y:S04]  /*0540*/  @!P0 LDG.E R25, desc[UR10][R4.64+0x3c] ;  /* 0x00003c0a04198981 */ /* 0x000ee8000c1e1900 */
[----:B------:R-:W3:Y:S04]  /*0550*/  @!P1 LDG.E R26, desc[UR10][R4.64+0x40] ;  /* 0x0000400a041a9981 */ /* 0x000ee8000c1e1900 */
[----:B------:R-:W3:Y:S04]  /*0560*/  @!P2 LDG.E R28, desc[UR10][R4.64+0x44] ;  /* 0x0000440a041ca981 */ /* 0x000ee8000c1e1900 */
[----:B------:R0:W3:Y:S01]  /*0570*/  @!P3 LDG.E R30, desc[UR10][R4.64+0x48] ;  /* 0x0000480a041eb981 */ /* 0x0000e2000c1e1900 */
[----:B------:R-:W-:-:S02]  /*0580*/  UMOV UR4, 0x400 ;  /* 0x0000040000047882 */ /* 0x000fc40000000000 */
[----:B----4-:R-:W-:Y:S01]  /*0590*/  ULEA UR4, UR5, UR4, 0x18 ;  /* 0x0000000405047291 */ /* 0x010fe2000f8ec0ff */
[----:B------:R-:W-:-:S05]  /*05a0*/  SHF.R.U32.HI R105, RZ, 0x5, R0 ;  /* 0x00000005ff697819 */ /* 0x000fca0000011600 */
[----:B------:R-:W-:-:S05]  /*05b0*/  LEA R27, R0, UR4, 0x2 ;  /* 0x00000004001b7c11 */ /* 0x000fca000f8e10ff */
[----:B------:R-:W-:Y:S01]  /*05c0*/  IMAD R29, R0, 0x80, R27 ;  /* 0x00000080001d7824 */ /* 0x000fe200078e021b */
[----:B------:R-:W-:-:S03]  /*05d0*/  LEA R31, R105, UR4, 0x2 ;  /* 0x00000004691f7c11 */ /* 0x000fc6000f8e10ff */
[----:B------:R-:W-:Y:S01]  /*05e0*/  IMAD R33, R0, -0x38, R29 ;  /* 0xffffffc800217824 */ /* 0x000fe200078e021d */
[----:B-----5:R-:W-:Y:S02]  /*05f0*/  UIADD3 UR8, UPT, UPT, UR6, 0x6, URZ ;  /* 0x0000000606087890 */ /* 0x020fe4000fffe0ff */
[----:B-1----:R-:W-:Y:S01]  /*0600*/  UIADD3 UR5, UPT, UPT, -UR6, UR7, URZ ;  /* 0x0000000706057290 */ /* 0x002fe2000fffe1ff */
[----:B------:R-:W-:Y:S01]  /*0610*/  BAR.SYNC.DEFER_BLOCKING 0x0 ;  /* 0x0000000000007b1d */ /* 0x000fe20000010000 */
[----:B--2---:R-:W-:Y:S02]  /*0620*/  ISETP.GT.AND P1, PT, R6, -0x1, PT ;  /* 0xffffffff0600780c */ /* 0x004fe40003f24270 */
[----:B---3--:R-:W-:Y:S02]  /*0630*/  ISETP.GT.AND P0, PT, R2, -0x1, PT ;  /* 0xffffffff0200780c */ /* 0x008fe40003f04270 */
[C---:B------:R-:W-:Y:S02]  /*0640*/  SEL R7, R9.reuse, 0x80000000, !P1 ;  /* 0x8000000009077807 */ /* 0x040fe40004800000 */
[----:B------:R-:W-:-:S02]  /*0650*/  SEL R3, R9, 0x80000000, !P0 ;  /* 0x8000000009037807 */ /* 0x000fc40004000000 */
[----:B------:R-:W-:Y:S02]  /*0660*/  ISETP.GT.AND P0, PT, R12, -0x1, PT ;  /* 0xffffffff0c00780c */ /* 0x000fe40003f04270 */
[----:B------:R-:W-:Y:S02]  /*0670*/  LOP3.LUT R2, R3, R2, RZ, 0x3c, !PT ;  /* 0x0000000203027212 */ /* 0x000fe400078e3cff */
[----:B------:R-:W-:Y:S02]  /*0680*/  LOP3.LUT R3, R7, R6, RZ, 0x3c, !PT ;  /* 0x0000000607037212 */ /* 0x000fe400078e3cff */
[----:B------:R-:W-:Y:S02]  /*0690*/  SEL R7, R9, 0x80000000, !P0 ;  /* 0x8000000009077807 */ /* 0x000fe40004000000 */
[----:B------:R-:W-:Y:S02]  /*06a0*/  ISETP.GT.AND P1, PT, R13, -0x1, PT ;  /* 0xffffffff0d00780c */ /* 0x000fe40003f24270 */
[----:B------:R-:W-:-:S02]  /*06b0*/  ISETP.GT.AND P0, PT, R14, -0x1, PT ;  /* 0xffffffff0e00780c */ /* 0x000fc40003f04270 */
[C---:B0-----:R-:W-:Y:S02]  /*06c0*/  SEL R4, R9.reuse, 0x80000000, !P1 ;  /* 0x8000000009047807 */ /* 0x041fe40004800000 */
[----:B------:R-:W-:Y:S02]  /*06d0*/  SEL R5, R9, 0x80000000, !P0 ;  /* 0x8000000009057807 */ /* 0x000fe40004000000 */
[----:B------:R-:W-:Y:S02]  /*06e0*/  ISETP.GT.AND P1, PT, R15, -0x1, PT ;  /* 0xffffffff0f00780c */ /* 0x000fe40003f24270 */
[----:B------:R-:W-:Y:S02]  /*06f0*/  ISETP.GT.AND P0, PT, R16, -0x1, PT ;  /* 0xffffffff1000780c */ /* 0x000fe40003f04270 */
[----:B------:R-:W-:Y:S02]  /*0700*/  LOP3.LUT R13, R4, R13, RZ, 0x3c, !PT ;  /* 0x0000000d040d7212 */ /* 0x000fe400078e3cff */
[----:B------:R-:W-:-:S02]  /*0710*/  LOP3.LUT R14, R5, R14, RZ, 0x3c, !PT ;  /* 0x0000000e050e7212 */ /* 0x000fc400078e3cff */
[C---:B------:R-:W-:Y:S02]  /*0720*/  SEL R4, R9.reuse, 0x80000000, !P1 ;  /* 0x8000000009047807 */ /* 0x040fe40004800000 */
        /* <DEDUP_REMOVED lines=20> */
[----:B------:R-:W-:Y:S02]  /*0870*/  LOP3.LUT R21, R4, R21, RZ, 0x3c, !PT ;  /* 0x0000001504157212 */ /* 0x000fe400078e3cff */
[----:B------:R-:W-:Y:S02]  /*0880*/  SEL R4, R9, 0x80000000, !P0 ;  /* 0x8000000009047807 */ /* 0x000fe40004000000 */
[----:B------:R-:W-:-:S02]  /*0890*/  ISETP.GT.AND P1, PT, R24, -0x1, PT ;  /* 0xffffffff1800780c */ /* 0x000fc40003f24270 */
[----:B------:R-:W-:Y:S02]  /*08a0*/  ISETP.GT.AND P0, PT, R25, -0x1, PT ;  /* 0xffffffff1900780c */ /* 0x000fe40003f04270 */
[----:B------:R-:W-:Y:S02]  /*08b0*/  LOP3.LUT R22, R5, R22, RZ, 0x3c, !PT ;  /* 0x0000001605167212 */ /* 0x000fe400078e3cff */
[----:B------:R-:W-:Y:S02]  /*08c0*/  LOP3.LUT R23, R4, R23, RZ, 0x3c, !PT ;  /* 0x0000001704177212 */ /* 0x000fe400078e3cff */
[C---:B------:R-:W-:Y:S02]  /*08d0*/  SEL R5, R9.reuse, 0x80000000, !P1 ;  /* 0x8000000009057807 */ /* 0x040fe40004800000 */
[----:B------:R-:W-:Y:S02]  /*08e0*/  SEL R4, R9, 0x80000000, !P0 ;  /* 0x8000000009047807 */ /* 0x000fe40004000000 */
[----:B------:R-:W-:-:S02]  /*08f0*/  ISETP.GT.AND P0, PT, R26, -0x1, PT ;  /* 0xffffffff1a00780c */ /* 0x000fc40003f04270 */
[----:B------:R-:W-:Y:S02]  /*0900*/  ISETP.GT.AND P1, PT, R28, -0x1, PT ;  /* 0xffffffff1c00780c */ /* 0x000fe40003f24270 */
[----:B------:R-:W-:Y:S02]  /*0910*/  ISETP.GT.AND P2, PT, R30, -0x1, PT ;  /* 0xffffffff1e00780c */ /* 0x000fe40003f44270 */
[----:B------:R-:W-:Y:S02]  /*0920*/  LOP3.LUT R12, R7, R12, RZ, 0x3c, !PT ;  /* 0x0000000c070c7212 */ /* 0x000fe400078e3cff */
[----:B------:R-:W-:Y:S02]  /*0930*/  LOP3.LUT R24, R5, R24, RZ, 0x3c, !PT ;  /* 0x0000001805187212 */ /* 0x000fe400078e3cff */
[C---:B------:R-:W-:Y:S02]  /*0940*/  SEL R5, R9.reuse, 0x80000000, !P0 ;  /* 0x8000000009057807 */ /* 0x040fe40004000000 */
[----:B------:R-:W-:-:S02]  /*0950*/  SEL R7, R9, 0x80000000, !P1 ;  /* 0x8000000009077807 */ /* 0x000fc40004800000 */
[----:B------:R-:W-:Y:S02]  /*0960*/  SEL R9, R9, 0x80000000, !P2 ;  /* 0x8000000009097807 */ /* 0x000fe40005000000 */
[----:B------:R-:W-:Y:S02]  /*0970*/  LOP3.LUT R25, R4, R25, RZ, 0x3c, !PT ;  /* 0x0000001904197212 */ /* 0x000fe400078e3cff */
[----:B------:R-:W-:Y:S02]  /*0980*/  LOP3.LUT R26, R5, R26, RZ, 0x3c, !PT ;  /* 0x0000001a051a7212 */ /* 0x000fe400078e3cff */
[----:B------:R-:W-:Y:S02]  /*0990*/  LOP3.LUT R28, R7, R28, RZ, 0x3c, !PT ;  /* 0x0000001c071c7212 */ /* 0x000fe400078e3cff */
[----:B------:R-:W-:-:S07]  /*09a0*/  LOP3.LUT R30, R9, R30, RZ, 0x3c, !PT ;  /* 0x0000001e091e7212 */ /* 0x000fce00078e3cff */
.L_x_213:
[----:B------:R-:W-:Y:S01]  /*09b0*/  UISETP.LT.AND UP0, UPT, UR5, 0x6, UPT ;  /* 0x000000060500788c */ /* 0x000fe2000bf01270 */
[C---:B0-----:R-:W-:Y:S01]  /*09c0*/  ISETP.NE.AND P0, PT, R2.reuse, 0x7fffffff, PT ;  /* 0x7fffffff0200780c */ /* 0x041fe20003f05270 */
[----:B------:R-:W-:Y:S01]  /*09d0*/  UIADD3 UR6, UPT, UPT, UR8, -0x6, URZ ;  /* 0xfffffffa08067890 */ /* 0x000fe2000fffe0ff */
[----:B------:R-:W-:Y:S01]  /*09e0*/  STS [R27], RZ ;  /* 0x000000ff1b007388 */ /* 0x000fe20000000800 */
[----:B------:R-:W-:Y:S01]  /*09f0*/  USEL UR4, UR5, 0x6, UP0 ;  /* 0x0000000605047887 */ /* 0x000fe20008000000 */
[----:B--2---:R-:W-:Y:S01]  /*0a00*/  SEL R4, R2, 0x80000000, P0 ;  /* 0x8000000002047807 */ /* 0x004fe20000000000 */
[----:B------:R-:W-:Y:S01]  /*0a10*/  UISETP.GE.AND UP0, UPT, UR8, UR9, UPT ;  /* 0x000000090800728c */ /* 0x000fe2000bf06270 */
[----:B------:R-:W-:Y:S01]  /*0a20*/  STS [R27+0x400], RZ ;  /* 0x000400ff1b007388 */ /* 0x000fe20000000800 */
[----:B------:R-:W-:Y:S01]  /*0a30*/  UBMSK UR4, URZ, UR4 ;  /* 0x00000004ff04729b */ /* 0x000fe20008000000 */
[----:B------:R-:W-:Y:S02]  /*0a40*/  SHF.R.U32.HI R4, RZ, UR6, R4 ;  /* 0x00000006ff047c19 */ /* 0x000fe40008011604 */
[----:B------:R-:W-:Y:S01]  /*0a50*/  STS [R27+0x800], RZ ;  /* 0x000800ff1b007388 */ /* 0x000fe20000000800 */
[----:B------:R-:W-:-:S02]  /*0a60*/  ISETP.NE.AND P0, PT, R3, 0x7fffffff, PT ;  /* 0x7fffffff0300780c */ /* 0x000fc40003f05270 */
[----:B------:R-:W-:Y:S01]  /*0a70*/  LOP3.LUT R4, R4, UR4, RZ, 0xc0, !PT ;  /* 0x0000000404047c12 */ /* 0x000fe2000f8ec0ff */
[----:B------:R-:W-:Y:S01]  /*0a80*/  STS [R27+0xc00], RZ ;  /* 0x000c00ff1b007388 */ /* 0x000fe20000000800 */
[----:B------:R-:W-:Y:S02]  /*0a90*/  ISETP.NE.AND P1, PT, R104, 0x1f, PT ;  /* 0x0000001f6800780c */ /* 0x000fe40003f25270 */
[C---:B------:R-:W-:Y:S01]  /*0aa0*/  ISETP.NE.AND P2, PT, R105.reuse, 0x6, PT ;  /* 0x000000066900780c */ /* 0x040fe20003f45270 */
[----:B------:R-:W-:Y:S01]  /*0ab0*/  IMAD.SHL.U32 R5, R4, 0x400, RZ ;  /* 0x0000040004057824 */ /* 0x000fe200078e00ff */
[----:B------:R-:W-:Y:S01]  /*0ac0*/  SHF.R.U32.HI R4, RZ, 0x4, R4 ;  /* 0x00000004ff047819 */ /* 0x000fe20000011604 */
[----:B------:R-:W-:Y:S01]  /*0ad0*/  STS [R27+0x1000], RZ ;  /* 0x001000ff1b007388 */ /* 0x000fe20000000800 */
[----:B------:R-:W-:Y:S02]  /*0ae0*/  ISETP.NE.AND P3, PT, R105, 0x7, PT ;  /* 0x000000076900780c */ /* 0x000fe40003f65270 */
[----:B------:R-:W-:Y:S01]  /*0af0*/  LOP3.LUT R34, R5, 0x7c00, RZ, 0xc0, !PT ;  /* 0x00007c0005227812 */ /* 0x000fe200078ec0ff */
[----:B------:R-:W-:Y:S01]  /*0b00*/  STS [R27+0x1400], RZ ;  /* 0x001400ff1b007388 */ /* 0x000fe20000000800 */
[----:B------:R-:W-:-:S03]  /*0b10*/  LOP3.LUT R4, R4, 0xffffffe, RZ, 0xc0, !PT ;  /* 0x0ffffffe04047812 */ /* 0x000fc600078ec0ff */
[----:B------:R-:W-:Y:S01]  /*0b20*/  STS [R27+0x1800], RZ ;  /* 0x001800ff1b007388 */ /* 0x000fe20000000800 */
[----:B------:R-:W-:Y:S02]  /*0b30*/  IADD3 R34, PT, PT, R4, R27, R34 ;  /* 0x0000001b04227210 */ /* 0x000fe40007ffe022 */
[----:B------:R-:W-:Y:S01]  /*0b40*/  SEL R4, R3, 0x80000000, P0 ;  /* 0x8000000003047807 */ /* 0x000fe20000000000 */
[----:B------:R-:W-:Y:S01]  /*0b50*/  STS [R27+0x1c00], RZ ;  /* 0x001c00ff1b007388 */ /* 0x000fe20000000800 */
[----:B------:R-:W-:Y:S02]  /*0b60*/  ISETP.NE.AND P0, PT, R12, 0x7fffffff, PT ;  /* 0x7fffffff0c00780c */ /* 0x000fe40003f05270 */
[----:B------:R-:W-:Y:S01]  /*0b70*/  SHF.R.U32.HI R4, RZ, UR6, R4 ;  /* 0x00000006ff047c19 */ /* 0x000fe20008011604 */
[----:B------:R-:W-:Y:S03]  /*0b80*/  STS [R27+0x2000], RZ ;  /* 0x002000ff1b007388 */ /* 0x000fe60000000800 */
[----:B------:R-:W-:Y:S01]  /*0b90*/  LOP3.LUT R4, R4, UR4, RZ, 0xc0, !PT ;  /* 0x0000000404047c12 */ /* 0x000fe2000f8ec0ff */
[----:B------:R-:W-:Y:S04]  /*0ba0*/  STS [R27+0x2400], RZ ;  /* 0x002400ff1b007388 */ /* 0x000fe80000000800 */
[----:B------:R-:W-:Y:S01]  /*0bb0*/  STS [R27+0x2800], RZ ;  /* 0x002800ff1b007388 */ /* 0x000fe20000000800 */
[----:B------:R-:W-:Y:S01]  /*0bc0*/  IMAD.SHL.U32 R5, R4, 0x400, RZ ;  /* 0x0000040004057824 */ /* 0x000fe200078e00ff */
[----:B------:R-:W-:-:S02]  /*0bd0*/  SHF.R.U32.HI R4, RZ, 0x4, R4 ;  /* 0x00000004ff047819 */ /* 0x000fc40000011604 */
[----:B------:R-:W-:Y:S02]  /*0be0*/  STS [R27+0x2c00], RZ ;  /* 0x002c00ff1b007388 */ /* 0x000fe40000000800 */
[----:B------:R-:W-:Y:S02]  /*0bf0*/  LOP3.LUT R36, R5, 0x7c00, RZ, 0xc0, !PT ;  /* 0x00007c0005247812 */ /* 0x000fe400078ec0ff */
        /* <DEDUP_REMOVED lines=36> */
[----:B------:R-:W0:Y:S02]  /*0e40*/  LDS.U16 R32, [R34] ;  /* 0x0000000022207984 */ /* 0x000e240000000400 */
[----:B0-----:R-:W-:-:S05]  /*0e50*/  VIADD R5, R32, 0x1 ;  /* 0x0000000120057836 */ /* 0x001fca0000000000 */
[----:B------:R0:W-:Y:S04]  /*0e60*/  STS.U16 [R34], R5 ;  /* 0x0000000522007388 */ /* 0x0001e80000000400 */
[----:B------:R-:W1:Y:S01]  /*0e70*/  LDS.U16 R37, [R36] ;  /* 0x0000000024257984 */ /* 0x000e620000000400 */
[----:B0-----:R-:W-:Y:S01]  /*0e80*/  IMAD.SHL.U32 R5, R4, 0x400, RZ ;  /* 0x0000040004057824 */ /* 0x001fe200078e00ff */
[----:B------:R-:W-:-:S04]  /*0e90*/  SHF.R.U32.HI R4, RZ, 0x4, R4 ;  /* 0x00000004ff047819 */ /* 0x000fc80000011604 */
[----:B------:R-:W-:Y:S02]  /*0ea0*/  LOP3.LUT R40, R5, 0x7c00, RZ, 0xc0, !PT ;  /* 0x00007c0005287812 */ /* 0x000fe400078ec0ff */
[----:B------:R-:W-:-:S04]  /*0eb0*/  LOP3.LUT R4, R4, 0xffffffe, RZ, 0xc0, !PT ;  /* 0x0ffffffe04047812 */ /* 0x000fc800078ec0ff */
[----:B------:R-:W-:Y:S02]  /*0ec0*/  IADD3 R40, PT, PT, R4, R27, R40 ;  /* 0x0000001b04287210 */ /* 0x000fe40007ffe028 */
[----:B------:R-:W-:Y:S02]  /*0ed0*/  SEL R4, R14, 0x80000000, P0 ;  /* 0x800000000e047807 */ /* 0x000fe40000000000 */
[----:B------:R-:W-:Y:S02]  /*0ee0*/  ISETP.NE.AND P0, PT, R15, 0x7fffffff, PT ;  /* 0x7fffffff0f00780c */ /* 0x000fe40003f05270 */
[----:B------:R-:W-:-:S04]  /*0ef0*/  SHF.R.U32.HI R4, RZ, UR6, R4 ;  /* 0x00000006ff047c19 */ /* 0x000fc80008011604 */
[----:B------:R-:W-:-:S05]  /*0f00*/  LOP3.LUT R4, R4, UR4, RZ, 0xc0, !PT ;  /* 0x0000000404047c12 */ /* 0x000fca000f8ec0ff */
[----:B------:R-:W-:Y:S01]  /*0f10*/  IMAD.SHL.U32 R6, R4, 0x400, RZ ;  /* 0x0000040004067824 */ /* 0x000fe200078e00ff */
[----:B------:R-:W-:-:S04]  /*0f20*/  SHF.R.U32.HI R4, RZ, 0x4, R4 ;  /* 0x00000004ff047819 */ /* 0x000fc80000011604 */
[----:B------:R-:W-:Y:S02]  /*0f30*/  LOP3.LUT R6, R6, 0x7c00, RZ, 0xc0, !PT ;  /* 0x00007c0006067812 */ /* 0x000fe400078ec0ff */
[----:B------:R-:W-:Y:S01]  /*0f40*/  LOP3.LUT R4, R4, 0xffffffe, RZ, 0xc0, !PT ;  /* 0x0ffffffe04047812 */ /* 0x000fe200078ec0ff */
[----:B-1----:R-:W-:-:S03]  /*0f50*/  VIADD R7, R37, 0x1 ;  /* 0x0000000125077836 */ /* 0x002fc60000000000 */
[----:B------:R-:W-:Y:S02]  /*0f60*/  IADD3 R42, PT, PT, R4, R27, R6 ;  /* 0x0000001b042a7210 */ /* 0x000fe40007ffe006 */
[----:B------:R-:W-:Y:S01]  /*0f70*/  STS.U16 [R36], R7 ;  /* 0x0000000724007388 */ /* 0x000fe20000000400 */
[----:B------:R-:W-:Y:S02]  /*0f80*/  SEL R4, R15, 0x80000000, P0 ;  /* 0x800000000f047807 */ /* 0x000fe40000000000 */
[----:B------:R-:W-:Y:S01]  /*0f90*/  ISETP.NE.AND P0, PT, R16, 0x7fffffff, PT ;  /* 0x7fffffff1000780c */ /* 0x000fe20003f05270 */
[----:B------:R-:W0:Y:S01]  /*0fa0*/  LDS.U16 R39, [R38] ;  /* 0x0000000026277984 */ /* 0x000e220000000400 */
[----:B------:R-:W-:-:S04]  /*0fb0*/  SHF.R.U32.HI R4, RZ, UR6, R4 ;  /* 0x00000006ff047c19 */ /* 0x000fc80008011604 */
[----:B------:R-:W-:Y:S01]  /*0fc0*/  LOP3.LUT R4, R4, UR4, RZ, 0xc0, !PT ;  /* 0x0000000404047c12 */ /* 0x000fe2000f8ec0ff */
        /* <DEDUP_REMOVED lines=152> */
[----:B------:R-:W-:-:S04]  /*1950*/  SEL R4, R30, 0x80000000, P0 ;  /* 0x800000001e047807 */ /* 0x000fc80000000000 */
[----:B------:R-:W-:Y:S01]  /*1960*/  SHF.R.U32.HI R4, RZ, UR6, R4 ;  /* 0x00000006ff047c19 */ /* 0x000fe20008011604 */
[----:B------:R-:W0:Y:S03]  /*1970*/  S2UR UR6, SR_CgaCtaId ;  /* 0x00000000000679c3 */ /* 0x000e260000008800 */
[----:B------:R-:W-:Y:S01]  /*1980*/  LOP3.LUT R4, R4, UR4, RZ, 0xc0, !PT ;  /* 0x0000000404047c12 */ /* 0x000fe2000f8ec0ff */
[----:B------:R-:W-:-:S04]  /*1990*/  UMOV UR4, 0x400 ;  /* 0x0000040000047882 */ /* 0x000fc80000000000 */
[----:B------:R-:W-:Y:S01]  /*19a0*/  IMAD.SHL.U32 R6, R4, 0x400, RZ ;  /* 0x0000040004067824 */ /* 0x000fe200078e00ff */
[----:B------:R-:W-:-:S04]  /*19b0*/  SHF.R.U32.HI R4, RZ, 0x4, R4 ;  /* 0x00000004ff047819 */ /* 0x000fc80000011604 */
[----:B------:R-:W-:Y:S02]  /*19c0*/  LOP3.LUT R6, R6, 0x7c00, RZ, 0xc0, !PT ;  /* 0x00007c0006067812 */ /* 0x000fe400078ec0ff */
[----:B------:R-:W-:Y:S01]  /*19d0*/  LOP3.LUT R4, R4, 0xffffffe, RZ, 0xc0, !PT ;  /* 0x0ffffffe04047812 */ /* 0x000fe200078ec0ff */
[----:B-1----:R-:W-:-:S03]  /*19e0*/  VIADD R7, R65, 0x1 ;  /* 0x0000000141077836 */ /* 0x002fc60000000000 */
[----:B------:R-:W-:Y:S02]  /*19f0*/  IADD3 R70, PT, PT, R4, R27, R6 ;  /* 0x0000001b04467210 */ /* 0x000fe40007ffe006 */
[----:B------:R-:W-:Y:S01]  /*1a00*/  STS.U16 [R64], R7 ;  /* 0x0000000740007388 */ /* 0x000fe20000000400 */
[----:B0-----:R-:W-:-:S03]  /*1a10*/  ULEA UR4, UR6, UR4, 0x18 ;  /* 0x0000000406047291 */ /* 0x001fc6000f8ec0ff */
[----:B------:R-:W0:Y:S02]  /*1a20*/  LDS.U16 R67, [R66] ;  /* 0x0000000042437984 */ /* 0x000e240000000400 */
[----:B0-----:R-:W-:-:S05]  /*1a30*/  VIADD R5, R67, 0x1 ;  /* 0x0000000143057836 */ /* 0x001fca0000000000 */
[----:B------:R-:W-:Y:S04]  /*1a40*/  STS.U16 [R66], R5 ;  /* 0x0000000542007388 */ /* 0x000fe80000000400 */
[----:B------:R-:W0:Y:S02]  /*1a50*/  LDS.U16 R69, [R68] ;  /* 0x0000000044457984 */ /* 0x000e240000000400 */
[----:B0-----:R-:W-:-:S05]  /*1a60*/  VIADD R7, R69, 0x1 ;  /* 0x0000000145077836 */ /* 0x001fca0000000000 */
[----:B------:R-:W-:Y:S04]  /*1a70*/  STS.U16 [R68], R7 ;  /* 0x0000000744007388 */ /* 0x000fe80000000400 */
[----:B------:R-:W0:Y:S02]  /*1a80*/  LDS.U16 R71, [R70] ;  /* 0x0000000046477984 */ /* 0x000e240000000400 */
[----:B0-----:R-:W-:-:S05]  /*1a90*/  VIADD R5, R71, 0x1 ;  /* 0x0000000147057836 */ /* 0x001fca0000000000 */
[----:B------:R-:W-:Y:S01]  /*1aa0*/  STS.U16 [R70], R5 ;  /* 0x0000000546007388 */ /* 0x000fe20000000400 */
[----:B------:R-:W-:Y:S06]  /*1ab0*/  BAR.SYNC.DEFER_BLOCKING 0x0 ;  /* 0x0000000000007b1d */ /* 0x000fec0000010000 */
[----:B------:R-:W-:Y:S04]  /*1ac0*/  LDS R72, [R29] ;  /* 0x000000001d487984 */ /* 0x000fe80000000800 */
[----:B------:R-:W0:Y:S04]  /*1ad0*/  LDS R73, [R29+0x4] ;  /* 0x000004001d497984 */ /* 0x000e280000000800 */
[----:B------:R-:W1:Y:S04]  /*1ae0*/  LDS R74, [R29+0x8] ;  /* 0x000008001d4a7984 */ /* 0x000e680000000800 */
        /* <DEDUP_REMOVED lines=9> */
[----:B0-----:R-:W-:-:S03]  /*1b80*/  IMAD.IADD R73, R72, 0x1, R73 ;  /* 0x0000000148497824 */ /* 0x001fc600078e0249 */
[----:B------:R-:W0:Y:S01]  /*1b90*/  LDS R84, [R29+0x30] ;  /* 0x000030001d547984 */ /* 0x000e220000000800 */
[----:B-1----:R-:W-:-:S03]  /*1ba0*/  IMAD.IADD R74, R74, 0x1, R73 ;  /* 0x000000014a4a7824 */ /* 0x002fc600078e0249 */
[----:B------:R-:W1:Y:S01]  /*1bb0*/  LDS R85, [R29+0x34] ;  /* 0x000034001d557984 */ /* 0x000e620000000800 */
[----:B--2---:R-:W-:-:S03]  /*1bc0*/  IMAD.IADD R75, R75, 0x1, R74 ;  /* 0x000000014b4b7824 */ /* 0x004fc600078e024a */
[----:B------:R-:W2:Y:S01]  /*1bd0*/  LDS R86, [R29+0x38] ;  /* 0x000038001d567984 */ /* 0x000ea20000000800 */
[----:B---3--:R-:W-:-:S03]  /*1be0*/  IMAD.IADD R76, R76, 0x1, R75 ;  /* 0x000000014c4c7824 */ /* 0x008fc600078e024b */
[----:B------:R-:W3:Y:S01]  /*1bf0*/  LDS R87, [R29+0x3c] ;  /* 0x00003c001d577984 */ /* 0x000ee20000000800 */
[----:B----4-:R-:W-:-:S03]  /*1c00*/  IMAD.IADD R77, R77, 0x1, R76 ;  /* 0x000000014d4d7824 */ /* 0x010fc600078e024c */
[----:B------:R-:W4:Y:S01]  /*1c10*/  LDS R88, [R29+0x40] ;  /* 0x000040001d587984 */ /* 0x000f220000000800 */
[----:B-----5:R-:W-:-:S03]  /*1c20*/  IMAD.IADD R78, R78, 0x1, R77 ;  /* 0x000000014e4e7824 */ /* 0x020fc600078e024d */
[----:B------:R-:W5:Y:S01]  /*1c30*/  LDS R89, [R29+0x44] ;  /* 0x000044001d597984 */ /* 0x000f620000000800 */
[----:B------:R-:W-:-:S03]  /*1c40*/  IMAD.IADD R79, R79, 0x1, R78 ;  /* 0x000000014f4f7824 */ /* 0x000fc600078e024e */
        /* <DEDUP_REMOVED lines=29> */
[----:B------:R-:W-:-:S04]  /*1e20*/  IMAD.IADD R94, R94, 0x1, R93 ;  /* 0x000000015e5e7824 */ /* 0x000fc800078e025d */
[----:B0-----:R-:W-:-:S04]  /*1e30*/  IMAD.IADD R95, R95, 0x1, R94 ;  /* 0x000000015f5f7824 */ /* 0x001fc800078e025e */
[----:B-1----:R-:W-:-:S04]  /*1e40*/  IMAD.IADD R96, R96, 0x1, R95 ;  /* 0x0000000160607824 */ /* 0x002fc800078e025f */
[----:B--2---:R-:W-:-:S04]  /*1e50*/  IMAD.IADD R97, R97, 0x1, R96 ;  /* 0x0000000161617824 */ /* 0x004fc800078e0260 */
[----:B---3--:R-:W-:-:S04]  /*1e60*/  IMAD.IADD R98, R98, 0x1, R97 ;  /* 0x0000000162627824 */ /* 0x008fc800078e0261 */
[----:B----4-:R-:W-:-:S04]  /*1e70*/  IMAD.IADD R99, R99, 0x1, R98 ;  /* 0x0000000163637824 */ /* 0x010fc800078e0262 */
[----:B-----5:R-:W-:-:S04]  /*1e80*/  IMAD.IADD R100, R100, 0x1, R99 ;  /* 0x0000000164647824 */ /* 0x020fc800078e0263 */
[----:B------:R-:W-:-:S04]  /*1e90*/  IMAD.IADD R101, R101, 0x1, R100 ;  /* 0x0000000165657824 */ /* 0x000fc800078e0264 */
[----:B------:R-:W-:-:S04]  /*1ea0*/  IMAD.IADD R102, R102, 0x1, R101 ;  /* 0x0000000166667824 */ /* 0x000fc800078e0265 */
[----:B------:R-:W-:-:S04]  /*1eb0*/  IMAD.IADD R103, R103, 0x1, R102 ;  /* 0x0000000167677824 */ /* 0x000fc800078e0266 */
[----:B------:R-:W-:-:S05]  /*1ec0*/  IMAD.IADD R106, R4, 0x1, R103 ;  /* 0x00000001046a7824 */ /* 0x000fca00078e0267 */
        /* <DEDUP_REMOVED lines=8> */
[----:B------:R-:W0:Y:S02]  /*1f50*/  SHFL.UP P0, R107, R108, 0x10, RZ ;  /* 0x060000006c6b7989 */ /* 0x000e2400000000ff */
[----:B0-----:R-:W-:Y:S01]  /*1f60*/  @P0 IMAD.IADD R107, R108, 0x1, R107 ;  /* 0x000000016c6b0824 */ /* 0x001fe200078e026b */
[----:B------:R-:W-:-:S03]  /*1f70*/  ISETP.NE.AND P0, PT, R105, 0x1, PT ;  /* 0x000000016900780c */ /* 0x000fc60003f05270 */
[----:B------:R-:W-:Y:S01]  /*1f80*/  IMAD.IADD R106, R107, 0x1, -R106 ;  /* 0x000000016b6a7824 */ /* 0x000fe200078e0a6a */
[----:B------:R-:W-:Y:S01]  /*1f90*/  @!P1 STS [R31+0x8400], R107 ;  /* 0x0084006b1f009388 */ /* 0x000fe20000000800 */
[----:B------:R-:W-:Y:S01]  /*1fa0*/  BAR.SYNC.DEFER_BLOCKING 0x0 ;  /* 0x0000000000007b1d */ /* 0x000fe20000010000 */
[----:B------:R-:W-:-:S05]  /*1fb0*/  ISETP.NE.AND P1, PT, R105, 0x4, PT ;  /* 0x000000046900780c */ /* 0x000fca0003f25270 */
[----:B------:R-:W0:Y:S04]  /*1fc0*/  LDS.128 R4, [UR4+0x8400] ;  /* 0x00840004ff047984 */ /* 0x000e280008000c00 */
[----:B------:R-:W1:Y:S01]  /*1fd0*/  LDS.128 R8, [UR4+0x8410] ;  /* 0x00841004ff087984 */ /* 0x000e620008000c00 */
[C---:B0-----:R-:W-:Y:S01]  /*1fe0*/  SEL R35, R4.reuse, R35, !P0 ;  /* 0x0000002304237207 */ /* 0x041fe20004000000 */
[----:B------:R-:W-:Y:S01]  /*1ff0*/  IMAD.IADD R5, R4, 0x1, R5 ;  /* 0x0000000104057824 */ /* 0x000fe200078e0205 */
[----:B------:R-:W-:-:S03]  /*2000*/  ISETP.NE.AND P0, PT, R105, 0x2, PT ;  /* 0x000000026900780c */ /* 0x000fc60003f05270 */
[----:B------:R-:W-:Y:S01]  /*2010*/  IMAD.IADD R6, R6, 0x1, R5 ;  /* 0x0000000106067824 */ /* 0x000fe200078e0205 */
[----:B------:R-:W-:Y:S02]  /*2020*/  SEL R35, R5, R35, !P0 ;  /* 0x0000002305237207 */ /* 0x000fe40004000000 */
[----:B------:R-:W-:Y:S01]  /*2030*/  ISETP.NE.AND P0, PT, R105, 0x3, PT ;  /* 0x000000036900780c */ /* 0x000fe20003f05270 */
[----:B------:R-:W-:-:S03]  /*2040*/  IMAD.IADD R7, R7, 0x1, R6 ;  /* 0x0000000107077824 */ /* 0x000fc600078e0206 */
[----:B------:R-:W-:Y:S01]  /*2050*/  SEL R35, R6, R35, !P0 ;  /* 0x0000002306237207 */ /* 0x000fe20004000000 */
[----:B-1----:R-:W-:Y:S01]  /*2060*/  IMAD.IADD R8, R7, 0x1, R8 ;  /* 0x0000000107087824 */ /* 0x002fe200078e0208 */
[----:B------:R-:W-:Y:S02]  /*2070*/  ISETP.NE.AND P0, PT, R105, 0x5, PT ;  /* 0x000000056900780c */ /* 0x000fe40003f05270 */
[----:B------:R-:W-:Y:S01]  /*2080*/  SEL R35, R7, R35, !P1 ;  /* 0x0000002307237207 */ /* 0x000fe20004800000 */
[----:B------:R-:W-:Y:S01]  /*2090*/  IMAD.IADD R9, R9, 0x1, R8 ;  /* 0x0000000109097824 */ /* 0x000fe200078e0208 */
[----:B------:R-:W-:Y:S02]  /*20a0*/  ISETP.NE.AND P1, PT, R104, RZ, PT ;  /* 0x000000ff6800720c */ /* 0x000fe40003f25270 */
[----:B------:R-:W-:Y:S01]  /*20b0*/  SEL R35, R8, R35, !P0 ;  /* 0x0000002308237207 */ /* 0x000fe20004000000 */
[----:B------:R-:W-:Y:S01]  /*20c0*/  IMAD.IADD R10, R10, 0x1, R9 ;  /* 0x000000010a0a7824 */ /* 0x000fe200078e0209 */
[----:B------:R-:W-:-:S02]  /*20d0*/  ISETP.GT.U32.AND P0, PT, R0, 0x1f, PT ;  /* 0x0000001f0000780c */ /* 0x000fc40003f04070 */
[----:B------:R-:W-:Y:S01]  /*20e0*/  SEL R35, R9, R35, !P2 ;  /* 0x0000002309237207 */ /* 0x000fe20005000000 */
[----:B------:R-:W-:Y:S01]  /*20f0*/  IMAD.IADD R11, R11, 0x1, R10 ;  /* 0x000000010b0b7824 */ /* 0x000fe200078e020a */
[----:B------:R-:W-:Y:S02]  /*2100*/  ISETP.GT.U32.OR P2, PT, R0, 0x1f, P1 ;  /* 0x0000001f0000780c */ /* 0x000fe40000f44470 */
[----:B------:R-:W-:Y:S02]  /*2110*/  SEL R4, R106, RZ, P1 ;  /* 0x000000ff6a047207 */ /* 0x000fe40000800000 */
[----:B------:R-:W-:-:S05]  /*2120*/  SEL R35, R10, R35, !P3 ;  /* 0x000000230a237207 */ /* 0x000fca0005800000 */
[----:B------:R-:W-:Y:S01]  /*2130*/  @P0 IMAD.IADD R106, R35, 0x1, R4 ;  /* 0x00000001236a0824 */ /* 0x000fe200078e0204 */
[----:B------:R-:W-:-:S03]  /*2140*/  ISETP.NE.AND P0, PT, R0, RZ, PT ;  /* 0x000000ff0000720c */ /* 0x000fc60003f05270 */
[----:B------:R-:W-:-:S05]  /*2150*/  @!P2 IMAD.U32 R106, R11, 0x10000, RZ ;  /* 0x000100000b6aa824 */ /* 0x000fca00078e00ff */
[----:B------:R-:W-:Y:S01]  /*2160*/  @!P2 STS [UR4+0x8428], R106 ;  /* 0x0084286aff00a988 */ /* 0x000fe20008000804 */
[----:B------:R-:W-:Y:S06]  /*2170*/  BAR.SYNC.DEFER_BLOCKING 0x0 ;  /* 0x0000000000007b1d */ /* 0x000fec0000010000 */
[----:B------:R-:W0:Y:S02]  /*2180*/  LDS R4, [UR4+0x8428] ;  /* 0x00842804ff047984 */ /* 0x000e240008000800 */
[----:B0-----:R-:W-:-:S05]  /*2190*/  SEL R5, R4, RZ, P0 ;  /* 0x000000ff04057207 */ /* 0x001fca0000000000 */
[----:B------:R-:W-:-:S04]  /*21a0*/  IMAD.IADD R4, R5, 0x1, R106 ;  /* 0x0000000105047824 */ /* 0x000fc800078e026a */
[--C-:B------:R-:W-:Y:S01]  /*21b0*/  IMAD.IADD R72, R72, 0x1, R4.reuse ;  /* 0x0000000148487824 */ /* 0x100fe200078e0204 */
[----:B------:R-:W-:Y:S01]  /*21c0*/  STS [R29], R4 ;  /* 0x000000041d007388 */ /* 0x000fe20000000800 */
[--C-:B------:R-:W-:Y:S02]  /*21d0*/  IMAD.IADD R6, R73, 0x1, R4.reuse ;  /* 0x0000000149067824 */ /* 0x100fe400078e0204 */
[--C-:B------:R-:W-:Y:S01]  /*21e0*/  IMAD.IADD R74, R74, 0x1, R4.reuse ;  /* 0x000000014a4a7824 */ /* 0x100fe200078e0204 */
[----:B------:R-:W-:Y:S01]  /*21f0*/  STS [R29+0x4], R72 ;  /* 0x000004481d007388 */ /* 0x000fe20000000800 */
[--C-:B------:R-:W-:Y:S02]  /*2200*/  IMAD.IADD R8, R75, 0x1, R4.reuse ;  /* 0x000000014b087824 */ /* 0x100fe400078e0204 */
[--C-:B------:R-:W-:Y:S01]  /*2210*/  IMAD.IADD R76, R76, 0x1, R4.reuse ;  /* 0x000000014c4c7824 */ /* 0x100fe200078e0204 */
[----:B------:R-:W-:Y:S01]  /*2220*/  STS [R29+0x8], R6 ;  /* 0x000008061d007388 */ /* 0x000fe20000000800 */
[----:B------:R-:W-:-:S02]  /*2230*/  IMAD.IADD R10, R77, 0x1, R4 ;  /* 0x000000014d0a7824 */ /* 0x000fc400078e0204 */
[--C-:B------:R-:W-:Y:S01]  /*2240*/  IMAD.IADD R78, R78, 0x1, R4.reuse ;  /* 0x000000014e4e7824 */ /* 0x100fe200078e0204 */
[----:B------:R-:W-:Y:S01]  /*2250*/  STS [R29+0xc], R74 ;  /* 0x00000c4a1d007388 */ /* 0x000fe20000000800 */
        /* <DEDUP_REMOVED lines=36> */
[----:B------:R-:W-:-:S03]  /*24a0*/  IMAD.IADD R103, R103, 0x1, R4 ;  /* 0x0000000167677824 */ /* 0x000fc600078e0204 */
[----:B------:R-:W-:Y:S04]  /*24b0*/  STS [R29+0x40], R114 ;  /* 0x000040721d007388 */ /* 0x000fe80000000800 */
        /* <DEDUP_REMOVED lines=15> */
[----:B------:R-:W-:Y:S01]  /*25b0*/  STS [R29+0x80], R103 ;  /* 0x000080671d007388 */ /* 0x000fe20000000800 */
[----:B------:R-:W-:Y:S06]  /*25c0*/  BAR.SYNC.DEFER_BLOCKING 0x0 ;  /* 0x0000000000007b1d */ /* 0x000fec0000010000 */
[----:B------:R-:W0:Y:S04]  /*25d0*/  LDS.U16 R5, [R34] ;  /* 0x0000000022057984 */ /* 0x000e280000000400 */
[----:B------:R-:W1:Y:S04]  /*25e0*/  LDS.U16 R36, [R36] ;  /* 0x0000000024247984 */ /* 0x000e680000000400 */
[----:B------:R-:W2:Y:S04]  /*25f0*/  LDS.U16 R38, [R38] ;  /* 0x0000000026267984 */ /* 0x000ea80000000400 */
[----:B------:R-:W3:Y:S04]  /*2600*/  LDS.U16 R40, [R40] ;  /* 0x0000000028287984 */ /* 0x000ee80000000400 */
[----:B------:R-:W4:Y:S04]  /*2610*/  LDS.U16 R42, [R42] ;  /* 0x000000002a2a7984 */ /* 0x000f280000000400 */
[----:B------:R-:W5:Y:S04]  /*2620*/  LDS.U16 R44, [R44] ;  /* 0x000000002c2c7984 */ /* 0x000f680000000400 */
[----:B------:R-:W5:Y:S04]  /*2630*/  LDS.U16 R46, [R46] ;  /* 0x000000002e2e7984 */ /* 0x000f680000000400 */
[----:B------:R-:W5:Y:S04]  /*2640*/  LDS.U16 R48, [R48] ;  /* 0x0000000030307984 */ /* 0x000f680000000400 */
[----:B------:R-:W5:Y:S04]  /*2650*/  LDS.U16 R50, [R50] ;  /* 0x0000000032327984 */ /* 0x000f680000000400 */
[----:B------:R-:W5:Y:S04]  /*2660*/  LDS.U16 R52, [R52] ;  /* 0x0000000034347984 */ /* 0x000f680000000400 */
[----:B------:R-:W5:Y:S01]  /*2670*/  LDS.U16 R54, [R54] ;  /* 0x0000000036367984 */ /* 0x000f620000000400 */
[----:B0-----:R-:W-:-:S03]  /*2680*/  IMAD.IADD R5, R32, 0x1, R5 ;  /* 0x0000000120057824 */ /* 0x001fc600078e0205 */
[----:B------:R-:W0:Y:S01]  /*2690*/  LDS.U16 R56, [R56] ;  /* 0x0000000038387984 */ /* 0x000e220000000400 */
[----:B-1----:R-:W-:-:S03]  /*26a0*/  IMAD.IADD R36, R37, 0x1, R36 ;  /* 0x0000000125247824 */ /* 0x002fc600078e0224 */
[----:B------:R-:W1:Y:S01]  /*26b0*/  LDS.U16 R58, [R58] ;  /* 0x000000003a3a7984 */ /* 0x000e620000000400 */
[----:B--2---:R-:W-:-:S03]  /*26c0*/  IMAD.IADD R38, R39, 0x1, R38 ;  /* 0x0000000127267824 */ /* 0x004fc600078e0226 */
[----:B------:R-:W2:Y:S01]  /*26d0*/  LDS.U16 R60, [R60] ;  /* 0x000000003c3c7984 */ /* 0x000ea20000000400 */
[----:B---3--:R-:W-:-:S03]  /*26e0*/  IMAD.IADD R40, R41, 0x1, R40 ;  /* 0x0000000129287824 */ /* 0x008fc600078e0228 */
[----:B------:R-:W3:Y:S01]  /*26f0*/  LDS.U16 R62, [R62] ;  /* 0x000000003e3e7984 */ /* 0x000ee20000000400 */
[----:B----4-:R-:W-:-:S03]  /*2700*/  IMAD.IADD R42, R43, 0x1, R42 ;  /* 0x000000012b2a7824 */ /* 0x010fc600078e022a */
[----:B------:R-:W4:Y:S01]  /*2710*/  LDS.U16 R64, [R64] ;  /* 0x0000000040407984 */ /* 0x000f220000000400 */
[----:B-----5:R-:W-:-:S03]  /*2720*/  IMAD.IADD R44, R45, 0x1, R44 ;  /* 0x000000012d2c7824 */ /* 0x020fc600078e022c */
[----:B------:R-:W5:Y:S01]  /*2730*/  LDS.U16 R66, [R66] ;  /* 0x0000000042427984 */ /* 0x000f620000000400 */
[----:B------:R-:W-:-:S03]  /*2740*/  IMAD.IADD R46, R47, 0x1, R46 ;  /* 0x000000012f2e7824 */ /* 0x000fc600078e022e */
[----:B------:R-:W5:Y:S01]  /*2750*/  LDS.U16 R68, [R68] ;  /* 0x0000000044447984 */ /* 0x000f620000000400 */
[----:B------:R-:W-:-:S03]  /*2760*/  IMAD.IADD R48, R49, 0x1, R48 ;  /* 0x0000000131307824 */ /* 0x000fc600078e0230 */
[----:B------:R-:W5:Y:S01]  /*2770*/  LDS.U16 R70, [R70] ;  /* 0x0000000046467984 */ /* 0x000f620000000400 */
[----:B------:R-:W-:Y:S02]  /*2780*/  IMAD.IADD R50, R51, 0x1, R50 ;  /* 0x0000000133327824 */ /* 0x000fe400078e0232 */
[----:B------:R-:W-:Y:S02]  /*2790*/  IMAD.IADD R52, R53, 0x1, R52 ;  /* 0x0000000135347824 */ /* 0x000fe400078e0234 */
[----:B------:R-:W-:Y:S02]  /*27a0*/  IMAD.IADD R54, R55, 0x1, R54 ;  /* 0x0000000137367824 */ /* 0x000fe400078e0236 */
[----:B0-----:R-:W-:Y:S02]  /*27b0*/  IMAD.IADD R56, R57, 0x1, R56 ;  /* 0x0000000139387824 */ /* 0x001fe400078e0238 */
[----:B-1----:R-:W-:Y:S02]  /*27c0*/  IMAD.IADD R58, R59, 0x1, R58 ;  /* 0x000000013b3a7824 */ /* 0x002fe400078e023a */
[----:B--2---:R-:W-:-:S02]  /*27d0*/  IMAD.IADD R60, R61, 0x1, R60 ;  /* 0x000000013d3c7824 */ /* 0x004fc400078e023c */
[----:B---3--:R-:W-:Y:S02]  /*27e0*/  IMAD.IADD R62, R63, 0x1, R62 ;  /* 0x000000013f3e7824 */ /* 0x008fe400078e023e */
[----:B----4-:R-:W-:Y:S02]  /*27f0*/  IMAD.IADD R64, R65, 0x1, R64 ;  /* 0x0000000141407824 */ /* 0x010fe400078e0240 */
[----:B-----5:R-:W-:Y:S02]  /*2800*/  IMAD.IADD R66, R67, 0x1, R66 ;  /* 0x0000000143427824 */ /* 0x020fe400078e0242 */
[----:B------:R-:W-:Y:S02]  /*2810*/  IMAD.IADD R68, R69, 0x1, R68 ;  /* 0x0000000145447824 */ /* 0x000fe400078e0244 */
[----:B------:R-:W-:Y:S01]  /*2820*/  IMAD.IADD R70, R71, 0x1, R70 ;  /* 0x0000000147467824 */ /* 0x000fe200078e0246 */
[----:B------:R-:W-:Y:S06]  /*2830*/  BAR.SYNC.DEFER_BLOCKING 0x0 ;  /* 0x0000000000007b1d */ /* 0x000fec0000010000 */
[----:B------:R-:W-:Y:S05]  /*2840*/  BRA.U UP0, `(.L_x_212) ;  /* 0x0000000100f87547 */ /* 0x000fea000b800000 */
[----:B------:R-:W-:Y:S01]  /*2850*/  LEA R5, R5, UR4, 0x2 ;  /* 0x0000000405057c11 */ /* 0x000fe2000f8e10ff */
[----:B------:R-:W-:Y:S01]  /*2860*/  UIADD3 UR8, UPT, UPT, UR8, 0x6, URZ ;  /* 0x0000000608087890 */ /* 0x000fe2000fffe0ff */
[----:B------:R-:W-:Y:S01]  /*2870*/  LEA R4, R36, UR4, 0x2 ;  /* 0x0000000424047c11 */ /* 0x000fe2000f8e10ff */
[----:B------:R-:W-:Y:S01]  /*2880*/  UIADD3 UR5, UPT, UPT, UR5, -0x6, URZ ;  /* 0xfffffffa05057890 */ /* 0x000fe2000fffe0ff */
[----:B------:R-:W-:Y:S01]  /*2890*/  LEA R7, R38, UR4, 0x2 ;  /* 0x0000000426077c11 */ /* 0x000fe2000f8e10ff */
[----:B------:R0:W-:Y:S01]  /*28a0*/  STS [R5], R2 ;  /* 0x0000000205007388 */ /* 0x0001e20000000800 */
[----:B------:R-:W-:Y:S02]  /*28b0*/  LEA R6, R40, UR4, 0x2 ;  /* 0x0000000428067c11 */ /* 0x000fe4000f8e10ff */
[----:B------:R-:W-:Y:S01]  /*28c0*/  LEA R9, R42, UR4, 0x2 ;  /* 0x000000042a097c11 */ /* 0x000fe2000f8e10ff */
[----:B------:R1:W-:Y:S01]  /*28d0*/  STS [R4], R3 ;  /* 0x0000000304007388 */ /* 0x0003e20000000800 */
[----:B------:R-:W-:-:S02]  /*28e0*/  LEA R8, R44, UR4, 0x2 ;  /* 0x000000042c087c11 */ /* 0x000fc4000f8e10ff */
[----:B------:R-:W-:Y:S01]  /*28f0*/  LEA R11, R46, UR4, 0x2 ;  /* 0x000000042e0b7c11 */ /* 0x000fe2000f8e10ff */
[----:B------:R2:W-:Y:S01]  /*2900*/  STS [R7], R12 ;  /* 0x0000000c07007388 */ /* 0x0005e20000000800 */
[----:B------:R-:W-:Y:S02]  /*2910*/  LEA R10, R48, UR4, 0x2 ;  /* 0x00000004300a7c11 */ /* 0x000fe4000f8e10ff */
[----:B0-----:R-:W-:Y:S01]  /*2920*/  LEA R5, R50, UR4, 0x2 ;  /* 0x0000000432057c11 */ /* 0x001fe2000f8e10ff */
[----:B------:R0:W-:Y:S01]  /*2930*/  STS [R6], R13 ;  /* 0x0000000d06007388 */ /* 0x0001e20000000800 */
[----:B------:R-:W-:Y:S02]  /*2940*/  LEA R2, R52, UR4, 0x2 ;  /* 0x0000000434027c11 */ /* 0x000fe4000f8e10ff */
[----:B-1----:R-:W-:Y:S01]  /*2950*/  LEA R3, R54, UR4, 0x2 ;  /* 0x0000000436037c11 */ /* 0x002fe2000f8e10ff */
[----:B------:R1:W-:Y:S01]  /*2960*/  STS [R9], R14 ;  /* 0x0000000e09007388 */ /* 0x0003e20000000800 */
[----:B------:R-:W-:-:S02]  /*2970*/  LEA R4, R56, UR4, 0x2 ;  /* 0x0000000438047c11 */ /* 0x000fc4000f8e10ff */
[----:B--2---:R-:W-:Y:S01]  /*2980*/  LEA R7, R58, UR4, 0x2 ;  /* 0x000000043a077c11 */ /* 0x004fe2000f8e10ff */
[----:B------:R2:W-:Y:S01]  /*2990*/  STS [R8], R15 ;  /* 0x0000000f08007388 */ /* 0x0005e20000000800 */
[----:B0-----:R-:W-:-:S03]  /*29a0*/  LEA R6, R60, UR4, 0x2 ;  /* 0x000000043c067c11 */ /* 0x001fc6000f8e10ff */
[----:B------:R0:W-:Y:S01]  /*29b0*/  STS [R11], R16 ;  /* 0x000000100b007388 */ /* 0x0001e20000000800 */
[----:B-1----:R-:W-:-:S03]  /*29c0*/  LEA R9, R62, UR4, 0x2 ;  /* 0x000000043e097c11 */ /* 0x002fc6000f8e10ff */
[----:B------:R-:W-:Y:S01]  /*29d0*/  STS [R10], R17 ;  /* 0x000000110a007388 */ /* 0x000fe20000000800 */
[----:B--2---:R-:W-:-:S03]  /*29e0*/  LEA R8, R64, UR4, 0x2 ;  /* 0x0000000440087c11 */ /* 0x004fc6000f8e10ff */
[----:B------:R1:W-:Y:S01]  /*29f0*/  STS [R5], R18 ;  /* 0x0000001205007388 */ /* 0x0003e20000000800 */
[----:B0-----:R-:W-:-:S03]  /*2a00*/  LEA R11, R68, UR4, 0x2 ;  /* 0x00000004440b7c11 */ /* 0x001fc6000f8e10ff */
[----:B------:R0:W-:Y:S04]  /*2a10*/  STS [R2], R19 ;  /* 0x0000001302007388 */ /* 0x0001e80000000800 */
[----:B------:R2:W-:Y:S01]  /*2a20*/  STS [R3], R20 ;  /* 0x0000001403007388 */ /* 0x0005e20000000800 */
[----:B-1----:R-:W-:-:S03]  /*2a30*/  LEA R5, R66, UR4, 0x2 ;  /* 0x0000000442057c11 */ /* 0x002fc6000f8e10ff */
[----:B------:R2:W-:Y:S01]  /*2a40*/  STS [R4], R21 ;  /* 0x0000001504007388 */ /* 0x0005e20000000800 */
[----:B0-----:R-:W-:-:S03]  /*2a50*/  LEA R19, R70, UR4, 0x2 ;  /* 0x0000000446137c11 */ /* 0x001fc6000f8e10ff */
[----:B------:R2:W-:Y:S04]  /*2a60*/  STS [R7], R22 ;  /* 0x0000001607007388 */ /* 0x0005e80000000800 */
[----:B------:R2:W-:Y:S04]  /*2a70*/  STS [R6], R23 ;  /* 0x0000001706007388 */ /* 0x0005e80000000800 */
[----:B------:R2:W-:Y:S04]  /*2a80*/  STS [R9], R24 ;  /* 0x0000001809007388 */ /* 0x0005e80000000800 */
[----:B------:R2:W-:Y:S04]  /*2a90*/  STS [R8], R25 ;  /* 0x0000001908007388 */ /* 0x0005e80000000800 */
[----:B------:R2:W-:Y:S04]  /*2aa0*/  STS [R5], R26 ;  /* 0x0000001a05007388 */ /* 0x0005e80000000800 */
[----:B------:R2:W-:Y:S04]  /*2ab0*/  STS [R11], R28 ;  /* 0x0000001c0b007388 */ /* 0x0005e80000000800 */
[----:B------:R2:W-:Y:S01]  /*2ac0*/  STS [R19], R30 ;  /* 0x0000001e13007388 */ /* 0x0005e20000000800 */
[----:B------:R-:W-:Y:S06]  /*2ad0*/  BAR.SYNC.DEFER_BLOCKING 0x0 ;  /* 0x0000000000007b1d */ /* 0x000fec0000010000 */
[----:B------:R2:W0:Y:S04]  /*2ae0*/  LDS R2, [R33] ;  /* 0x0000000021027984 */ /* 0x0004280000000800 */
[----:B------:R2:W1:Y:S04]  /*2af0*/  LDS R3, [R33+0x4] ;  /* 0x0000040021037984 */ /* 0x0004680000000800 */
[----:B------:R2:W3:Y:S04]  /*2b00*/  LDS R12, [R33+0x8] ;  /* 0x00000800210c7984 */ /* 0x0004e80000000800 */
[----:B------:R2:W4:Y:S04]  /*2b10*/  LDS R13, [R33+0xc] ;  /* 0x00000c00210d7984 */ /* 0x0005280000000800 */
[----:B------:R2:W0:Y:S04]  /*2b20*/  LDS R14, [R33+0x10] ;  /* 0x00001000210e7984 */ /* 0x0004280000000800 */
        /* <DEDUP_REMOVED lines=13> */
[----:B------:R2:W0:Y:S01]  /*2c00*/  LDS R30, [R33+0x48] ;  /* 0x00004800211e7984 */ /* 0x0004220000000800 */
[----:B------:R-:W-:Y:S06]  /*2c10*/  BAR.SYNC.DEFER_BLOCKING 0x0 ;  /* 0x0000000000007b1d */ /* 0x000fec0000010000 */
[----:B-1-34-:R-:W-:Y:S05]  /*2c20*/  BRA `(.L_x_213) ;  /* 0xffffffdc00607947 */ /* 0x01afea000383ffff */
.L_x_212:
[----:B------:R-:W-:Y:S01]  /*2c30*/  LEA R5, R5, UR4, 0x2 ;  /* 0x0000000405057c11 */ /* 0x000fe2000f8e10ff */
[----:B------:R-:W-:Y:S01]  /*2c40*/  IMAD R33, R0, -0x48, R33 ;  /* 0xffffffb800217824 */ /* 0x000fe200078e0221 */
[----:B------:R-:W-:Y:S01]  /*2c50*/  LEA R36, R36, UR4, 0x2 ;  /* 0x0000000424247c11 */ /* 0x000fe2000f8e10ff */
[----:B------:R-:W-:Y:S01]  /*2c60*/  VIADD R8, R0, 0x100 ;  /* 0x0000010000087836 */ /* 0x000fe20000000000 */
[----:B------:R-:W-:Y:S01]  /*2c70*/  LEA R7, R38, UR4, 0x2 ;  /* 0x0000000426077c11 */ /* 0x000fe2000f8e10ff */
[----:B------:R0:W-:Y:S01]  /*2c80*/  STS [R5], R2 ;  /* 0x0000000205007388 */ /* 0x0001e20000000800 */
[----:B------:R-:W-:Y:S01]  /*2c90*/  LEA R40, R40, UR4, 0x2 ;  /* 0x0000000428287c11 */ /* 0x000fe2000f8e10ff */
[----:B------:R-:W-:Y:S01]  /*2ca0*/  VIADD R10, R0, 0x200 ;  /* 0x00000200000a7836 */ /* 0x000fe20000000000 */
        /* <DEDUP_REMOVED lines=11> */
[----:B------:R-:W-:Y:S01]  /*2d60*/  LEA R56, R56, UR4, 0x2 ;  /* 0x0000000438387c11 */ /* 0x000fe2000f8e10ff */
[----:B--2---:R-:W-:Y:S01]  /*2d70*/  VIADD R12, R0, 0x300 ;  /* 0x00000300000c7836 */ /* 0x004fe20000000000 */
[----:B------:R-:W-:Y:S01]  /*2d80*/  LEA R7, R58, UR4, 0x2 ;  /* 0x000000043a077c11 */ /* 0x000fe2000f8e10ff */
[----:B------:R2:W-:Y:S01]  /*2d90*/  STS [R44], R15 ;  /* 0x0000000f2c007388 */ /* 0x0005e20000000800 */
[----:B------:R-:W-:-:S02]  /*2da0*/  LEA R60, R60, UR4, 0x2 ;  /* 0x000000043c3c7c11 */ /* 0x000fc4000f8e10ff */
[----:B------:R-:W-:Y:S01]  /*2db0*/  LEA R64, R64, UR4, 0x2 ;  /* 0x0000000440407c11 */ /* 0x000fe2000f8e10ff */
[----:B------:R3:W-:Y:S01]  /*2dc0*/  STS [R11], R16 ;  /* 0x000000100b007388 */ /* 0x0007e20000000800 */
[----:B0-----:R-:W-:Y:S02]  /*2dd0*/  LEA R13, R68, UR4, 0x2 ;  /* 0x00000004440d7c11 */ /* 0x001fe4000f8e10ff */
[----:B-1----:R-:W-:Y:S01]  /*2de0*/  LEA R9, R62, UR4, 0x2 ;  /* 0x000000043e097c11 */ /* 0x002fe2000f8e10ff */
[----:B------:R-:W-:Y:S01]  /*2df0*/  STS [R48], R17 ;  /* 0x0000001130007388 */ /* 0x000fe20000000800 */
[----:B--2---:R-:W-:-:S03]  /*2e00*/  LEA R15, R70, UR4, 0x2 ;  /* 0x00000004460f7c11 */ /* 0x004fc6000f8e10ff */
[----:B------:R-:W-:Y:S01]  /*2e10*/  STS [R5], R18 ;  /* 0x0000001205007388 */ /* 0x000fe20000000800 */
[----:B---3--:R-:W-:Y:S01]  /*2e20*/  LEA R11, R66, UR4, 0x2 ;  /* 0x00000004420b7c11 */ /* 0x008fe2000f8e10ff */
[----:B------:R-:W0:Y:S02]  /*2e30*/  LDCU UR4, c[0x0][0x3a0] ;  /* 0x00007400ff0477ac */ /* 0x000e240008000800 */
[----:B------:R-:W-:Y:S04]  /*2e40*/  STS [R52], R19 ;  /* 0x0000001334007388 */ /* 0x000fe80000000800 */
[----:B------:R1:W-:Y:S04]  /*2e50*/  STS [R3], R20 ;  /* 0x0000001403007388 */ /* 0x0003e80000000800 */
[----:B------:R-:W-:Y:S04]  /*2e60*/  STS [R56], R21 ;  /* 0x0000001538007388 */ /* 0x000fe80000000800 */
[----:B------:R-:W-:Y:S01]  /*2e70*/  STS [R7], R22 ;  /* 0x0000001607007388 */ /* 0x000fe20000000800 */
[----:B-1----:R-:W1:Y:S03]  /*2e80*/  LDC.64 R2, c[0x0][0x388] ;  /* 0x0000e200ff027b82 */ /* 0x002e660000000a00 */
[----:B------:R-:W-:Y:S01]  /*2e90*/  STS [R60], R23 ;  /* 0x000000173c007388 */ /* 0x000fe20000000800 */
[----:B0-----:R-:W-:-:S02]  /*2ea0*/  ISETP.GE.U32.AND P6, PT, R0, UR4, PT ;  /* 0x0000000400007c0c */ /* 0x001fc4000bfc6070 */
[----:B------:R-:W-:Y:S01]  /*2eb0*/  ISETP.GE.U32.AND P1, PT, R8, UR4, PT ;  /* 0x0000000408007c0c */ /* 0x000fe2000bf26070 */
[----:B------:R-:W-:Y:S01]  /*2ec0*/  STS [R9], R24 ;  /* 0x0000001809007388 */ /* 0x000fe20000000800 */
[----:B------:R-:W-:Y:S02]  /*2ed0*/  ISETP.GE.U32.AND P3, PT, R10, UR4, PT ;  /* 0x000000040a007c0c */ /* 0x000fe4000bf66070 */
[----:B------:R-:W-:Y:S01]  /*2ee0*/  ISETP.GE.U32.AND P2, PT, R12, UR4, PT ;  /* 0x000000040c007c0c */ /* 0x000fe2000bf46070 */
[----:B------:R-:W-:Y:S01]  /*2ef0*/  STS [R64], R25 ;  /* 0x0000001940007388 */ /* 0x000fe20000000800 */
[C---:B------:R-:W-:Y:S01]  /*2f00*/  VIADD R12, R0.reuse, 0x500 ;  /* 0x00000500000c7836 */ /* 0x040fe20000000000 */
[----:B------:R-:W-:Y:S02]  /*2f10*/  LOP3.LUT R10, R0, 0x400, RZ, 0xfc, !PT ;  /* 0x00000400000a7812 */ /* 0x000fe400078efcff */
[----:B------:R0:W-:Y:S02]  /*2f20*/  STS [R11], R26 ;  /* 0x0000001a0b007388 */ /* 0x0001e40000000800 */
[----:B------:R-:W-:-:S02]  /*2f30*/  ISETP.GE.U32.AND P5, PT, R12, UR4, PT ;  /* 0x000000040c007c0c */ /* 0x000fc4000bfa6070 */
[----:B------:R2:W-:Y:S01]  /*2f40*/  STS [R13], R28 ;  /* 0x0000001c0d007388 */ /* 0x0005e20000000800 */
[----:B------:R-:W-:Y:S01]  /*2f50*/  @!P1 IMAD.MOV.U32 R12, RZ, RZ, -0x1 ;  /* 0xffffffffff0c9424 */ /* 0x000fe200078e00ff */
[----:B------:R-:W-:Y:S02]  /*2f60*/  ISETP.GE.U32.AND P4, PT, R10, UR4, PT ;  /* 0x000000040a007c0c */ /* 0x000fe4000bf86070 */
[----:B------:R3:W-:Y:S01]  /*2f70*/  STS [R15], R30 ;  /* 0x0000001e0f007388 */ /* 0x0007e20000000800 */
[----:B------:R-:W-:Y:S02]  /*2f80*/  @!P2 IMAD.MOV.U32 R14, RZ, RZ, -0x1 ;  /* 0xffffffffff0ea424 */ /* 0x000fe400078e00ff */
[----:B0-----:R-:W-:Y:S01]  /*2f90*/  @!P6 IMAD.MOV.U32 R11, RZ, RZ, -0x1 ;  /* 0xffffffffff0be424 */ /* 0x001fe200078e00ff */
[----:B------:R-:W-:Y:S01]  /*2fa0*/  BAR.SYNC.DEFER_BLOCKING 0x0 ;  /* 0x0000000000007b1d */ /* 0x000fe20000010000 */
[----:B-1----:R-:W-:-:S04]  /*2fb0*/  IMAD.WIDE.U32 R2, R0, 0x4, R2 ;  /* 0x0000000400027825 */ /* 0x002fc800078e0002 */
[----:B--2---:R-:W-:Y:S02]  /*2fc0*/  VIADD R13, R0, 0x600 ;  /* 0x00000600000d7836 */ /* 0x004fe40000000000 */
[----:B---3--:R-:W-:Y:S02]  /*2fd0*/  @!P3 IMAD.MOV.U32 R15, RZ, RZ, -0x1 ;  /* 0xffffffffff0fb424 */ /* 0x008fe400078e00ff */
[----:B------:R-:W-:Y:S01]  /*2fe0*/  @!P4 IMAD.MOV.U32 R17, RZ, RZ, -0x1 ;  /* 0xffffffffff11c424 */ /* 0x000fe200078e00ff */
[----:B------:R-:W0:Y:S04]  /*2ff0*/  LDS R4, [R33] ;  /* 0x0000000021047984 */ /* 0x000e280000000800 */
[----:B------:R-:W1:Y:S04]  /*3000*/  LDS R5, [R33+0x400] ;  /* 0x0004000021057984 */ /* 0x000e680000000800 */
[----:B------:R-:W-:Y:S04]  /*3010*/  LDS R6, [R33+0x800] ;  /* 0x0008000021067984 */ /* 0x000fe80000000800 */
[----:B------:R-:W2:Y:S04]  /*3020*/  LDS R7, [R33+0xc00] ;  /* 0x000c000021077984 */ /* 0x000ea80000000800 */
[----:B------:R-:W3:Y:S04]  /*3030*/  LDS R8, [R33+0x1000] ;  /* 0x0010000021087984 */ /* 0x000ee80000000800 */
[----:B------:R-:W4:Y:S04]  /*3040*/  LDS R9, [R33+0x1400] ;  /* 0x0014000021097984 */ /* 0x000f280000000800 */
[----:B------:R-:W-:Y:S01]  /*3050*/  LDS R10, [R33+0x1c00] ;  /* 0x001c0000210a7984 */ /* 0x000fe20000000800 */
[----:B0-----:R-:W-:-:S04]  /*3060*/  @!P6 ISETP.GT.AND P0, PT, R4, -0x1, PT ;  /* 0xffffffff0400e80c */ /* 0x001fc80003f04270 */
[----:B------:R-:W-:Y:S02]  /*3070*/  @!P6 SEL R11, R11, 0x80000000, P0 ;  /* 0x800000000b0be807 */ /* 0x000fe40000000000 */
[----:B-1----:R-:W-:Y:S02]  /*3080*/  @!P1 ISETP.GT.AND P0, PT, R5, -0x1, PT ;  /* 0xffffffff0500980c */ /* 0x002fe40003f04270 */
[----:B------:R-:W-:Y:S02]  /*3090*/  @!P6 LOP3.LUT R11, R11, R4, RZ, 0x3c, !PT ;  /* 0x000000040b0be212 */ /* 0x000fe400078e3cff */
[----:B------:R-:W0:Y:S01]  /*30a0*/  LDS R4, [R33+0x1800] ;  /* 0x0018000021047984 */ /* 0x000e220000000800 */
[----:B------:R-:W-:Y:S02]  /*30b0*/  @!P1 SEL R12, R12, 0x80000000, P0 ;  /* 0x800000000c0c9807 */ /* 0x000fe40000000000 */
[----:B--2---:R-:W-:Y:S01]  /*30c0*/  @!P2 ISETP.GT.AND P0, PT, R7, -0x1, PT ;  /* 0xffffffff0700a80c */ /* 0x004fe20003f04270 */
[----:B------:R-:W-:Y:S01]  /*30d0*/  @!P6 STG.E desc[UR10][R2.64], R11 ;  /* 0x0000000b0200e986 */ /* 0x000fe2000c10190a */
[----:B------:R-:W-:-:S02]  /*30e0*/  @!P3 ISETP.GT.AND P6, PT, R6, -0x1, PT ;  /* 0xffffffff0600b80c */ /* 0x000fc40003fc4270 */
[----:B------:R-:W-:Y:S01]  /*30f0*/  @!P2 SEL R14, R14, 0x80000000, P0 ;  /* 0x800000000e0ea807 */ /* 0x000fe20000000000 */
[----:B------:R-:W1:Y:S01]  /*3100*/  LDS R11, [R33+0x2000] ;  /* 0x00200000210b7984 */ /* 0x000e620000000800 */
[----:B------:R-:W-:Y:S02]  /*3110*/  @!P3 SEL R15, R15, 0x80000000, P6 ;  /* 0x800000000f0fb807 */ /* 0x000fe40003000000 */
[----:B------:R-:W-:Y:S02]  /*3120*/  ISETP.GE.U32.AND P6, PT, R13, UR4, PT ;  /* 0x000000040d007c0c */ /* 0x000fe4000bfc6070 */
[----:B------:R-:W-:Y:S01]  /*3130*/  @!P1 LOP3.LUT R13, R12, R5, RZ, 0x3c, !PT ;  /* 0x000000050c0d9212 */ /* 0x000fe200078e3cff */
[----:B------:R-:W-:Y:S01]  /*3140*/  VIADD R12, R0, 0x700 ;  /* 0x00000700000c7836 */ /* 0x000fe20000000000 */
[----:B------:R-:W2:Y:S01]  /*3150*/  LDS R5, [R33+0x2400] ;  /* 0x0024000021057984 */ /* 0x000ea20000000800 */
[----:B------:R-:W-:Y:S02]  /*3160*/  @!P3 LOP3.LUT R15, R15, R6, RZ, 0x3c, !PT ;  /* 0x000000060f0fb212 */ /* 0x000fe400078e3cff */
[----:B------:R-:W-:Y:S01]  /*3170*/  @!P2 LOP3.LUT R7, R14, R7, RZ, 0x3c, !PT ;  /* 0x000000070e07a212 */ /* 0x000fe200078e3cff */
[----:B------:R5:W-:Y:S01]  /*3180*/  @!P1 STG.E desc[UR10][R2.64+0x400], R13 ;  /* 0x0004000d02009986 */ /* 0x000be2000c10190a */
[----:B---3--:R-:W-:Y:S01]  /*3190*/  @!P4 ISETP.GT.AND P1, PT, R8, -0x1, PT ;  /* 0xffffffff0800c80c */ /* 0x008fe20003f24270 */
[----:B------:R-:W-:Y:S01]  /*31a0*/  @!P5 IMAD.MOV.U32 R14, RZ, RZ, -0x1 ;  /* 0xffffffffff0ed424 */ /* 0x000fe200078e00ff */
[----:B------:R-:W-:Y:S01]  /*31b0*/  LOP3.LUT R6, R0, 0x800, RZ, 0xfc, !PT ;  /* 0x0000080000067812 */ /* 0x000fe200078efcff */
[----:B------:R3:W-:Y:S01]  /*31c0*/  @!P3 STG.E desc[UR10][R2.64+0x800], R15 ;  /* 0x0008000f0200b986 */ /* 0x0007e2000c10190a */
[----:B----4-:R-:W-:-:S02]  /*31d0*/  @!P5 ISETP.GT.AND P3, PT, R9, -0x1, PT ;  /* 0xffffffff0900d80c */ /* 0x010fc40003f64270 */
[----:B------:R-:W-:Y:S01]  /*31e0*/  @!P4 SEL R17, R17, 0x80000000, P1 ;  /* 0x800000001111c807 */ /* 0x000fe20000800000 */
[----:B------:R-:W-:Y:S01]  /*31f0*/  @!P2 STG.E desc[UR10][R2.64+0xc00], R7 ;  /* 0x000c00070200a986 */ /* 0x000fe2000c10190a */
[----:B------:R-:W-:Y:S02]  /*3200*/  ISETP.GE.U32.AND P1, PT, R6, UR4, PT ;  /* 0x0000000406007c0c */ /* 0x000fe4000bf26070 */
[----:B------:R-:W-:Y:S01]  /*3210*/  @!P5 SEL R6, R14, 0x80000000, P3 ;  /* 0x800000000e06d807 */ /* 0x000fe20001800000 */
[----:B-----5:R-:W-:Y:S01]  /*3220*/  @!P6 IMAD.MOV.U32 R13, RZ, RZ, -0x1 ;  /* 0xffffffffff0de424 */ /* 0x020fe200078e00ff */
[----:B------:R-:W-:Y:S01]  /*3230*/  ISETP.GE.U32.AND P0, PT, R12, UR4, PT ;  /* 0x000000040c007c0c */ /* 0x000fe2000bf06070 */
[----:B------:R-:W-:Y:S01]  /*3240*/  VIADD R12, R0, 0x900 ;  /* 0x00000900000c7836 */ /* 0x000fe20000000000 */
[----:B------:R-:W-:Y:S01]  /*3250*/  @!P5 LOP3.LUT R9, R6, R9, RZ, 0x3c, !PT ;  /* 0x000000090609d212 */ /* 0x000fe200078e3cff */
[----:B------:R-:W-:Y:S01]  /*3260*/  LDS R7, [R33+0x2c00] ;  /* 0x002c000021077984 */ /* 0x000fe20000000800 */
[----:B------:R-:W-:Y:S01]  /*3270*/  @!P4 LOP3.LUT R17, R17, R8, RZ, 0x3c, !PT ;  /* 0x000000081111c212 */ /* 0x000fe200078e3cff */
[----:B------:R-:W-:Y:S01]  /*3280*/  VIADD R14, R0, 0xb00 ;  /* 0x00000b00000e7836 */ /* 0x000fe20000000000 */
[----:B------:R-:W-:Y:S01]  /*3290*/  ISETP.GE.U32.AND P2, PT, R12, UR4, PT ;  /* 0x000000040c007c0c */ /* 0x000fe2000bf46070 */
[----:B------:R-:W4:Y:S01]  /*32a0*/  LDS R6, [R33+0x2800] ;  /* 0x0028000021067984 */ /* 0x000f220000000800 */
[----:B0-----:R-:W-:Y:S01]  /*32b0*/  @!P6 ISETP.GT.AND P3, PT, R4, -0x1, PT ;  /* 0xffffffff0400e80c */ /* 0x001fe20003f64270 */
[----:B------:R-:W-:-:S02]  /*32c0*/  VIADD R12, R0, 0xa00 ;  /* 0x00000a00000c7836 */ /* 0x000fc40000000000 */
[----:B------:R-:W0:Y:S01]  /*32d0*/  LDS R8, [R33+0x3000] ;  /* 0x0030000021087984 */ /* 0x000e220000000800 */
[----:B------:R-:W-:Y:S01]  /*32e0*/  @!P6 SEL R13, R13, 0x80000000, P3 ;  /* 0x800000000d0de807 */ /* 0x000fe20001800000 */
[----:B---3--:R-:W-:Y:S01]  /*32f0*/  @!P0 IMAD.MOV.U32 R15, RZ, RZ, -0x1 ;  /* 0xffffffffff0f8424 */ /* 0x008fe200078e00ff */
[----:B------:R-:W-:Y:S01]  /*3300*/  ISETP.GE.U32.AND P3, PT, R12, UR4, PT ;  /* 0x000000040c007c0c */ /* 0x000fe2000bf66070 */
[----:B------:R-:W-:Y:S01]  /*3310*/  @!P5 STG.E desc[UR10][R2.64+0x1400], R9 ;  /* 0x001400090200d986 */ /* 0x000fe2000c10190a */
[----:B------:R-:W-:Y:S01]  /*3320*/  @!P6 LOP3.LUT R13, R13, R4, RZ, 0x3c, !PT ;  /* 0x000000040d0de212 */ /* 0x000fe200078e3cff */
[----:B------:R-:W-:Y:S01]  /*3330*/  @!P1 IMAD.MOV.U32 R12, RZ, RZ, -0x1 ;  /* 0xffffffffff0c9424 */ /* 0x000fe200078e00ff */
[----:B------:R-:W-:Y:S01]  /*3340*/  LOP3.LUT R4, R0, 0xc00, RZ, 0xfc, !PT ;  /* 0x00000c0000047812 */ /* 0x000fe200078efcff */
[----:B------:R-:W-:Y:S01]  /*3350*/  @!P4 STG.E desc[UR10][R2.64+0x1000], R17 ;  /* 0x001000110200c986 */ /* 0x000fe2000c10190a */
[----:B-1----:R-:W-:Y:S02]  /*3360*/  @!P1 ISETP.GT.AND P5, PT, R11, -0x1, PT ;  /* 0xffffffff0b00980c */ /* 0x002fe40003fa4270 */
[----:B------:R-:W-:Y:S01]  /*3370*/  ISETP.GE.U32.AND P4, PT, R14, UR4, PT ;  /* 0x000000040e007c0c */ /* 0x000fe2000bf86070 */
[----:B------:R1:W-:Y:S01]  /*3380*/  @!P6 STG.E desc[UR10][R2.64+0x1800], R13 ;  /* 0x0018000d0200e986 */ /* 0x0003e2000c10190a */
[----:B------:R-:W-:Y:S01]  /*3390*/  @!P0 ISETP.GT.AND P6, PT, R10, -0x1, PT ;  /* 0xffffffff0a00880c */ /* 0x000fe20003fc4270 */
[----:B------:R-:W-:Y:S01]  /*33a0*/  @!P2 IMAD.MOV.U32 R14, RZ, RZ, -0x1 ;  /* 0xffffffffff0ea424 */ /* 0x000fe200078e00ff */
[----:B------:R-:W-:Y:S01]  /*33b0*/  @!P1 SEL R12, R12, 0x80000000, P5 ;  /* 0x800000000c0c9807 */ /* 0x000fe20002800000 */
[----:B------:R-:W-:Y:S01]  /*33c0*/  LDS R9, [R33+0x3800] ;  /* 0x0038000021097984 */ /* 0x000fe20000000800 */
[----:B------:R-:W-:Y:S01]  /*33d0*/  @!P0 SEL R15, R15, 0x80000000, P6 ;  /* 0x800000000f0f8807 */ /* 0x000fe20003000000 */
[----:B------:R-:W-:Y:S01]  /*33e0*/  @!P3 IMAD.MOV.U32 R19, RZ, RZ, -0x1 ;  /* 0xffffffffff13b424 */ /* 0x000fe200078e00ff */
[----:B------:R-:W-:-:S02]  /*33f0*/  ISETP.GE.U32.AND P6, PT, R4, UR4, PT ;  /* 0x0000000404007c0c */ /* 0x000fc4000bfc6070 */
[----:B--2---:R-:W-:Y:S01]  /*3400*/  @!P2 ISETP.GT.AND P5, PT, R5, -0x1, PT ;  /* 0xffffffff0500a80c */ /* 0x004fe20003fa4270 */
[----:B------:R-:W2:Y:S01]  /*3410*/  LDS R4, [R33+0x3400] ;  /* 0x0034000021047984 */ /* 0x000ea20000000800 */
[----:B------:R-:W-:Y:S01]  /*3420*/  @!P0 LOP3.LUT R15, R15, R10, RZ, 0x3c, !PT ;  /* 0x0000000a0f0f8212 */ /* 0x000fe200078e3cff */
[----:B-1----:R-:W-:Y:S01]  /*3430*/  VIADD R13, R0, 0xd00 ;  /* 0x00000d00000d7836 */ /* 0x002fe20000000000 */
[----:B------:R-:W-:Y:S01]  /*3440*/  @!P2 SEL R14, R14, 0x80000000, P5 ;  /* 0x800000000e0ea807 */ /* 0x000fe20002800000 */
[----:B------:R-:W1:Y:S03]  /*3450*/  LDS R10, [R33+0x3c00] ;  /* 0x003c0000210a7984 */ /* 0x000e660000000800 */
[----:B------:R-:W-:Y:S01]  /*3460*/  ISETP.GE.U32.AND P5, PT, R13, UR4, PT ;  /* 0x000000040d007c0c */ /* 0x000fe2000bfa6070 */
[----:B------:R3:W-:Y:S01]  /*3470*/  @!P0 STG.E desc[UR10][R2.64+0x1c00], R15 ;  /* 0x001c000f02008986 */ /* 0x0007e2000c10190a */
[----:B------:R-:W-:Y:S01]  /*3480*/  @!P1 LOP3.LUT R13, R12, R11, RZ, 0x3c, !PT ;  /* 0x0000000b0c0d9212 */ /* 0x000fe200078e3cff */
[----:B------:R-:W-:Y:S01]  /*3490*/  VIADD R12, R0, 0xe00 ;  /* 0x00000e00000c7836 */ /* 0x000fe20000000000 */
[----:B------:R-:W-:Y:S01]  /*34a0*/  @!P2 LOP3.LUT R17, R14, R5, RZ, 0x3c, !PT ;  /* 0x000000050e11a212 */ /* 0x000fe200078e3cff */
[----:B------:R-:W5:Y:S01]  /*34b0*/  LDS R11, [R33+0x4000] ;  /* 0x00400000210b7984 */ /* 0x000f620000000800 */
[----:B------:R-:W-:-:S02]  /*34c0*/  VIADD R14, R0, 0xf00 ;  /* 0x00000f00000e7836 */ /* 0x000fc40000000000 */
[----:B------:R-:W-:Y:S01]  /*34d0*/  ISETP.GE.U32.AND P0, PT, R12, UR4, PT ;  /* 0x000000040c007c0c */ /* 0x000fe2000bf06070 */
[----:B------:R-:W5:Y:S01]  /*34e0*/  LDS R5, [R33+0x4400] ;  /* 0x0044000021057984 */ /* 0x000f620000000800 */
[----:B------:R-:W-:Y:S02]  /*34f0*/  @!P4 IMAD.MOV.U32 R12, RZ, RZ, -0x1 ;  /* 0xffffffffff0cc424 */ /* 0x000fe400078e00ff */
[----:B------:R-:W-:Y:S01]  /*3500*/  @!P6 IMAD.MOV.U32 R16, RZ, RZ, -0x1 ;  /* 0xffffffffff10e424 */ /* 0x000fe200078e00ff */
[----:B------:R0:W-:Y:S01]  /*3510*/  @!P1 STG.E desc[UR10][R2.64+0x2000], R13 ;  /* 0x0020000d02009986 */ /* 0x0001e2000c10190a */
[----:B----4-:R-:W-:Y:S02]  /*3520*/  @!P3 ISETP.GT.AND P1, PT, R6, -0x1, PT ;  /* 0xffffffff0600b80c */ /* 0x010fe40003f24270 */
[----:B---3--:R-:W-:Y:S01]  /*3530*/  LOP3.LUT R15, R0, 0x1000, RZ, 0xfc, !PT ;  /* 0x00001000000f7812 */ /* 0x008fe200078efcff */
[----:B------:R-:W-:Y:S01]  /*3540*/  @!P2 STG.E desc[UR10][R2.64+0x2400], R17 ;  /* 0x002400110200a986 */ /* 0x000fe2000c10190a */
[----:B------:R-:W-:-:S02]  /*3550*/  @!P4 ISETP.GT.AND P2, PT, R7, -0x1, PT ;  /* 0xffffffff0700c80c */ /* 0x000fc40003f44270 */
[----:B------:R-:W-:Y:S02]  /*3560*/  @!P3 SEL R19, R19, 0x80000000, P1 ;  /* 0x800000001313b807 */ /* 0x000fe40000800000 */
[----:B0-----:R-:W-:Y:S02]  /*3570*/  @!P6 ISETP.GT.AND P1, PT, R8, -0x1, PT ;  /* 0xffffffff0800e80c */ /* 0x001fe40003f24270 */
[----:B------:R-:W-:Y:S02]  /*3580*/  @!P4 SEL R12, R12, 0x80000000, P2 ;  /* 0x800000000c0cc807 */ /* 0x000fe40001000000 */
[----:B------:R-:W-:Y:S01]  /*3590*/  @!P3 LOP3.LUT R19, R19, R6, RZ, 0x3c, !PT ;  /* 0x000000061313b212 */ /* 0x000fe200078e3cff */
[----:B------:R-:W-:Y:S01]  /*35a0*/  VIADD R6, R0, 0x1100 ;  /* 0x0000110000067836 */ /* 0x000fe20000000000 */
[----:B------:R-:W-:Y:S02]  /*35b0*/  ISETP.GE.U32.AND P2, PT, R14, UR4, PT ;  /* 0x000000040e007c0c */ /* 0x000fe4000bf46070 */
[----:B------:R-:W-:Y:S01]  /*35c0*/  @!P6 SEL R13, R16, 0x80000000, P1 ;  /* 0x80000000100de807 */ /* 0x000fe20000800000 */
[----:B------:R-:W-:Y:S01]  /*35d0*/  @!P3 STG.E desc[UR10][R2.64+0x2800], R19 ;  /* 0x002800130200b986 */ /* 0x000fe2000c10190a */
[----:B------:R-:W-:Y:S01]  /*35e0*/  ISETP.GE.U32.AND P1, PT, R15, UR4, PT ;  /* 0x000000040f007c0c */ /* 0x000fe2000bf26070 */
[----:B------:R-:W-:Y:S01]  /*35f0*/  @!P5 IMAD.MOV.U32 R15, RZ, RZ, -0x1 ;  /* 0xffffffffff0fd424 */ /* 0x000fe200078e00ff */
[----:B------:R-:W-:-:S02]  /*3600*/  @!P4 LOP3.LUT R7, R12, R7, RZ, 0x3c, !PT ;  /* 0x000000070c07c212 */ /* 0x000fc400078e3cff */
[----:B------:R-:W-:Y:S01]  /*3610*/  @!P6 LOP3.LUT R13, R13, R8, RZ, 0x3c, !PT ;  /* 0x000000080d0de212 */ /* 0x000fe200078e3cff */
[----:B------:R-:W-:Y:S01]  /*3620*/  VIADD R8, R0, 0x1200 ;  /* 0x0000120000087836 */ /* 0x000fe20000000000 */
[----:B------:R-:W-:Y:S01]  /*3630*/  ISETP.GE.U32.AND P3, PT, R6, UR4, PT ;  /* 0x0000000406007c0c */ /* 0x000fe2000bf66070 */
[----:B------:R0:W-:Y:S01]  /*3640*/  @!P4 STG.E desc[UR10][R2.64+0x2c00], R7 ;  /* 0x002c00070200c986 */ /* 0x0001e2000c10190a */
[----:B------:R-:W-:Y:S01]  /*3650*/  @!P0 IMAD.MOV.U32 R0, RZ, RZ, -0x1 ;  /* 0xffffffffff008424 */ /* 0x000fe200078e00ff */
[----:B--2---:R-:W-:Y:S01]  /*3660*/  @!P5 ISETP.GT.AND P4, PT, R4, -0x1, PT ;  /* 0xffffffff0400d80c */ /* 0x004fe20003f84270 */
[----:B------:R-:W-:Y:S01]  /*3670*/  @!P2 IMAD.MOV.U32 R6, RZ, RZ, -0x1 ;  /* 0xffffffffff06a424 */ /* 0x000fe200078e00ff */
[----:B------:R2:W-:Y:S01]  /*3680*/  @!P6 STG.E desc[UR10][R2.64+0x3000], R13 ;  /* 0x0030000d0200e986 */ /* 0x0005e2000c10190a */
[----:B------:R-:W-:Y:S01]  /*3690*/  @!P0 ISETP.GT.AND P6, PT, R9, -0x1, PT ;  /* 0xffffffff0900880c */ /* 0x000fe20003fc4270 */
[----:B------:R-:W-:Y:S01]  /*36a0*/  @!P1 IMAD.MOV.U32 R12, RZ, RZ, -0x1 ;  /* 0xffffffffff0c9424 */ /* 0x000fe200078e00ff */
[----:B------:R-:W-:-:S02]  /*36b0*/  @!P5 SEL R15, R15, 0x80000000, P4 ;  /* 0x800000000f0fd807 */ /* 0x000fc40002000000 */
[----:B-1----:R-:W-:Y:S02]  /*36c0*/  @!P2 ISETP.GT.AND P4, PT, R10, -0x1, PT ;  /* 0xffffffff0a00a80c */ /* 0x002fe40003f84270 */
[----:B------:R-:W-:Y:S02]  /*36d0*/  @!P0 SEL R0, R0, 0x80000000, P6 ;  /* 0x8000000000008807 */ /* 0x000fe40003000000 */
[----:B-----5:R-:W-:Y:S02]  /*36e0*/  @!P1 ISETP.GT.AND P6, PT, R11, -0x1, PT ;  /* 0xffffffff0b00980c */ /* 0x020fe40003fc4270 */
[----:B0-----:R-:W-:Y:S01]  /*36f0*/  @!P2 SEL R7, R6, 0x80000000, P4 ;  /* 0x800000000607a807 */ /* 0x001fe20002000000 */
[----:B--2---:R-:W-:Y:S01]  /*3700*/  @!P3 IMAD.MOV.U32 R13, RZ, RZ, -0x1 ;  /* 0xffffffffff0db424 */ /* 0x004fe200078e00ff */
[----:B------:R-:W-:Y:S02]  /*3710*/  @!P3 ISETP.GT.AND P4, PT, R5, -0x1, PT ;  /* 0xffffffff0500b80c */ /* 0x000fe40003f84270 */
[----:B------:R-:W-:-:S02]  /*3720*/  @!P1 SEL R6, R12, 0x80000000, P6 ;  /* 0x800000000c069807 */ /* 0x000fc40003000000 */
[----:B------:R-:W-:Y:S02]  /*3730*/  ISETP.GE.U32.AND P6, PT, R8, UR4, PT ;  /* 0x0000000408007c0c */ /* 0x000fe4000bfc6070 */
[----:B------:R-:W-:Y:S02]  /*3740*/  @!P5 LOP3.LUT R15, R15, R4, RZ, 0x3c, !PT ;  /* 0x000000040f0fd212 */ /* 0x000fe400078e3cff */
[----:B------:R-:W-:Y:S02]  /*3750*/  @!P3 SEL R4, R13, 0x80000000, P4 ;  /* 0x800000000d04b807 */ /* 0x000fe40002000000 */
[----:B------:R-:W-:Y:S01]  /*3760*/  @!P0 LOP3.LUT R9, R0, R9, RZ, 0x3c, !PT ;  /* 0x0000000900098212 */ /* 0x000fe200078e3cff */
[----:B------:R0:W-:Y:S01]  /*3770*/  @!P5 STG.E desc[UR10][R2.64+0x3400], R15 ;  /* 0x0034000f0200d986 */ /* 0x0001e2000c10190a */
[----:B------:R-:W-:Y:S02]  /*3780*/  @!P2 LOP3.LUT R7, R7, R10, RZ, 0x3c, !PT ;  /* 0x0000000a0707a212 */ /* 0x000fe400078e3cff */
[----:B------:R-:W-:Y:S01]  /*3790*/  @!P1 LOP3.LUT R11, R6, R11, RZ, 0x3c, !PT ;  /* 0x0000000b060b9212 */ /* 0x000fe200078e3cff */
[----:B------:R0:W-:Y:S01]  /*37a0*/  @!P0 STG.E desc[UR10][R2.64+0x3800], R9 ;  /* 0x0038000902008986 */ /* 0x0001e2000c10190a */
[----:B------:R-:W-:-:S03]  /*37b0*/  @!P3 LOP3.LUT R5, R4, R5, RZ, 0x3c, !PT ;  /* 0x000000050405b212 */ /* 0x000fc600078e3cff */
[----:B------:R0:W-:Y:S04]  /*37c0*/  @!P2 STG.E desc[UR10][R2.64+0x3c00], R7 ;  /* 0x003c00070200a986 */ /* 0x0001e8000c10190a */
[----:B------:R0:W-:Y:S04]  /*37d0*/  @!P1 STG.E desc[UR10][R2.64+0x4000], R11 ;  /* 0x0040000b02009986 */ /* 0x0001e8000c10190a */
[----:B------:R0:W-:Y:S01]  /*37e0*/  @!P3 STG.E desc[UR10][R2.64+0x4400], R5 ;  /* 0x004400050200b986 */ /* 0x0001e2000c10190a */
[----:B------:R-:W-:Y:S05]  /*37f0*/  @P6 EXIT ;  /* 0x000000000000694d */ /* 0x000fea0003800000 */
[----:B------:R-:W1:Y:S01]  /*3800*/  LDS R33, [R33+0x4800] ;  /* 0x0048000021217984 */ /* 0x000e620000000800 */
[----:B------:R-:W-:Y:S01]  /*3810*/  IMAD.MOV.U32 R0, RZ, RZ, -0x1 ;  /* 0xffffffffff007424 */ /* 0x000fe200078e00ff */
[----:B-1----:R-:W-:-:S04]  /*3820*/  ISETP.GT.AND P0, PT, R33, -0x1, PT ;  /* 0xffffffff2100780c */ /* 0x002fc80003f04270 */
[----:B------:R-:W-:-:S04]  /*3830*/  SEL R0, R0, 0x80000000, P0 ;  /* 0x8000000000007807 */ /* 0x000fc80000000000 */
[----:B0-----:R-:W-:-:S05]  /*3840*/  LOP3.LUT R5, R0, R33, RZ, 0x3c, !PT ;  /* 0x0000002100057212 */ /* 0x001fca00078e3cff */
[----:B------:R-:W-:Y:S01]  /*3850*/  STG.E desc[UR10][R2.64+0x4800], R5 ;  /* 0x0048000502007986 */ /* 0x000fe2000c10190a */
[----:B------:R-:W-:Y:S05]  /*3860*/  EXIT ;  /* 0x000000000000794d */ /* 0x000fea0003800000 */
.L_x_214:
        /* <DEDUP_REMOVED lines=9> */
.L_x_220:


//--------------------- .text._ZN3cub18CUB_300001_SM_10006detail11EmptyKernelIvEEvv --------------------------
	.section	.text._ZN3cub18CUB_300001_SM_10006detail11EmptyKernelIvEEvv,"ax",@progbits
	.align	128
        .global         _ZN3cub18CUB_300001_SM_10006detail11EmptyKernelIvEEvv
        .type           _ZN3cub18CUB_300001_SM_10006detail11EmptyKernelIvEEvv,@function
        .size           _ZN3cub18CUB_300001_SM_10006detail11EmptyKernelIvEEvv,(.L_x_221 - _ZN3cub18CUB_300001_SM_10006detail11EmptyKernelIvEEvv)
        .other          _ZN3cub18CUB_300001_SM_10006detail11EmptyKernelIvEEvv,@"STO_CUDA_ENTRY STV_DEFAULT"
_ZN3cub18CUB_300001_SM_10006detail11EmptyKernelIvEEvv:
.text._ZN3cub18CUB_300001_SM_10006detail11EmptyKernelIvEEvv:
[----:B------:R-:W-:Y:S01]  /*0000*/  LDC R1, c[0x0][0x37c] ;  /* 0x0000df00ff017b82 */ /* 0x000fe20000000800 */
[----:B------:R-:W-:Y:S05]  /*0010*/  EXIT ;  /* 0x000000000000794d */ /* 0x000fea0003800000 */
.L_x_215:
        /* <DEDUP_REMOVED lines=14> */
.L_x_221:


//--------------------- .text._Z4topkPfS_ii       --------------------------
	.section	.text._Z4topkPfS_ii,"ax",@progbits
	.align	128
        .global         _Z4topkPfS_ii
        .type           _Z4topkPfS_ii,@function
        .size           _Z4topkPfS_ii,(.L_x_222 - _Z4topkPfS_ii)
        .other          _Z4topkPfS_ii,@"STO_CUDA_ENTRY STV_DEFAULT"
_Z4topkPfS_ii:
.text._Z4topkPfS_ii:
[----:B------:R-:W-:Y:S01]  /*0000*/  LDC R1, c[0x0][0x37c] ;  /* 0x0000df00ff017b82 */ /* 0x000fe20000000800 */
[----:B------:R-:W0:Y:S07]  /*0010*/  S2R R0, SR_TID.X ;  /* 0x0000000000007919 */ /* 0x000e2e0000002100 */
[----:B------:R-:W0:Y:S01]  /*0020*/  S2UR UR4, SR_CTAID.X ;  /* 0x00000000000479c3 */ /* 0x000e220000002500 */
[----:B------:R-:W1:Y:S07]  /*0030*/  LDCU UR6, c[0x0][0x394] ;  /* 0x00007280ff0677ac */ /* 0x000e6e0008000800 */
[----:B------:R-:W0:Y:S02]  /*0040*/  LDC R7, c[0x0][0x360] ;  /* 0x0000d800ff077b82 */ /* 0x000e240000000800 */
[----:B0-----:R-:W-:-:S05]  /*0050*/  IMAD R7, R7, UR4, R0 ;  /* 0x0000000407077c24 */ /* 0x001fca000f8e0200 */
[----:B-1----:R-:W-:-:S13]  /*0060*/  ISETP.GE.AND P0, PT, R7, UR6, PT ;  /* 0x0000000607007c0c */ /* 0x002fda000bf06270 */
[----:B------:R-:W-:Y:S05]  /*0070*/  @P0 EXIT ;  /* 0x000000000000094d */ /* 0x000fea0003800000 */
[----:B------:R-:W0:Y:S01]  /*0080*/  LDC R0, c[0x0][0x390] ;  /* 0x0000e400ff007b82 */ /* 0x000e220000000800 */
[----:B------:R-:W1:Y:S07]  /*0090*/  LDCU.64 UR4, c[0x0][0x358] ;  /* 0x00006b00ff0477ac */ /* 0x000e6e0008000a00 */
[----:B------:R-:W2:Y:S01]  /*00a0*/  LDC.64 R2, c[0x0][0x380] ;  /* 0x0000e000ff027b82 */ /* 0x000ea20000000a00 */
[----:B0-----:R-:W-:-:S05]  /*00b0*/  IADD3 R5, PT, PT, R7, -UR6, R0 ;  /* 0x8000000607057c10 */ /* 0x001fca000fffe000 */
[----:B--2---:R-:W-:Y:S02]  /*00c0*/  IMAD.WIDE R2, R5, 0x4, R2 ;  /* 0x0000000405027825 */ /* 0x004fe400078e0202 */
[----:B------:R-:W0:Y:S04]  /*00d0*/  LDC.64 R4, c[0x0][0x388] ;  /* 0x0000e200ff047b82 */ /* 0x000e280000000a00 */
[----:B-1----:R-:W2:Y:S01]  /*00e0*/  LDG.E R3, desc[UR4][R2.64] ;  /* 0x0000000402037981 */ /* 0x002ea2000c1e1900 */
[----:B0-----:R-:W-:-:S05]  /*00f0*/  IMAD.WIDE R4, R7, 0x4, R4 ;  /* 0x0000000407047825 */ /* 0x001fca00078e0204 */
[----:B--2---:R-:W-:Y:S01]  /*0100*/  STG.E desc[UR4][R4.64], R3 ;  /* 0x0000000304007986 */ /* 0x004fe2000c101904 */
[----:B------:R-:W-:Y:S05]  /*0110*/  EXIT ;  /* 0x000000000000794d */ /* 0x000fea0003800000 */
.L_x_216:
        /* <DEDUP_REMOVED lines=14> */
.L_x_222:


//--------------------- .nv.shared._ZN3cub18CUB_300001_SM_10006detail10radix_sort29DeviceRadixSortOnesweepKernelINS1_5radix10policy_hubIfNS0_8NullTypeEjE10Policy1000ELNS0_9SortOrderE0EfS6_jiiNS1_21identity_decomposer_tEEEvPT5_SC_PT3_PKSD_PT1_PKSH_PT2_PKSL_T4_iiT6_ --------------------------
	.section	.nv.shared._ZN3cub18CUB_300001_SM_10006detail10radix_sort29DeviceRadixSortOnesweepKernelINS1_5radix10policy_hubIfNS0_8NullTypeEjE10Policy1000ELNS0_9SortOrderE0EfS6_jiiNS1_21identity_decomposer_tEEEvPT5_SC_PT3_PKSD_PT1_PKSH_PT2_PKSL_T4_iiT6_,"aw",@nobits
	.sectionflags	@""
	.align	16
.nv.shared._ZN3cub18CUB_300001_SM_10006detail10radix_sort29DeviceRadixSortOnesweepKernelINS1_5radix10policy_hubIfNS0_8NullTypeEjE10Policy1000ELNS0_9SortOrderE0EfS6_jiiNS1_21identity_decomposer_tEEEvPT5_SC_PT3_PKSD_PT1_PKSH_PT2_PKSL_T4_iiT6_:
	.zero		31232


//--------------------- .nv.shared.reserved.0     --------------------------
	.section	.nv.shared.reserved.0,"aw",@nobits
	.weak		__nv_reservedSMEM_offset_0_alias
	.size		__nv_reservedSMEM_offset_0_alias, 0, 64
	.other		__nv_reservedSMEM_offset_0_alias,@"STO_CUDA_RESERVED_SHARED STV_DEFAULT"
__nv_reservedSMEM_offset_0_alias:
	.zero		0
	.zero		64


//--------------------- .nv.global                --------------------------
	.section	.nv.global,"aw",@nobits
.nv.global:
	.type		_ZN34_INTERNAL_cb68abc4_4_k_cu_121d86e46thrust24THRUST_300001_SM_1000_NS12placeholders2_5E,@object
	.size		_ZN34_INTERNAL_cb68abc4_4_k_cu_121d86e46thrust24THRUST_300001_SM_1000_NS12placeholders2_5E,(_ZN34_INTERNAL_cb68abc4_4_k_cu_121d86e44cuda3std3__45__cpo6cbeginE - _ZN34_INTERNAL_cb68abc4_4_k_cu_121d86e46thrust24THRUST_300001_SM_1000_NS12placeholders2_5E)
_ZN34_INTERNAL_cb68abc4_4_k_cu_121d86e46thrust24THRUST_300001_SM_1000_NS12placeholders2_5E:
	.zero		1
	.type		_ZN34_INTERNAL_cb68abc4_4_k_cu_121d86e44cuda3std3__45__cpo6cbeginE,@object
	.size		_ZN34_INTERNAL_cb68abc4_4_k_cu_121d86e44cuda3std3__45__cpo6cbeginE,(_ZN34_INTERNAL_cb68abc4_4_k_cu_121d86e44cuda3std6ranges3__45__cpo6cbeginE - _ZN34_INTERNAL_cb68abc4_4_k_cu_121d86e44cuda3std3__45__cpo6cbeginE)
_ZN34_INTERNAL_cb68abc4_4_k_cu_121d86e44cuda3std3__45__cpo6cbeginE:
	.zero		1
	.type		_ZN34_INTERNAL_cb68abc4_4_k_cu_121d86e44cuda3std6ranges3__45__cpo6cbeginE,@object
	.size		_ZN34_INTERNAL_cb68abc4_4_k_cu_121d86e44cuda3std6ranges3__45__cpo6cbeginE,(_ZN34_INTERNAL_cb68abc4_4_k_cu_121d86e44cuda3std3__48in_placeE - _ZN34_INTERNAL_cb68abc4_4_k_cu_121d86e44cuda3std6ranges3__45__cpo6cbeginE)
_ZN34_INTERNAL_cb68abc4_4_k_cu_121d86e44cuda3std6ranges3__45__cpo6cbeginE:
	.zero		1
	.type		_ZN34_INTERNAL_cb68abc4_4_k_cu_121d86e44cuda3std3__48in_placeE,@object
	.size		_ZN34_INTERNAL_cb68abc4_4_k_cu_121d86e44cuda3std3__48in_placeE,(_ZN34_INTERNAL_cb68abc4_4_k_cu_121d86e44cuda3std6ranges3__45__cpo4sizeE - _ZN34_INTERNAL_cb68abc4_4_k_cu_121d86e44cuda3std3__48in_placeE)
_ZN34_INTERNAL_cb68abc4_4_k_cu_121d86e44cuda3std3__48in_placeE:
	.zero		1
	.type		_ZN34_INTERNAL_cb68abc4_4_k_cu_121d86e44cuda3std6ranges3__45__cpo4sizeE,@object
	.size		_ZN34_INTERNAL_cb68abc4_4_k_cu_121d86e44cuda3std6ranges3__45__cpo4sizeE,(_ZN34_INTERNAL_cb68abc4_4_k_cu_121d86e46thrust24THRUST_300001_SM_1000_NS12placeholders2_9E - _ZN34_INTERNAL_cb68abc4_4_k_cu_121d86e44cuda3std6ranges3__45__cpo4sizeE)
_ZN34_INTERNAL_cb68abc4_4_k_cu_121d86e44cuda3std6ranges3__45__cpo4sizeE:
	.zero		1
	.type		_ZN34_INTERNAL_cb68abc4_4_k_cu_121d86e46thrust24THRUST_300001_SM_1000_NS12placeholders2_9E,@object
	.size		_ZN34_INTERNAL_cb68abc4_4_k_cu_121d86e46thrust24THRUST_300001_SM_1000_NS12placeholders2_9E,(_ZN34_INTERNAL_cb68abc4_4_k_cu_121d86e44cuda3std3__45__cpo7crbeginE - _ZN34_INTERNAL_cb68abc4_4_k_cu_121d86e46thrust24THRUST_300001_SM_1000_NS12placeholders2_9E)
_ZN34_INTERNAL_cb68abc4_4_k_cu_121d86e46thrust24THRUST_300001_SM_1000_NS12placeholders2_9E:
	.zero		1
	.type		_ZN34_INTERNAL_cb68abc4_4_k_cu_121d86e44cuda3std3__45__cpo7crbeginE,@object
	.size		_ZN34_INTERNAL_cb68abc4_4_k_cu_121d86e44cuda3std3__45__cpo7crbeginE,(_ZN34_INTERNAL_cb68abc4_4_k_cu_121d86e44cuda3std6ranges3__45__cpo4nextE - _ZN34_INTERNAL_cb68abc4_4_k_cu_121d86e44cuda3std3__45__cpo7crbeginE)
_ZN34_INTERNAL_cb68abc4_4_k_cu_121d86e44cuda3std3__45__cpo7crbeginE:
	.zero		1
	.type		_ZN34_INTERNAL_cb68abc4_4_k_cu_121d86e44cuda3std6ranges3__45__cpo4nextE,@object
	.size		_ZN34_INTERNAL_cb68abc4_4_k_cu_121d86e44cuda3std6ranges3__45__cpo4nextE,(_ZN34_INTERNAL_cb68abc4_4_k_cu_121d86e44cuda3std6ranges3__45__cpo4swapE - _ZN34_INTERNAL_cb68abc4_4_k_cu_121d86e44cuda3std6ranges3__45__cpo4nextE)
_ZN34_INTERNAL_cb68abc4_4_k_cu_121d86e44cuda3std6ranges3__45__cpo4nextE:
	.zero		1
	.type		_ZN34_INTERNAL_cb68abc4_4_k_cu_121d86e44cuda3std6ranges3__45__cpo4swapE,@object
	.size		_ZN34_INTERNAL_cb68abc4_4_k_cu_121d86e44cuda3std6ranges3__45__cpo4swapE,(_ZN34_INTERNAL_cb68abc4_4_k_cu_121d86e46thrust24THRUST_300001_SM_1000_NS12placeholders2_1E - _ZN34_INTERNAL_cb68abc4_4_k_cu_121d86e44cuda3std6ranges3__45__cpo4swapE)
_ZN34_INTERNAL_cb68abc4_4_k_cu_121d86e44cuda3std6ranges3__45__cpo4swapE:
	.zero		1
	.type		_ZN34_INTERNAL_cb68abc4_4_k_cu_121d86e46thrust24THRUST_300001_SM_1000_NS12placeholders2_1E,@object
	.size		_ZN34_INTERNAL_cb68abc4_4_k_cu_121d86e46thrust24THRUST_300001_SM_1000_NS12placeholders2_1E,(_ZN34_INTERNAL_cb68abc4_4_k_cu_121d86e46thrust24THRUST_300001_SM_1000_NS12placeholders2_3E - _ZN34_INTERNAL_cb68abc4_4_k_cu_121d86e46thrust24THRUST_300001_SM_1000_NS12placeholders2_1E)
_ZN34_INTERNAL_cb68abc4_4_k_cu_121d86e46thrust24THRUST_300001_SM_1000_NS12placeholders2_1E:
	.zero		1
	.type		_ZN34_INTERNAL_cb68abc4_4_k_cu_121d86e46thrust24THRUST_300001_SM_1000_NS12placeholders2_3E,@object
	.size		_ZN34_INTERNAL_cb68abc4_4_k_cu_121d86e46thrust24THRUST_300001_SM_1000_NS12placeholders2_3E,(_ZN34_INTERNAL_cb68abc4_4_k_cu_121d86e44cuda3std3__45__cpo5beginE - _ZN34_INTERNAL_cb68abc4_4_k_cu_121d86e46thrust24THRUST_300001_SM_1000_NS12placeholders2_3E)
_ZN34_INTERNAL_cb68abc4_4_k_cu_121d86e46thrust24THRUST_300001_SM_1000_NS12placeholders2_3E:
	.zero		1
	.type		_ZN34_INTERNAL_cb68abc4_4_k_cu_121d86e44cuda3std3__45__cpo5beginE,@object
	.size		_ZN34_INTERNAL_cb68abc4_4_k_cu_121d86e44cuda3std3__45__cpo5beginE,(_ZN34_INTERNAL_cb68abc4_4_k_cu_121d86e44cuda3std6ranges3__45__cpo5beginE - _ZN34_INTERNAL_cb68abc4_4_k_cu_121d86e44cuda3std3__45__cpo5beginE)
_ZN34_INTERNAL_cb68abc4_4_k_cu_121d86e44cuda3std3__45__cpo5beginE:
	.zero		1
	.type		_ZN34_INTERNAL_cb68abc4_4_k_cu_121d86e44cuda3std6ranges3__45__cpo5beginE,@object
	.size		_ZN34_INTERNAL_cb68abc4_4_k_cu_121d86e44cuda3std6ranges3__45__cpo5beginE,(_ZN34_INTERNAL_cb68abc4_4_k_cu_121d86e44cuda3std3__436_GLOBAL__N__cb68abc4_4_k_cu_121d86e46ignoreE - _ZN34_INTERNAL_cb68abc4_4_k_cu_121d86e44cuda3std6ranges3__45__cpo5beginE)
_ZN34_INTERNAL_cb68abc4_4_k_cu_121d86e44cuda3std6ranges3__45__cpo5beginE:
	.zero		1
	.type		_ZN34_INTERNAL_cb68abc4_4_k_cu_121d86e44cuda3std3__436_GLOBAL__N__cb68abc4_4_k_cu_121d86e46ignoreE,@object
	.size		_ZN34_INTERNAL_cb68abc4_4_k_cu_121d86e44cuda3std3__436_GLOBAL__N__cb68abc4_4_k_cu_121d86e46ignoreE,(_ZN34_INTERNAL_cb68abc4_4_k_cu_121d86e44cuda3std6ranges3__45__cpo4dataE - _ZN34_INTERNAL_cb68abc4_4_k_cu_121d86e44cuda3std3__436_GLOBAL__N__cb68abc4_4_k_cu_121d86e46ignoreE)
_ZN34_INTERNAL_cb68abc4_4_k_cu_121d86e44cuda3std3__436_GLOBAL__N__cb68abc4_4_k_cu_121d86e46ignoreE:
	.zero		1
	.type		_ZN34_INTERNAL_cb68abc4_4_k_cu_121d86e44cuda3std6ranges3__45__cpo4dataE,@object
	.size		_ZN34_INTERNAL_cb68abc4_4_k_cu_121d86e44cuda3std6ranges3__45__cpo4dataE,(_ZN34_INTERNAL_cb68abc4_4_k_cu_121d86e46thrust24THRUST_300001_SM_1000_NS12placeholders2_7E - _ZN34_INTERNAL_cb68abc4_4_k_cu_121d86e44cuda3std6ranges3__45__cpo4dataE)
_ZN34_INTERNAL_cb68abc4_4_k_cu_121d86e44cuda3std6ranges3__45__cpo4dataE:
	.zero		1
	.type		_ZN34_INTERNAL_cb68abc4_4_k_cu_121d86e46thrust24THRUST_300001_SM_1000_NS12placeholders2_7E,@object
	.size		_ZN34_INTERNAL_cb68abc4_4_k_cu_121d86e46thrust24THRUST_300001_SM_1000_NS12placeholders2_7E,(_ZN34_INTERNAL_cb68abc4_4_k_cu_121d86e44cuda3std3__45__cpo6rbeginE - _ZN34_INTERNAL_cb68abc4_4_k_cu_121d86e46thrust24THRUST_300001_SM_1000_NS12placeholders2_7E)
_ZN34_INTERNAL_cb68abc4_4_k_cu_121d86e46thrust24THRUST_300001_SM_1000_NS12placeholders2_7E:
	.zero		1
	.type		_ZN34_INTERNAL_cb68abc4_4_k_cu_121d86e44cuda3std3__45__cpo6rbeginE,@object
	.size		_ZN34_INTERNAL_cb68abc4_4_k_cu_121d86e44cuda3std3__45__cpo6rbeginE,(_ZN34_INTERNAL_cb68abc4_4_k_cu_121d86e44cuda3std6ranges3__45__cpo7advanceE - _ZN34_INTERNAL_cb68abc4_4_k_cu_121d86e44cuda3std3__45__cpo6rbeginE)
_ZN34_INTERNAL_cb68abc4_4_k_cu_121d86e44cuda3std3__45__cpo6rbeginE:
	.zero		1
	.type		_ZN34_INTERNAL_cb68abc4_4_k_cu_121d86e44cuda3std6ranges3__45__cpo7advanceE,@object
	.size		_ZN34_INTERNAL_cb68abc4_4_k_cu_121d86e44cuda3std6ranges3__45__cpo7advanceE,(_ZN34_INTERNAL_cb68abc4_4_k_cu_121d86e44cuda3std3__47nulloptE - _ZN34_INTERNAL_cb68abc4_4_k_cu_121d86e44cuda3std6ranges3__45__cpo7advanceE)
_ZN34_INTERNAL_cb68abc4_4_k_cu_121d86e44cuda3std6ranges3__45__cpo7advanceE:
	.zero		1
	.type		_ZN34_INTERNAL_cb68abc4_4_k_cu_121d86e44cuda3std3__47nulloptE,@object
	.size		_ZN34_INTERNAL_cb68abc4_4_k_cu_121d86e44cuda3std3__47nulloptE,(_ZN34_INTERNAL_cb68abc4_4_k_cu_121d86e44cuda3std6ranges3__45__cpo8distanceE - _ZN34_INTERNAL_cb68abc4_4_k_cu_121d86e44cuda3std3__47nulloptE)
_ZN34_INTERNAL_cb68abc4_4_k_cu_121d86e44cuda3std3__47nulloptE:
	.zero		1
	.type		_ZN34_INTERNAL_cb68abc4_4_k_cu_121d86e44cuda3std6ranges3__45__cpo8distanceE,@object
	.size		_ZN34_INTERNAL_cb68abc4_4_k_cu_121d86e44cuda3std6ranges3__45__cpo8distanceE,(_ZN34_INTERNAL_cb68abc4_4_k_cu_121d86e46thrust24THRUST_300001_SM_1000_NS12placeholders2_6E - _ZN34_INTERNAL_cb68abc4_4_k_cu_121d86e44cuda3std6ranges3__45__cpo8distanceE)
_ZN34_INTERNAL_cb68abc4_4_k_cu_121d86e44cuda3std6ranges3__45__cpo8distanceE:
	.zero		1
	.type		_ZN34_INTERNAL_cb68abc4_4_k_cu_121d86e46thrust24THRUST_300001_SM_1000_NS12placeholders2_6E,@object
	.size		_ZN34_INTERNAL_cb68abc4_4_k_cu_121d86e46thrust24THRUST_300001_SM_1000_NS12placeholders2_6E,(_ZN34_INTERNAL_cb68abc4_4_k_cu_121d86e44cuda3std3__45__cpo4cendE - _ZN34_INTERNAL_cb68abc4_4_k_cu_121d86e46thrust24THRUST_300001_SM_1000_NS12placeholders2_6E)
_ZN34_INTERNAL_cb68abc4_4_k_cu_121d86e46thrust24THRUST_300001_SM_1000_NS12placeholders2_6E:
	.zero		1
	.type		_ZN34_INTERNAL_cb68abc4_4_k_cu_121d86e44cuda3std3__45__cpo4cendE,@object
	.size		_ZN34_INTERNAL_cb68abc4_4_k_cu_121d86e44cuda3std3__45__cpo4cendE,(_ZN34_INTERNAL_cb68abc4_4_k_cu_121d86e44cuda3std6ranges3__45__cpo4cendE - _ZN34_INTERNAL_cb68abc4_4_k_cu_121d86e44cuda3std3__45__cpo4cendE)
_ZN34_INTERNAL_cb68abc4_4_k_cu_121d86e44cuda3std3__45__cpo4cendE:
	.zero		1
	.type		_ZN34_INTERNAL_cb68abc4_4_k_cu_121d86e44cuda3std6ranges3__45__cpo4cendE,@object
	.size		_ZN34_INTERNAL_cb68abc4_4_k_cu_121d86e44cuda3std6ranges3__45__cpo4cendE,(_ZN34_INTERNAL_cb68abc4_4_k_cu_121d86e44cuda3std3__420unreachable_sentinelE - _ZN34_INTERNAL_cb68abc4_4_k_cu_121d86e44cuda3std6ranges3__45__cpo4cendE)
_ZN34_INTERNAL_cb68abc4_4_k_cu_121d86e44cuda3std6ranges3__45__cpo4cendE:
	.zero		1
	.type		_ZN34_INTERNAL_cb68abc4_4_k_cu_121d86e44cuda3std3__420unreachable_sentinelE,@object
	.size		_ZN34_INTERNAL_cb68abc4_4_k_cu_121d86e44cuda3std3__420unreachable_sentinelE,(_ZN34_INTERNAL_cb68abc4_4_k_cu_121d86e44cuda3std6ranges3__45__cpo5ssizeE - _ZN34_INTERNAL_cb68abc4_4_k_cu_121d86e44cuda3std3__420unreachable_sentinelE)
_ZN34_INTERNAL_cb68abc4_4_k_cu_121d86e44cuda3std3__420unreachable_sentinelE:
	.zero		1
	.type		_ZN34_INTERNAL_cb68abc4_4_k_cu_121d86e44cuda3std6ranges3__45__cpo5ssizeE,@object
	.size		_ZN34_INTERNAL_cb68abc4_4_k_cu_121d86e44cuda3std6ranges3__45__cpo5ssizeE,(_ZN34_INTERNAL_cb68abc4_4_k_cu_121d86e46thrust24THRUST_300001_SM_1000_NS12placeholders3_10E - _ZN34_INTERNAL_cb68abc4_4_k_cu_121d86e44cuda3std6ranges3__45__cpo5ssizeE)
_ZN34_INTERNAL_cb68abc4_4_k_cu_121d86e44cuda3std6ranges3__45__cpo5ssizeE:
	.zero		1
	.type		_ZN34_INTERNAL_cb68abc4_4_k_cu_121d86e46thrust24THRUST_300001_SM_1000_NS12placeholders3_10E,@object
	.size		_ZN34_INTERNAL_cb68abc4_4_k_cu_121d86e46thrust24THRUST_300001_SM_1000_NS12placeholders3_10E,(_ZN34_INTERNAL_cb68abc4_4_k_cu_121d86e44cuda3std3__45__cpo5crendE - _ZN34_INTERNAL_cb68abc4_4_k_cu_121d86e46thrust24THRUST_300001_SM_1000_NS12placeholders3_10E)
_ZN34_INTERNAL_cb68abc4_4_k_cu_121d86e46thrust24THRUST_300001_SM_1000_NS12placeholders3_10E:
	.zero		1
	.type		_ZN34_INTERNAL_cb68abc4_4_k_cu_121d86e44cuda3std3__45__cpo5crendE,@object
	.size		_ZN34_INTERNAL_cb68abc4_4_k_cu_121d86e44cuda3std3__45__cpo5crendE,(_ZN34_INTERNAL_cb68abc4_4_k_cu_121d86e44cuda3std6ranges3__45__cpo4prevE - _ZN34_INTERNAL_cb68abc4_4_k_cu_121d86e44cuda3std3__45__cpo5crendE)
_ZN34_INTERNAL_cb68abc4_4_k_cu_121d86e44cuda3std3__45__cpo5crendE:
	.zero		1
	.type		_ZN34_INTERNAL_cb68abc4_4_k_cu_121d86e44cuda3std6ranges3__45__cpo4prevE,@object
	.size		_ZN34_INTERNAL_cb68abc4_4_k_cu_121d86e44cuda3std6ranges3__45__cpo4prevE,(_ZN34_INTERNAL_cb68abc4_4_k_cu_121d86e44cuda3std6ranges3__45__cpo9iter_moveE - _ZN34_INTERNAL_cb68abc4_4_k_cu_121d86e44cuda3std6ranges3__45__cpo4prevE)
_ZN34_INTERNAL_cb68abc4_4_k_cu_121d86e44cuda3std6ranges3__45__cpo4prevE:
	.zero		1
	.type		_ZN34_INTERNAL_cb68abc4_4_k_cu_121d86e44cuda3std6ranges3__45__cpo9iter_moveE,@object
	.size		_ZN34_INTERNAL_cb68abc4_4_k_cu_121d86e44cuda3std6ranges3__45__cpo9iter_moveE,(_ZN34_INTERNAL_cb68abc4_4_k_cu_121d86e46thrust24THRUST_300001_SM_1000_NS12placeholders2_2E - _ZN34_INTERNAL_cb68abc4_4_k_cu_121d86e44cuda3std6ranges3__45__cpo9iter_moveE)
_ZN34_INTERNAL_cb68abc4_4_k_cu_121d86e44cuda3std6ranges3__45__cpo9iter_moveE:
	.zero		1
	.type		_ZN34_INTERNAL_cb68abc4_4_k_cu_121d86e46thrust24THRUST_300001_SM_1000_NS12placeholders2_2E,@object
	.size		_ZN34_INTERNAL_cb68abc4_4_k_cu_121d86e46thrust24THRUST_300001_SM_1000_NS12placeholders2_2E,(_ZN34_INTERNAL_cb68abc4_4_k_cu_121d86e46thrust24THRUST_300001_SM_1000_NS12placeholders2_4E - _ZN34_INTERNAL_cb68abc4_4_k_cu_121d86e46thrust24THRUST_300001_SM_1000_NS12placeholders2_2E)
_ZN34_INTERNAL_cb68abc4_4_k_cu_121d86e46thrust24THRUST_300001_SM_1000_NS12placeholders2_2E:
	.zero		1
	.type		_ZN34_INTERNAL_cb68abc4_4_k_cu_121d86e46thrust24THRUST_300001_SM_1000_NS12placeholders2_4E,@object
	.size		_ZN34_INTERNAL_cb68abc4_4_k_cu_121d86e46thrust24THRUST_300001_SM_1000_NS12placeholders2_4E,(_ZN34_INTERNAL_cb68abc4_4_k_cu_121d86e44cuda3std3__45__cpo3endE - _ZN34_INTERNAL_cb68abc4_4_k_cu_121d86e46thrust24THRUST_300001_SM_1000_NS12placeholders2_4E)
_ZN34_INTERNAL_cb68abc4_4_k_cu_121d86e46thrust24THRUST_300001_SM_1000_NS12placeholders2_4E:
	.zero		1
	.type		_ZN34_INTERNAL_cb68abc4_4_k_cu_121d86e44cuda3std3__45__cpo3endE,@object
	.size		_ZN34_INTERNAL_cb68abc4_4_k_cu_121d86e44cuda3std3__45__cpo3endE,(_ZN34_INTERNAL_cb68abc4_4_k_cu_121d86e44cuda3std6ranges3__45__cpo3endE - _ZN34_INTERNAL_cb68abc4_4_k_cu_121d86e44cuda3std3__45__cpo3endE)
_ZN34_INTERNAL_cb68abc4_4_k_cu_121d86e44cuda3std3__45__cpo3endE:
	.zero		1
	.type		_ZN34_INTERNAL_cb68abc4_4_k_cu_121d86e44cuda3std6ranges3__45__cpo3endE,@object
	.size		_ZN34_INTERNAL_cb68abc4_4_k_cu_121d86e44cuda3std6ranges3__45__cpo3endE,(_ZN34_INTERNAL_cb68abc4_4_k_cu_121d86e44cuda3std3__419piecewise_constructE - _ZN34_INTERNAL_cb68abc4_4_k_cu_121d86e44cuda3std6ranges3__45__cpo3endE)
_ZN34_INTERNAL_cb68abc4_4_k_cu_121d86e44cuda3std6ranges3__45__cpo3endE:
	.zero		1
	.type		_ZN34_INTERNAL_cb68abc4_4_k_cu_121d86e44cuda3std3__419piecewise_constructE,@object
	.size		_ZN34_INTERNAL_cb68abc4_4_k_cu_121d86e44cuda3std3__419piecewise_constructE,(_ZN34_INTERNAL_cb68abc4_4_k_cu_121d86e44cuda3std6ranges3__45__cpo5cdataE - _ZN34_INTERNAL_cb68abc4_4_k_cu_121d86e44cuda3std3__419piecewise_constructE)
_ZN34_INTERNAL_cb68abc4_4_k_cu_121d86e44cuda3std3__419piecewise_constructE:
	.zero		1
	.type		_ZN34_INTERNAL_cb68abc4_4_k_cu_121d86e44cuda3std6ranges3__45__cpo5cdataE,@object
	.size		_ZN34_INTERNAL_cb68abc4_4_k_cu_121d86e44cuda3std6ranges3__45__cpo5cdataE,(_ZN34_INTERNAL_cb68abc4_4_k_cu_121d86e46thrust24THRUST_300001_SM_1000_NS12placeholders2_8E - _ZN34_INTERNAL_cb68abc4_4_k_cu_121d86e44cuda3std6ranges3__45__cpo5cdataE)
_ZN34_INTERNAL_cb68abc4_4_k_cu_121d86e44cuda3std6ranges3__45__cpo5cdataE:
	.zero		1
	.type		_ZN34_INTERNAL_cb68abc4_4_k_cu_121d86e46thrust24THRUST_300001_SM_1000_NS12placeholders2_8E,@object
	.size		_ZN34_INTERNAL_cb68abc4_4_k_cu_121d86e46thrust24THRUST_300001_SM_1000_NS12placeholders2_8E,(_ZN34_INTERNAL_cb68abc4_4_k_cu_121d86e44cuda3std3__45__cpo4rendE - _ZN34_INTERNAL_cb68abc4_4_k_cu_121d86e46thrust24THRUST_300001_SM_1000_NS12placeholders2_8E)
_ZN34_INTERNAL_cb68abc4_4_k_cu_121d86e46thrust24THRUST_300001_SM_1000_NS12placeholders2_8E:
	.zero		1
	.type		_ZN34_INTERNAL_cb68abc4_4_k_cu_121d86e44cuda3std3__45__cpo4rendE,@object
	.size		_ZN34_INTERNAL_cb68abc4_4_k_cu_121d86e44cuda3std3__45__cpo4rendE,(_ZN34_INTERNAL_cb68abc4_4_k_cu_121d86e44cuda3std6ranges3__45__cpo9iter_swapE - _ZN34_INTERNAL_cb68abc4_4_k_cu_121d86e44cuda3std3__45__cpo4rendE)
_ZN34_INTERNAL_cb68abc4_4_k_cu_121d86e44cuda3std3__45__cpo4rendE:
	.zero		1
	.type		_ZN34_INTERNAL_cb68abc4_4_k_cu_121d86e44cuda3std6ranges3__45__cpo9iter_swapE,@object
	.size		_ZN34_INTERNAL_cb68abc4_4_k_cu_121d86e44cuda3std6ranges3__45__cpo9iter_swapE,(_ZN34_INTERNAL_cb68abc4_4_k_cu_121d86e44cuda3std3__48unexpectE - _ZN34_INTERNAL_cb68abc4_4_k_cu_121d86e44cuda3std6ranges3__45__cpo9iter_swapE)
_ZN34_INTERNAL_cb68abc4_4_k_cu_121d86e44cuda3std6ranges3__45__cpo9iter_swapE:
	.zero		1
	.type		_ZN34_INTERNAL_cb68abc4_4_k_cu_121d86e44cuda3std3__48unexpectE,@object
	.size		_ZN34_INTERNAL_cb68abc4_4_k_cu_121d86e44cuda3std3__48unexpectE,(_ZN34_INTERNAL_cb68abc4_4_k_cu_121d86e46thrust24THRUST_300001_SM_1000_NS6system6detail10sequential3seqE - _ZN34_INTERNAL_cb68abc4_4_k_cu_121d86e44cuda3std3__48unexpectE)
_ZN34_INTERNAL_cb68abc4_4_k_cu_121d86e44cuda3std3__48unexpectE:
	.zero		1
	.type		_ZN34_INTERNAL_cb68abc4_4_k_cu_121d86e46thrust24THRUST_300001_SM_1000_NS6system6detail10sequential3seqE,@object
	.size		_ZN34_INTERNAL_cb68abc4_4_k_cu_121d86e46thrust24THRUST_300001_SM_1000_NS6system6detail10sequential3seqE,(.L_29 - _ZN34_INTERNAL_cb68abc4_4_k_cu_121d86e46thrust24THRUST_300001_SM_1000_NS6system6detail10sequential3seqE)
_ZN34_INTERNAL_cb68abc4_4_k_cu_121d86e46thrust24THRUST_300001_SM_1000_NS6system6detail10sequential3seqE:
	.zero		1
.L_29:


//--------------------- .nv.shared._ZN3cub18CUB_300001_SM_10006detail10radix_sort33DeviceRadixSortExclusiveSumKernelINS1_5radix10policy_hubIfNS0_8NullTypeEjE10Policy1000EjEEvPT0_ --------------------------
	.section	.nv.shared._ZN3cub18CUB_300001_SM_10006detail10radix_sort33DeviceRadixSortExclusiveSumKernelINS1_5radix10policy_hubIfNS0_8NullTypeEjE10Policy1000EjEEvPT0_,"aw",@nobits
	.sectionflags	@""
	.align	16
.nv.shared._ZN3cub18CUB_300001_SM_10006detail10radix_sort33DeviceRadixSortExclusiveSumKernelINS1_5radix10policy_hubIfNS0_8NullTypeEjE10Policy1000EjEEvPT0_:
	.zero		2208


//--------------------- .nv.shared._ZN3cub18CUB_300001_SM_10006detail10radix_sort30DeviceRadixSortHistogramKernelINS1_5radix10policy_hubIfNS0_8NullTypeEjE10Policy1000ELNS0_9SortOrderE0EfjNS1_21identity_decomposer_tEEEvPT2_PKT1_SB_iiT3_ --------------------------
	.section	.nv.shared._ZN3cub18CUB_300001_SM_10006detail10radix_sort30DeviceRadixSortHistogramKernelINS1_5radix10policy_hubIfNS0_8NullTypeEjE10Policy1000ELNS0_9SortOrderE0EfjNS1_21identity_decomposer_tEEEvPT2_PKT1_SB_iiT3_,"aw",@nobits
	.sectionflags	@""
	.align	4
.nv.shared._ZN3cub18CUB_300001_SM_10006detail10radix_sort30DeviceRadixSortHistogramKernelINS1_5radix10policy_hubIfNS0_8NullTypeEjE10Policy1000ELNS0_9SortOrderE0EfjNS1_21identity_decomposer_tEEEvPT2_PKT1_SB_iiT3_:
	.zero		5120


//--------------------- .nv.shared._ZN3cub18CUB_300001_SM_10006detail10radix_sort31DeviceRadixSortSingleTileKernelINS1_5radix10policy_hubIfNS0_8NullTypeEjE10Policy1000ELNS0_9SortOrderE0EfS6_jNS1_21identity_decomposer_tEEEvPKT1_PSB_PKT2_PSF_T3_iiT4_ --------------------------
	.section	.nv.shared._ZN3cub18CUB_300001_SM_10006detail10radix_sort31DeviceRadixSortSingleTileKernelINS1_5radix10policy_hubIfNS0_8NullTypeEjE10Policy1000ELNS0_9SortOrderE0EfS6_jNS1_21identity_decomposer_tEEEvPKT1_PSB_PKT2_PSF_T3_iiT4_,"aw",@nobits
	.sectionflags	@""
	.align	16
.nv.shared._ZN3cub18CUB_300001_SM_10006detail10radix_sort31DeviceRadixSortSingleTileKernelINS1_5radix10policy_hubIfNS0_8NullTypeEjE10Policy1000ELNS0_9SortOrderE0EfS6_jNS1_21identity_decomposer_tEEEvPKT1_PSB_PKT2_PSF_T3_iiT4_:
	.zero		34880


//--------------------- .nv.constant0._ZN3cub18CUB_300001_SM_10006detail10radix_sort29DeviceRadixSortOnesweepKernelINS1_5radix10policy_hubIfNS0_8NullTypeEjE10Policy1000ELNS0_9SortOrderE0EfS6_jiiNS1_21identity_decomposer_tEEEvPT5_SC_PT3_PKSD_PT1_PKSH_PT2_PKSL_T4_iiT6_ --------------------------
	.section	.nv.constant0._ZN3cub18CUB_300001_SM_10006detail10radix_sort29DeviceRadixSortOnesweepKernelINS1_5radix10policy_hubIfNS0_8NullTypeEjE10Policy1000ELNS0_9SortOrderE0EfS6_jiiNS1_21identity_decomposer_tEEEvPT5_SC_PT3_PKSD_PT1_PKSH_PT2_PKSL_T4_iiT6_,"a",@progbits
	.sectionflags	@""
	.align	4
.nv.constant0._ZN3cub18CUB_300001_SM_10006detail10radix_sort29DeviceRadixSortOnesweepKernelINS1_5radix10policy_hubIfNS0_8NullTypeEjE10Policy1000ELNS0_9SortOrderE0EfS6_jiiNS1_21identity_decomposer_tEEEvPT5_SC_PT3_PKSD_PT1_PKSH_PT2_PKSL_T4_iiT6_:
	.zero		973


//--------------------- .nv.constant0._ZN3cub18CUB_300001_SM_10006detail10radix_sort33DeviceRadixSortExclusiveSumKernelINS1_5radix10policy_hubIfNS0_8NullTypeEjE10Policy1000EjEEvPT0_ --------------------------
	.section	.nv.constant0._ZN3cub18CUB_300001_SM_10006detail10radix_sort33DeviceRadixSortExclusiveSumKernelINS1_5radix10policy_hubIfNS0_8NullTypeEjE10Policy1000EjEEvPT0_,"a",@progbits
	.sectionflags	@""
	.align	4
.nv.constant0._ZN3cub18CUB_300001_SM_10006detail10radix_sort33DeviceRadixSortExclusiveSumKernelINS1_5radix10policy_hubIfNS0_8NullTypeEjE10Policy1000EjEEvPT0_:
	.zero		904


//--------------------- .nv.constant0._ZN3cub18CUB_300001_SM_10006detail10radix_sort30DeviceRadixSortHistogramKernelINS1_5radix10policy_hubIfNS0_8NullTypeEjE10Policy1000ELNS0_9SortOrderE0EfjNS1_21identity_decomposer_tEEEvPT2_PKT1_SB_iiT3_ --------------------------
	.section	.nv.constant0._ZN3cub18CUB_300001_SM_10006detail10radix_sort30DeviceRadixSortHistogramKernelINS1_5radix10policy_hubIfNS0_8NullTypeEjE10Policy1000ELNS0_9SortOrderE0EfjNS1_21identity_decomposer_tEEEvPT2_PKT1_SB_iiT3_,"a",@progbits
	.sectionflags	@""
	.align	4
.nv.constant0._ZN3cub18CUB_300001_SM_10006detail10radix_sort30DeviceRadixSortHistogramKernelINS1_5radix10policy_hubIfNS0_8NullTypeEjE10Policy1000ELNS0_9SortOrderE0EfjNS1_21identity_decomposer_tEEEvPT2_PKT1_SB_iiT3_:
	.zero		925


//--------------------- .nv.constant0._ZN3cub18CUB_300001_SM_10006detail10radix_sort31DeviceRadixSortSingleTileKernelINS1_5radix10policy_hubIfNS0_8NullTypeEjE10Policy1000ELNS0_9SortOrderE0EfS6_jNS1_21identity_decomposer_tEEEvPKT1_PSB_PKT2_PSF_T3_iiT4_ --------------------------
	.section	.nv.constant0._ZN3cub18CUB_300001_SM_10006detail10radix_sort31DeviceRadixSortSingleTileKernelINS1_5radix10policy_hubIfNS0_8NullTypeEjE10Policy1000ELNS0_9SortOrderE0EfS6_jNS1_21identity_decomposer_tEEEvPKT1_PSB_PKT2_PSF_T3_iiT4_,"a",@progbits
	.sectionflags	@""
	.align	4
.nv.constant0._ZN3cub18CUB_300001_SM_10006detail10radix_sort31DeviceRadixSortSingleTileKernelINS1_5radix10policy_hubIfNS0_8NullTypeEjE10Policy1000ELNS0_9SortOrderE0EfS6_jNS1_21identity_decomposer_tEEEvPKT1_PSB_PKT2_PSF_T3_iiT4_:
	.zero		941


//--------------------- .nv.constant0._ZN3cub18CUB_300001_SM_10006detail11EmptyKernelIvEEvv --------------------------
	.section	.nv.constant0._ZN3cub18CUB_300001_SM_10006detail11EmptyKernelIvEEvv,"a",@progbits
	.sectionflags	@""
	.align	4
.nv.constant0._ZN3cub18CUB_300001_SM_10006detail11EmptyKernelIvEEvv:
	.zero		896


//--------------------- .nv.constant0._Z4topkPfS_ii --------------------------
	.section	.nv.constant0._Z4topkPfS_ii,"a",@progbits
	.sectionflags	@""
	.align	4
.nv.constant0._Z4topkPfS_ii:
	.zero		920


//--------------------- SYMBOLS --------------------------

	.type		.nv.reservedSmem.offset0,@object
	.size		.nv.reservedSmem.offset0,0x4
	.type		.nv.reservedSmem.cap,@object
	.size		.nv.reservedSmem.cap,0x4
